//
// Generated by NVIDIA NVVM Compiler
//
// Compiler Build ID: CL-36424714
// Cuda compilation tools, release 13.0, V13.0.88
// Based on NVVM 20.0.0
//

.version 9.0
.target sm_100
.address_size 64

	// .globl	_ZN3cub18CUB_300001_SM_10006detail11EmptyKernelIvEEvv
// _ZZN3cub18CUB_300001_SM_10006detail6reduce28DeviceReduceSingleTileKernelINS2_10policy_hubIfjN4cuda3std3__44plusIfEEE10Policy1000EN6thrust24THRUST_300001_SM_1000_NS6detail15normal_iteratorINSD_10device_ptrIfEEEEPfjS9_ffNS7_10__identityEEEvT0_T1_T2_T3_T4_T6_E12temp_storage has been demoted
// _ZZN3cub18CUB_300001_SM_10006detail6reduce18DeviceReduceKernelINS2_10policy_hubIfjN4cuda3std3__44plusIfEEE10Policy1000EN6thrust24THRUST_300001_SM_1000_NS6detail15normal_iteratorINSD_10device_ptrIfEEEEjS9_fNS7_10__identityEEEvT0_PT3_T1_NS0_13GridEvenShareISN_EET2_T4_E12temp_storage has been demoted
// _ZZN3cub18CUB_300001_SM_10006detail6reduce28DeviceReduceSingleTileKernelINS2_10policy_hubIfjN4cuda3std3__44plusIfEEE10Policy1000EPfSC_iS9_ffNS7_10__identityEEEvT0_T1_T2_T3_T4_T6_E12temp_storage has been demoted
// _ZZN3cub18CUB_300001_SM_10006detail6reduce28DeviceReduceSingleTileKernelINS2_10policy_hubIfyN4cuda3std3__44plusIfEEE10Policy1000EN6thrust24THRUST_300001_SM_1000_NS6detail15normal_iteratorINSD_10device_ptrIfEEEEPfyS9_ffNS7_10__identityEEEvT0_T1_T2_T3_T4_T6_E12temp_storage has been demoted
// _ZZN3cub18CUB_300001_SM_10006detail6reduce18DeviceReduceKernelINS2_10policy_hubIfyN4cuda3std3__44plusIfEEE10Policy1000EN6thrust24THRUST_300001_SM_1000_NS6detail15normal_iteratorINSD_10device_ptrIfEEEEyS9_fNS7_10__identityEEEvT0_PT3_T1_NS0_13GridEvenShareISN_EET2_T4_E12temp_storage has been demoted
// _ZZN3cub18CUB_300001_SM_10006detail6reduce28DeviceReduceSingleTileKernelINS2_10policy_hubIfyN4cuda3std3__44plusIfEEE10Policy1000EPfSC_iS9_ffNS7_10__identityEEEvT0_T1_T2_T3_T4_T6_E12temp_storage has been demoted
.global .align 1 .b8 _ZN30_INTERNAL_ae15cdbe_4_k_cu_main4cuda3std3__45__cpo5beginE[1];
.global .align 1 .b8 _ZN30_INTERNAL_ae15cdbe_4_k_cu_main4cuda3std3__45__cpo3endE[1];
.global .align 1 .b8 _ZN30_INTERNAL_ae15cdbe_4_k_cu_main4cuda3std3__45__cpo6cbeginE[1];
.global .align 1 .b8 _ZN30_INTERNAL_ae15cdbe_4_k_cu_main4cuda3std3__45__cpo4cendE[1];
.global .align 1 .b8 _ZN30_INTERNAL_ae15cdbe_4_k_cu_main4cuda3std3__45__cpo6rbeginE[1];
.global .align 1 .b8 _ZN30_INTERNAL_ae15cdbe_4_k_cu_main4cuda3std3__45__cpo4rendE[1];
.global .align 1 .b8 _ZN30_INTERNAL_ae15cdbe_4_k_cu_main4cuda3std3__45__cpo7crbeginE[1];
.global .align 1 .b8 _ZN30_INTERNAL_ae15cdbe_4_k_cu_main4cuda3std3__45__cpo5crendE[1];
.global .align 1 .b8 _ZN30_INTERNAL_ae15cdbe_4_k_cu_main4cuda3std3__432_GLOBAL__N__ae15cdbe_4_k_cu_main6ignoreE[1];
.global .align 1 .b8 _ZN30_INTERNAL_ae15cdbe_4_k_cu_main4cuda3std3__419piecewise_constructE[1];
.global .align 1 .b8 _ZN30_INTERNAL_ae15cdbe_4_k_cu_main4cuda3std3__48in_placeE[1];
.global .align 1 .b8 _ZN30_INTERNAL_ae15cdbe_4_k_cu_main4cuda3std3__420unreachable_sentinelE[1];
.global .align 1 .b8 _ZN30_INTERNAL_ae15cdbe_4_k_cu_main4cuda3std3__47nulloptE[1];
.global .align 1 .b8 _ZN30_INTERNAL_ae15cdbe_4_k_cu_main4cuda3std3__48unexpectE[1];
.global .align 1 .b8 _ZN30_INTERNAL_ae15cdbe_4_k_cu_main4cuda3std6ranges3__45__cpo4swapE[1];
.global .align 1 .b8 _ZN30_INTERNAL_ae15cdbe_4_k_cu_main4cuda3std6ranges3__45__cpo9iter_moveE[1];
.global .align 1 .b8 _ZN30_INTERNAL_ae15cdbe_4_k_cu_main4cuda3std6ranges3__45__cpo5beginE[1];
.global .align 1 .b8 _ZN30_INTERNAL_ae15cdbe_4_k_cu_main4cuda3std6ranges3__45__cpo3endE[1];
.global .align 1 .b8 _ZN30_INTERNAL_ae15cdbe_4_k_cu_main4cuda3std6ranges3__45__cpo6cbeginE[1];
.global .align 1 .b8 _ZN30_INTERNAL_ae15cdbe_4_k_cu_main4cuda3std6ranges3__45__cpo4cendE[1];
.global .align 1 .b8 _ZN30_INTERNAL_ae15cdbe_4_k_cu_main4cuda3std6ranges3__45__cpo7advanceE[1];
.global .align 1 .b8 _ZN30_INTERNAL_ae15cdbe_4_k_cu_main4cuda3std6ranges3__45__cpo9iter_swapE[1];
.global .align 1 .b8 _ZN30_INTERNAL_ae15cdbe_4_k_cu_main4cuda3std6ranges3__45__cpo4nextE[1];
.global .align 1 .b8 _ZN30_INTERNAL_ae15cdbe_4_k_cu_main4cuda3std6ranges3__45__cpo4prevE[1];
.global .align 1 .b8 _ZN30_INTERNAL_ae15cdbe_4_k_cu_main4cuda3std6ranges3__45__cpo4dataE[1];
.global .align 1 .b8 _ZN30_INTERNAL_ae15cdbe_4_k_cu_main4cuda3std6ranges3__45__cpo5cdataE[1];
.global .align 1 .b8 _ZN30_INTERNAL_ae15cdbe_4_k_cu_main4cuda3std6ranges3__45__cpo4sizeE[1];
.global .align 1 .b8 _ZN30_INTERNAL_ae15cdbe_4_k_cu_main4cuda3std6ranges3__45__cpo5ssizeE[1];
.global .align 1 .b8 _ZN30_INTERNAL_ae15cdbe_4_k_cu_main4cuda3std6ranges3__45__cpo8distanceE[1];
.global .align 1 .b8 _ZN30_INTERNAL_ae15cdbe_4_k_cu_main6thrust24THRUST_300001_SM_1000_NS8cuda_cub3parE[1];
.global .align 1 .b8 _ZN30_INTERNAL_ae15cdbe_4_k_cu_main6thrust24THRUST_300001_SM_1000_NS8cuda_cub10par_nosyncE[1];
.global .align 1 .b8 _ZN30_INTERNAL_ae15cdbe_4_k_cu_main6thrust24THRUST_300001_SM_1000_NS6system6detail10sequential3seqE[1];
.global .align 1 .b8 _ZN30_INTERNAL_ae15cdbe_4_k_cu_main6thrust24THRUST_300001_SM_1000_NS12placeholders2_1E[1];
.global .align 1 .b8 _ZN30_INTERNAL_ae15cdbe_4_k_cu_main6thrust24THRUST_300001_SM_1000_NS12placeholders2_2E[1];
.global .align 1 .b8 _ZN30_INTERNAL_ae15cdbe_4_k_cu_main6thrust24THRUST_300001_SM_1000_NS12placeholders2_3E[1];
.global .align 1 .b8 _ZN30_INTERNAL_ae15cdbe_4_k_cu_main6thrust24THRUST_300001_SM_1000_NS12placeholders2_4E[1];
.global .align 1 .b8 _ZN30_INTERNAL_ae15cdbe_4_k_cu_main6thrust24THRUST_300001_SM_1000_NS12placeholders2_5E[1];
.global .align 1 .b8 _ZN30_INTERNAL_ae15cdbe_4_k_cu_main6thrust24THRUST_300001_SM_1000_NS12placeholders2_6E[1];
.global .align 1 .b8 _ZN30_INTERNAL_ae15cdbe_4_k_cu_main6thrust24THRUST_300001_SM_1000_NS12placeholders2_7E[1];
.global .align 1 .b8 _ZN30_INTERNAL_ae15cdbe_4_k_cu_main6thrust24THRUST_300001_SM_1000_NS12placeholders2_8E[1];
.global .align 1 .b8 _ZN30_INTERNAL_ae15cdbe_4_k_cu_main6thrust24THRUST_300001_SM_1000_NS12placeholders2_9E[1];
.global .align 1 .b8 _ZN30_INTERNAL_ae15cdbe_4_k_cu_main6thrust24THRUST_300001_SM_1000_NS12placeholders3_10E[1];
.global .align 1 .b8 _ZN30_INTERNAL_ae15cdbe_4_k_cu_main6thrust24THRUST_300001_SM_1000_NS3seqE[1];
.global .align 4 .b8 __cudart_i2opi_f[24] = {65, 144, 67, 60, 153, 149, 98, 219, 192, 221, 52, 245, 209, 87, 39, 252, 41, 21, 68, 78, 110, 131, 249, 162};

.visible .entry _ZN3cub18CUB_300001_SM_10006detail11EmptyKernelIvEEvv()
{


	ret;

}
	// .globl	_ZN3cub18CUB_300001_SM_10006detail8for_each13static_kernelINS2_12policy_hub_t12policy_500_tEmN6thrust24THRUST_300001_SM_1000_NS8cuda_cub20__uninitialized_fill7functorINS7_10device_ptrIfEEfEEEEvT0_T1_
.visible .entry _ZN3cub18CUB_300001_SM_10006detail8for_each13static_kernelINS2_12policy_hub_t12policy_500_tEmN6thrust24THRUST_300001_SM_1000_NS8cuda_cub20__uninitialized_fill7functorINS7_10device_ptrIfEEfEEEEvT0_T1_(
	.param .u64 _ZN3cub18CUB_300001_SM_10006detail8for_each13static_kernelINS2_12policy_hub_t12policy_500_tEmN6thrust24THRUST_300001_SM_1000_NS8cuda_cub20__uninitialized_fill7functorINS7_10device_ptrIfEEfEEEEvT0_T1__param_0,
	.param .align 8 .b8 _ZN3cub18CUB_300001_SM_10006detail8for_each13static_kernelINS2_12policy_hub_t12policy_500_tEmN6thrust24THRUST_300001_SM_1000_NS8cuda_cub20__uninitialized_fill7functorINS7_10device_ptrIfEEfEEEEvT0_T1__param_1[16]
)
.maxntid 256
{
	.reg .pred 	%p<4>;
	.reg .b16 	%rs<5>;
	.reg .b32 	%r<10>;
	.reg .b32 	%f<3>;
	.reg .b64 	%rd<16>;

	ld.param.f32 	%f2, [_ZN3cub18CUB_300001_SM_10006detail8for_each13static_kernelINS2_12policy_hub_t12policy_500_tEmN6thrust24THRUST_300001_SM_1000_NS8cuda_cub20__uninitialized_fill7functorINS7_10device_ptrIfEEfEEEEvT0_T1__param_1+8];
	ld.param.u64 	%rd4, [_ZN3cub18CUB_300001_SM_10006detail8for_each13static_kernelINS2_12policy_hub_t12policy_500_tEmN6thrust24THRUST_300001_SM_1000_NS8cuda_cub20__uninitialized_fill7functorINS7_10device_ptrIfEEfEEEEvT0_T1__param_1];
	ld.param.u64 	%rd5, [_ZN3cub18CUB_300001_SM_10006detail8for_each13static_kernelINS2_12policy_hub_t12policy_500_tEmN6thrust24THRUST_300001_SM_1000_NS8cuda_cub20__uninitialized_fill7functorINS7_10device_ptrIfEEfEEEEvT0_T1__param_0];
	mov.u32 	%r7, %ctaid.x;
	mul.wide.u32 	%rd1, %r7, 512;
	sub.s64 	%rd2, %rd5, %rd1;
	setp.lt.u64 	%p1, %rd2, 512;
	@%p1 bra 	$L__BB1_2;
	mov.u32 	%r9, %tid.x;
	cvta.to.global.u64 	%rd11, %rd4;
	cvt.u64.u32 	%rd12, %r9;
	add.s64 	%rd13, %rd1, %rd12;
	shl.b64 	%rd14, %rd13, 2;
	add.s64 	%rd15, %rd11, %rd14;
	st.global.f32 	[%rd15], %f2;
	st.global.f32 	[%rd15+1024], %f2;
	bra.uni 	$L__BB1_6;
$L__BB1_2:
	cvta.to.global.u64 	%rd6, %rd4;
	mov.u32 	%r1, %tid.x;
	cvt.u64.u32 	%rd7, %r1;
	setp.le.u64 	%p2, %rd2, %rd7;
	add.s64 	%rd8, %rd1, %rd7;
	shl.b64 	%rd9, %rd8, 2;
	add.s64 	%rd3, %rd6, %rd9;
	@%p2 bra 	$L__BB1_4;
	st.global.f32 	[%rd3], %f2;
$L__BB1_4:
	add.s32 	%r8, %r1, 256;
	cvt.u64.u32 	%rd10, %r8;
	setp.le.u64 	%p3, %rd2, %rd10;
	@%p3 bra 	$L__BB1_6;
	st.global.f32 	[%rd3+1024], %f2;
$L__BB1_6:
	ret;

}
	// .globl	_ZN3cub18CUB_300001_SM_10006detail8for_each13static_kernelINS2_12policy_hub_t12policy_500_tElN6thrust24THRUST_300001_SM_1000_NS8cuda_cub10__tabulate7functorINS7_6detail15normal_iteratorINS7_10device_ptrIfEEEENS7_6system6detail7generic6detail22compute_sequence_valueIfvEElEEEEvT0_T1_
.visible .entry _ZN3cub18CUB_300001_SM_10006detail8for_each13static_kernelINS2_12policy_hub_t12policy_500_tElN6thrust24THRUST_300001_SM_1000_NS8cuda_cub10__tabulate7functorINS7_6detail15normal_iteratorINS7_10device_ptrIfEEEENS7_6system6detail7generic6detail22compute_sequence_valueIfvEElEEEEvT0_T1_(
	.param .u64 _ZN3cub18CUB_300001_SM_10006detail8for_each13static_kernelINS2_12policy_hub_t12policy_500_tElN6thrust24THRUST_300001_SM_1000_NS8cuda_cub10__tabulate7functorINS7_6detail15normal_iteratorINS7_10device_ptrIfEEEENS7_6system6detail7generic6detail22compute_sequence_valueIfvEElEEEEvT0_T1__param_0,
	.param .align 8 .b8 _ZN3cub18CUB_300001_SM_10006detail8for_each13static_kernelINS2_12policy_hub_t12policy_500_tElN6thrust24THRUST_300001_SM_1000_NS8cuda_cub10__tabulate7functorINS7_6detail15normal_iteratorINS7_10device_ptrIfEEEENS7_6system6detail7generic6detail22compute_sequence_valueIfvEElEEEEvT0_T1__param_1[16]
)
.maxntid 256
{
	.reg .pred 	%p<4>;
	.reg .b32 	%r<6>;
	.reg .b32 	%f<13>;
	.reg .b64 	%rd<21>;

	ld.param.u64 	%rd7, [_ZN3cub18CUB_300001_SM_10006detail8for_each13static_kernelINS2_12policy_hub_t12policy_500_tElN6thrust24THRUST_300001_SM_1000_NS8cuda_cub10__tabulate7functorINS7_6detail15normal_iteratorINS7_10device_ptrIfEEEENS7_6system6detail7generic6detail22compute_sequence_valueIfvEElEEEEvT0_T1__param_1];
	ld.param.u64 	%rd8, [_ZN3cub18CUB_300001_SM_10006detail8for_each13static_kernelINS2_12policy_hub_t12policy_500_tElN6thrust24THRUST_300001_SM_1000_NS8cuda_cub10__tabulate7functorINS7_6detail15normal_iteratorINS7_10device_ptrIfEEEENS7_6system6detail7generic6detail22compute_sequence_valueIfvEElEEEEvT0_T1__param_0];
	ld.param.v2.f32 	{%f3, %f4}, [_ZN3cub18CUB_300001_SM_10006detail8for_each13static_kernelINS2_12policy_hub_t12policy_500_tElN6thrust24THRUST_300001_SM_1000_NS8cuda_cub10__tabulate7functorINS7_6detail15normal_iteratorINS7_10device_ptrIfEEEENS7_6system6detail7generic6detail22compute_sequence_valueIfvEElEEEEvT0_T1__param_1+8];
	mov.u32 	%r1, %ctaid.x;
	mul.wide.u32 	%rd1, %r1, 512;
	sub.s64 	%rd2, %rd8, %rd1;
	setp.lt.s64 	%p1, %rd2, 512;
	@%p1 bra 	$L__BB2_2;
	mov.u32 	%r5, %tid.x;
	cvta.to.global.u64 	%rd15, %rd7;
	cvt.u64.u32 	%rd16, %r5;
	add.s64 	%rd17, %rd1, %rd16;
	cvt.rn.f32.u64 	%f9, %rd17;
	fma.rn.f32 	%f10, %f4, %f9, %f3;
	shl.b64 	%rd18, %rd17, 2;
	add.s64 	%rd19, %rd15, %rd18;
	st.global.f32 	[%rd19], %f10;
	add.s64 	%rd20, %rd17, 256;
	cvt.rn.f32.u64 	%f11, %rd20;
	fma.rn.f32 	%f12, %f4, %f11, %f3;
	st.global.f32 	[%rd19+1024], %f12;
	bra.uni 	$L__BB2_6;
$L__BB2_2:
	cvta.to.global.u64 	%rd3, %rd7;
	mov.u32 	%r2, %tid.x;
	cvt.s64.s32 	%rd4, %rd2;
	cvt.u64.u32 	%rd5, %r2;
	setp.le.s64 	%p2, %rd4, %rd5;
	@%p2 bra 	$L__BB2_4;
	add.s64 	%rd9, %rd1, %rd5;
	cvt.rn.f32.u64 	%f5, %rd9;
	fma.rn.f32 	%f6, %f4, %f5, %f3;
	shl.b64 	%rd10, %rd9, 2;
	add.s64 	%rd11, %rd3, %rd10;
	st.global.f32 	[%rd11], %f6;
$L__BB2_4:
	cvt.u32.u64 	%r3, %rd5;
	add.s32 	%r4, %r3, 256;
	cvt.u64.u32 	%rd6, %r4;
	setp.le.s64 	%p3, %rd4, %rd6;
	@%p3 bra 	$L__BB2_6;
	add.s64 	%rd12, %rd1, %rd6;
	shl.b64 	%rd13, %rd12, 2;
	cvt.rn.f32.u64 	%f7, %rd12;
	fma.rn.f32 	%f8, %f4, %f7, %f3;
	add.s64 	%rd14, %rd13, %rd3;
	st.global.f32 	[%rd14], %f8;
$L__BB2_6:
	ret;

}
	// .globl	_ZN3cub18CUB_300001_SM_10006detail9transform16transform_kernelINS2_10policy_hubILb1EN4cuda3std3__45tupleIJN6thrust24THRUST_300001_SM_1000_NS6detail15normal_iteratorINSA_10device_ptrIfEEEEEEEE10policy1000Ei11sin_functorSF_JPfEEEvT0_iT1_T2_DpNS2_10kernel_argIT3_EE
.visible .entry _ZN3cub18CUB_300001_SM_10006detail9transform16transform_kernelINS2_10policy_hubILb1EN4cuda3std3__45tupleIJN6thrust24THRUST_300001_SM_1000_NS6detail15normal_iteratorINSA_10device_ptrIfEEEEEEEE10policy1000Ei11sin_functorSF_JPfEEEvT0_iT1_T2_DpNS2_10kernel_argIT3_EE(
	.param .u32 _ZN3cub18CUB_300001_SM_10006detail9transform16transform_kernelINS2_10policy_hubILb1EN4cuda3std3__45tupleIJN6thrust24THRUST_300001_SM_1000_NS6detail15normal_iteratorINSA_10device_ptrIfEEEEEEEE10policy1000Ei11sin_functorSF_JPfEEEvT0_iT1_T2_DpNS2_10kernel_argIT3_EE_param_0,
	.param .u32 _ZN3cub18CUB_300001_SM_10006detail9transform16transform_kernelINS2_10policy_hubILb1EN4cuda3std3__45tupleIJN6thrust24THRUST_300001_SM_1000_NS6detail15normal_iteratorINSA_10device_ptrIfEEEEEEEE10policy1000Ei11sin_functorSF_JPfEEEvT0_iT1_T2_DpNS2_10kernel_argIT3_EE_param_1,
	.param .align 1 .b8 _ZN3cub18CUB_300001_SM_10006detail9transform16transform_kernelINS2_10policy_hubILb1EN4cuda3std3__45tupleIJN6thrust24THRUST_300001_SM_1000_NS6detail15normal_iteratorINSA_10device_ptrIfEEEEEEEE10policy1000Ei11sin_functorSF_JPfEEEvT0_iT1_T2_DpNS2_10kernel_argIT3_EE_param_2[1],
	.param .align 8 .b8 _ZN3cub18CUB_300001_SM_10006detail9transform16transform_kernelINS2_10policy_hubILb1EN4cuda3std3__45tupleIJN6thrust24THRUST_300001_SM_1000_NS6detail15normal_iteratorINSA_10device_ptrIfEEEEEEEE10policy1000Ei11sin_functorSF_JPfEEEvT0_iT1_T2_DpNS2_10kernel_argIT3_EE_param_3[8],
	.param .align 8 .b8 _ZN3cub18CUB_300001_SM_10006detail9transform16transform_kernelINS2_10policy_hubILb1EN4cuda3std3__45tupleIJN6thrust24THRUST_300001_SM_1000_NS6detail15normal_iteratorINSA_10device_ptrIfEEEEEEEE10policy1000Ei11sin_functorSF_JPfEEEvT0_iT1_T2_DpNS2_10kernel_argIT3_EE_param_4[16]
)
.maxntid 128
{
	.local .align 4 .b8 	__local_depot3[28];
	.reg .b64 	%SP;
	.reg .b64 	%SPL;
	.reg .pred 	%p<25>;
	.reg .b32 	%r<104>;
	.reg .b32 	%f<57>;
	.reg .b64 	%rd<53>;
	.reg .b64 	%fd<5>;

	mov.u64 	%SPL, __local_depot3;
	ld.param.u32 	%r44, [_ZN3cub18CUB_300001_SM_10006detail9transform16transform_kernelINS2_10policy_hubILb1EN4cuda3std3__45tupleIJN6thrust24THRUST_300001_SM_1000_NS6detail15normal_iteratorINSA_10device_ptrIfEEEEEEEE10policy1000Ei11sin_functorSF_JPfEEEvT0_iT1_T2_DpNS2_10kernel_argIT3_EE_param_0];
	ld.param.u64 	%rd14, [_ZN3cub18CUB_300001_SM_10006detail9transform16transform_kernelINS2_10policy_hubILb1EN4cuda3std3__45tupleIJN6thrust24THRUST_300001_SM_1000_NS6detail15normal_iteratorINSA_10device_ptrIfEEEEEEEE10policy1000Ei11sin_functorSF_JPfEEEvT0_iT1_T2_DpNS2_10kernel_argIT3_EE_param_4];
	ld.param.u64 	%rd15, [_ZN3cub18CUB_300001_SM_10006detail9transform16transform_kernelINS2_10policy_hubILb1EN4cuda3std3__45tupleIJN6thrust24THRUST_300001_SM_1000_NS6detail15normal_iteratorINSA_10device_ptrIfEEEEEEEE10policy1000Ei11sin_functorSF_JPfEEEvT0_iT1_T2_DpNS2_10kernel_argIT3_EE_param_3];
	ld.param.u32 	%r43, [_ZN3cub18CUB_300001_SM_10006detail9transform16transform_kernelINS2_10policy_hubILb1EN4cuda3std3__45tupleIJN6thrust24THRUST_300001_SM_1000_NS6detail15normal_iteratorINSA_10device_ptrIfEEEEEEEE10policy1000Ei11sin_functorSF_JPfEEEvT0_iT1_T2_DpNS2_10kernel_argIT3_EE_param_1];
	add.u64 	%rd1, %SPL, 0;
	cvta.to.global.u64 	%rd17, %rd15;
	cvta.to.global.u64 	%rd18, %rd14;
	shl.b32 	%r1, %r43, 7;
	mov.u32 	%r45, %ctaid.x;
	mul.lo.s32 	%r46, %r1, %r45;
	sub.s32 	%r2, %r44, %r46;
	min.s32 	%r3, %r1, %r2;
	mul.wide.s32 	%rd19, %r46, 4;
	add.s64 	%rd2, %rd18, %rd19;
	add.s64 	%rd3, %rd17, %rd19;
	shl.b32 	%r4, %r3, 2;
	mov.u32 	%r5, %tid.x;
	shl.b32 	%r93, %r5, 7;
	setp.ge.s32 	%p1, %r93, %r4;
	@%p1 bra 	$L__BB3_2;
$L__BB3_1:
	.pragma "nounroll";
	cvt.u64.u32 	%rd21, %r93;
	add.s64 	%rd20, %rd2, %rd21;
	// begin inline asm
	prefetch.global.L2 [%rd20];
	// end inline asm
	add.s32 	%r93, %r93, 16384;
	setp.lt.s32 	%p2, %r93, %r4;
	@%p2 bra 	$L__BB3_1;
$L__BB3_2:
	setp.gt.s32 	%p3, %r1, %r2;
	@%p3 bra 	$L__BB3_8;
	setp.lt.s32 	%p4, %r43, 1;
	@%p4 bra 	$L__BB3_27;
	mov.b32 	%r94, 0;
	mov.u64 	%rd26, __cudart_i2opi_f;
$L__BB3_5:
	shl.b32 	%r48, %r94, 7;
	add.s32 	%r10, %r48, %r5;
	mul.wide.s32 	%rd22, %r10, 4;
	add.s64 	%rd23, %rd2, %rd22;
	ld.global.f32 	%f13, [%rd23];
	mul.f32 	%f1, %f13, 0f40C90FDB;
	mul.f32 	%f14, %f1, 0f3F22F983;
	cvt.rni.s32.f32 	%r98, %f14;
	cvt.rn.f32.s32 	%f15, %r98;
	fma.rn.f32 	%f16, %f15, 0fBFC90FDA, %f1;
	fma.rn.f32 	%f17, %f15, 0fB3A22168, %f16;
	fma.rn.f32 	%f55, %f15, 0fA7C234C5, %f17;
	abs.f32 	%f3, %f1;
	setp.ltu.f32 	%p5, %f3, 0f47CE4780;
	@%p5 bra 	$L__BB3_19;
	setp.neu.f32 	%p6, %f3, 0f7F800000;
	@%p6 bra 	$L__BB3_14;
	mov.f32 	%f20, 0f00000000;
	mul.rn.f32 	%f55, %f1, %f20;
	mov.b32 	%r98, 0;
	bra.uni 	$L__BB3_19;
$L__BB3_8:
	setp.lt.s32 	%p14, %r43, 1;
	@%p14 bra 	$L__BB3_27;
	mov.b32 	%r99, 0;
	mov.u64 	%rd39, __cudart_i2opi_f;
$L__BB3_10:
	shl.b32 	%r71, %r99, 7;
	add.s32 	%r27, %r71, %r5;
	setp.ge.s32 	%p15, %r27, %r3;
	@%p15 bra 	$L__BB3_26;
	mul.wide.s32 	%rd37, %r27, 4;
	add.s64 	%rd38, %rd2, %rd37;
	ld.global.f32 	%f34, [%rd38];
	mul.f32 	%f7, %f34, 0f40C90FDB;
	mul.f32 	%f35, %f7, 0f3F22F983;
	cvt.rni.s32.f32 	%r103, %f35;
	cvt.rn.f32.s32 	%f36, %r103;
	fma.rn.f32 	%f37, %f36, 0fBFC90FDA, %f7;
	fma.rn.f32 	%f38, %f36, 0fB3A22168, %f37;
	fma.rn.f32 	%f56, %f36, 0fA7C234C5, %f38;
	abs.f32 	%f9, %f7;
	setp.ltu.f32 	%p16, %f9, 0f47CE4780;
	@%p16 bra 	$L__BB3_25;
	setp.neu.f32 	%p17, %f9, 0f7F800000;
	@%p17 bra 	$L__BB3_20;
	mov.f32 	%f41, 0f00000000;
	mul.rn.f32 	%f56, %f7, %f41;
	mov.b32 	%r103, 0;
	bra.uni 	$L__BB3_25;
$L__BB3_14:
	mov.b32 	%r12, %f1;
	shl.b32 	%r50, %r12, 8;
	or.b32  	%r13, %r50, -2147483648;
	mov.b64 	%rd49, 0;
	mov.b32 	%r95, 0;
$L__BB3_15:
	.pragma "nounroll";
	mul.wide.u32 	%rd25, %r95, 4;
	add.s64 	%rd27, %rd26, %rd25;
	ld.global.nc.u32 	%r51, [%rd27];
	mad.wide.u32 	%rd28, %r51, %r13, %rd49;
	shr.u64 	%rd49, %rd28, 32;
	add.s64 	%rd29, %rd1, %rd25;
	st.local.u32 	[%rd29], %rd28;
	add.s32 	%r95, %r95, 1;
	setp.ne.s32 	%p7, %r95, 6;
	@%p7 bra 	$L__BB3_15;
	shr.u32 	%r52, %r12, 23;
	st.local.u32 	[%rd1+24], %rd49;
	and.b32  	%r16, %r52, 31;
	and.b32  	%r53, %r52, 224;
	add.s32 	%r54, %r53, -128;
	shr.u32 	%r55, %r54, 5;
	mul.wide.u32 	%rd30, %r55, 4;
	sub.s64 	%rd6, %rd1, %rd30;
	ld.local.u32 	%r96, [%rd6+24];
	ld.local.u32 	%r97, [%rd6+20];
	setp.eq.s32 	%p8, %r16, 0;
	@%p8 bra 	$L__BB3_18;
	shf.l.wrap.b32 	%r96, %r97, %r96, %r16;
	ld.local.u32 	%r56, [%rd6+16];
	shf.l.wrap.b32 	%r97, %r56, %r97, %r16;
$L__BB3_18:
	shr.u32 	%r57, %r96, 30;
	shf.l.wrap.b32 	%r58, %r97, %r96, 2;
	shl.b32 	%r59, %r97, 2;
	shr.u32 	%r60, %r58, 31;
	add.s32 	%r61, %r60, %r57;
	neg.s32 	%r62, %r61;
	setp.lt.s32 	%p9, %r12, 0;
	selp.b32 	%r98, %r62, %r61, %p9;
	xor.b32  	%r63, %r58, %r12;
	shr.s32 	%r64, %r58, 31;
	xor.b32  	%r65, %r64, %r58;
	xor.b32  	%r66, %r64, %r59;
	cvt.u64.u32 	%rd31, %r65;
	shl.b64 	%rd32, %rd31, 32;
	cvt.u64.u32 	%rd33, %r66;
	or.b64  	%rd34, %rd32, %rd33;
	cvt.rn.f64.s64 	%fd1, %rd34;
	mul.f64 	%fd2, %fd1, 0d3BF921FB54442D19;
	cvt.rn.f32.f64 	%f18, %fd2;
	neg.f32 	%f19, %f18;
	setp.lt.s32 	%p10, %r63, 0;
	selp.f32 	%f55, %f19, %f18, %p10;
$L__BB3_19:
	mul.rn.f32 	%f21, %f55, %f55;
	and.b32  	%r68, %r98, 1;
	setp.eq.b32 	%p11, %r68, 1;
	selp.f32 	%f22, 0f3F800000, %f55, %p11;
	fma.rn.f32 	%f23, %f21, %f22, 0f00000000;
	fma.rn.f32 	%f24, %f21, 0f37CBAC00, 0fBAB607ED;
	selp.f32 	%f25, %f24, 0fB94D4153, %p11;
	selp.f32 	%f26, 0f3D2AAABB, 0f3C0885E4, %p11;
	fma.rn.f32 	%f27, %f25, %f21, %f26;
	selp.f32 	%f28, 0fBEFFFFFF, 0fBE2AAAA8, %p11;
	fma.rn.f32 	%f29, %f27, %f21, %f28;
	fma.rn.f32 	%f30, %f29, %f23, %f22;
	and.b32  	%r69, %r98, 2;
	setp.eq.s32 	%p12, %r69, 0;
	mov.f32 	%f31, 0f00000000;
	sub.f32 	%f32, %f31, %f30;
	selp.f32 	%f33, %f30, %f32, %p12;
	add.s64 	%rd36, %rd3, %rd22;
	st.global.f32 	[%rd36], %f33;
	add.s32 	%r94, %r94, 1;
	setp.eq.s32 	%p13, %r94, %r43;
	@%p13 bra 	$L__BB3_27;
	bra.uni 	$L__BB3_5;
$L__BB3_20:
	mov.b32 	%r29, %f7;
	shl.b32 	%r73, %r29, 8;
	or.b32  	%r30, %r73, -2147483648;
	mov.b64 	%rd52, 0;
	mov.b32 	%r100, 0;
	mov.u64 	%rd50, %rd39;
	mov.u64 	%rd51, %rd1;
$L__BB3_21:
	.pragma "nounroll";
	ld.global.nc.u32 	%r74, [%rd50];
	mad.wide.u32 	%rd41, %r74, %r30, %rd52;
	shr.u64 	%rd52, %rd41, 32;
	st.local.u32 	[%rd51], %rd41;
	add.s32 	%r100, %r100, 1;
	add.s64 	%rd51, %rd51, 4;
	add.s64 	%rd50, %rd50, 4;
	setp.ne.s32 	%p18, %r100, 6;
	@%p18 bra 	$L__BB3_21;
	shr.u32 	%r75, %r29, 23;
	st.local.u32 	[%rd1+24], %rd52;
	and.b32  	%r33, %r75, 31;
	and.b32  	%r76, %r75, 224;
	add.s32 	%r77, %r76, -128;
	shr.u32 	%r78, %r77, 5;
	mul.wide.u32 	%rd42, %r78, 4;
	sub.s64 	%rd13, %rd1, %rd42;
	ld.local.u32 	%r101, [%rd13+24];
	ld.local.u32 	%r102, [%rd13+20];
	setp.eq.s32 	%p19, %r33, 0;
	@%p19 bra 	$L__BB3_24;
	shf.l.wrap.b32 	%r101, %r102, %r101, %r33;
	ld.local.u32 	%r79, [%rd13+16];
	shf.l.wrap.b32 	%r102, %r79, %r102, %r33;
$L__BB3_24:
	shr.u32 	%r80, %r101, 30;
	shf.l.wrap.b32 	%r81, %r102, %r101, 2;
	shl.b32 	%r82, %r102, 2;
	shr.u32 	%r83, %r81, 31;
	add.s32 	%r84, %r83, %r80;
	neg.s32 	%r85, %r84;
	setp.lt.s32 	%p20, %r29, 0;
	selp.b32 	%r103, %r85, %r84, %p20;
	xor.b32  	%r86, %r81, %r29;
	shr.s32 	%r87, %r81, 31;
	xor.b32  	%r88, %r87, %r81;
	xor.b32  	%r89, %r87, %r82;
	cvt.u64.u32 	%rd43, %r88;
	shl.b64 	%rd44, %rd43, 32;
	cvt.u64.u32 	%rd45, %r89;
	or.b64  	%rd46, %rd44, %rd45;
	cvt.rn.f64.s64 	%fd3, %rd46;
	mul.f64 	%fd4, %fd3, 0d3BF921FB54442D19;
	cvt.rn.f32.f64 	%f39, %fd4;
	neg.f32 	%f40, %f39;
	setp.lt.s32 	%p21, %r86, 0;
	selp.f32 	%f56, %f40, %f39, %p21;
$L__BB3_25:
	mul.rn.f32 	%f42, %f56, %f56;
	and.b32  	%r91, %r103, 1;
	setp.eq.b32 	%p22, %r91, 1;
	selp.f32 	%f43, 0f3F800000, %f56, %p22;
	fma.rn.f32 	%f44, %f42, %f43, 0f00000000;
	fma.rn.f32 	%f45, %f42, 0f37CBAC00, 0fBAB607ED;
	selp.f32 	%f46, %f45, 0fB94D4153, %p22;
	selp.f32 	%f47, 0f3D2AAABB, 0f3C0885E4, %p22;
	fma.rn.f32 	%f48, %f46, %f42, %f47;
	selp.f32 	%f49, 0fBEFFFFFF, 0fBE2AAAA8, %p22;
	fma.rn.f32 	%f50, %f48, %f42, %f49;
	fma.rn.f32 	%f51, %f50, %f44, %f43;
	and.b32  	%r92, %r103, 2;
	setp.eq.s32 	%p23, %r92, 0;
	mov.f32 	%f52, 0f00000000;
	sub.f32 	%f53, %f52, %f51;
	selp.f32 	%f54, %f51, %f53, %p23;
	add.s64 	%rd48, %rd3, %rd37;
	st.global.f32 	[%rd48], %f54;
$L__BB3_26:
	add.s32 	%r99, %r99, 1;
	setp.ne.s32 	%p24, %r99, %r43;
	@%p24 bra 	$L__BB3_10;
$L__BB3_27:
	ret;

}
	// .globl	_ZN3cub18CUB_300001_SM_10006detail9transform16transform_kernelINS2_10policy_hubILb1EN4cuda3std3__45tupleIJN6thrust24THRUST_300001_SM_1000_NS6detail15normal_iteratorINSA_10device_ptrIfEEEEEEEE10policy1000El11sin_functorSF_JPfEEEvT0_iT1_T2_DpNS2_10kernel_argIT3_EE
.visible .entry _ZN3cub18CUB_300001_SM_10006detail9transform16transform_kernelINS2_10policy_hubILb1EN4cuda3std3__45tupleIJN6thrust24THRUST_300001_SM_1000_NS6detail15normal_iteratorINSA_10device_ptrIfEEEEEEEE10policy1000El11sin_functorSF_JPfEEEvT0_iT1_T2_DpNS2_10kernel_argIT3_EE(
	.param .u64 _ZN3cub18CUB_300001_SM_10006detail9transform16transform_kernelINS2_10policy_hubILb1EN4cuda3std3__45tupleIJN6thrust24THRUST_300001_SM_1000_NS6detail15normal_iteratorINSA_10device_ptrIfEEEEEEEE10policy1000El11sin_functorSF_JPfEEEvT0_iT1_T2_DpNS2_10kernel_argIT3_EE_param_0,
	.param .u32 _ZN3cub18CUB_300001_SM_10006detail9transform16transform_kernelINS2_10policy_hubILb1EN4cuda3std3__45tupleIJN6thrust24THRUST_300001_SM_1000_NS6detail15normal_iteratorINSA_10device_ptrIfEEEEEEEE10policy1000El11sin_functorSF_JPfEEEvT0_iT1_T2_DpNS2_10kernel_argIT3_EE_param_1,
	.param .align 1 .b8 _ZN3cub18CUB_300001_SM_10006detail9transform16transform_kernelINS2_10policy_hubILb1EN4cuda3std3__45tupleIJN6thrust24THRUST_300001_SM_1000_NS6detail15normal_iteratorINSA_10device_ptrIfEEEEEEEE10policy1000El11sin_functorSF_JPfEEEvT0_iT1_T2_DpNS2_10kernel_argIT3_EE_param_2[1],
	.param .align 8 .b8 _ZN3cub18CUB_300001_SM_10006detail9transform16transform_kernelINS2_10policy_hubILb1EN4cuda3std3__45tupleIJN6thrust24THRUST_300001_SM_1000_NS6detail15normal_iteratorINSA_10device_ptrIfEEEEEEEE10policy1000El11sin_functorSF_JPfEEEvT0_iT1_T2_DpNS2_10kernel_argIT3_EE_param_3[8],
	.param .align 8 .b8 _ZN3cub18CUB_300001_SM_10006detail9transform16transform_kernelINS2_10policy_hubILb1EN4cuda3std3__45tupleIJN6thrust24THRUST_300001_SM_1000_NS6detail15normal_iteratorINSA_10device_ptrIfEEEEEEEE10policy1000El11sin_functorSF_JPfEEEvT0_iT1_T2_DpNS2_10kernel_argIT3_EE_param_4[16]
)
.maxntid 128
{
	.local .align 4 .b8 	__local_depot4[28];
	.reg .b64 	%SP;
	.reg .b64 	%SPL;
	.reg .pred 	%p<25>;
	.reg .b32 	%r<101>;
	.reg .b32 	%f<57>;
	.reg .b64 	%rd<59>;
	.reg .b64 	%fd<5>;

	mov.u64 	%SPL, __local_depot4;
	ld.param.u64 	%rd14, [_ZN3cub18CUB_300001_SM_10006detail9transform16transform_kernelINS2_10policy_hubILb1EN4cuda3std3__45tupleIJN6thrust24THRUST_300001_SM_1000_NS6detail15normal_iteratorINSA_10device_ptrIfEEEEEEEE10policy1000El11sin_functorSF_JPfEEEvT0_iT1_T2_DpNS2_10kernel_argIT3_EE_param_0];
	ld.param.u64 	%rd15, [_ZN3cub18CUB_300001_SM_10006detail9transform16transform_kernelINS2_10policy_hubILb1EN4cuda3std3__45tupleIJN6thrust24THRUST_300001_SM_1000_NS6detail15normal_iteratorINSA_10device_ptrIfEEEEEEEE10policy1000El11sin_functorSF_JPfEEEvT0_iT1_T2_DpNS2_10kernel_argIT3_EE_param_4];
	ld.param.u64 	%rd16, [_ZN3cub18CUB_300001_SM_10006detail9transform16transform_kernelINS2_10policy_hubILb1EN4cuda3std3__45tupleIJN6thrust24THRUST_300001_SM_1000_NS6detail15normal_iteratorINSA_10device_ptrIfEEEEEEEE10policy1000El11sin_functorSF_JPfEEEvT0_iT1_T2_DpNS2_10kernel_argIT3_EE_param_3];
	ld.param.u32 	%r42, [_ZN3cub18CUB_300001_SM_10006detail9transform16transform_kernelINS2_10policy_hubILb1EN4cuda3std3__45tupleIJN6thrust24THRUST_300001_SM_1000_NS6detail15normal_iteratorINSA_10device_ptrIfEEEEEEEE10policy1000El11sin_functorSF_JPfEEEvT0_iT1_T2_DpNS2_10kernel_argIT3_EE_param_1];
	add.u64 	%rd1, %SPL, 0;
	cvta.to.global.u64 	%rd18, %rd16;
	cvta.to.global.u64 	%rd19, %rd15;
	shl.b32 	%r1, %r42, 7;
	mov.u32 	%r43, %ctaid.x;
	cvt.u64.u32 	%rd20, %r43;
	cvt.s64.s32 	%rd21, %r1;
	mul.lo.s64 	%rd22, %rd21, %rd20;
	sub.s64 	%rd23, %rd14, %rd22;
	min.s64 	%rd24, %rd23, %rd21;
	cvt.u32.u64 	%r2, %rd24;
	shl.b64 	%rd25, %rd22, 2;
	add.s64 	%rd2, %rd19, %rd25;
	add.s64 	%rd3, %rd18, %rd25;
	shl.b32 	%r3, %r2, 2;
	mov.u32 	%r4, %tid.x;
	shl.b32 	%r90, %r4, 7;
	setp.ge.s32 	%p1, %r90, %r3;
	@%p1 bra 	$L__BB4_2;
$L__BB4_1:
	.pragma "nounroll";
	cvt.u64.u32 	%rd27, %r90;
	add.s64 	%rd26, %rd2, %rd27;
	// begin inline asm
	prefetch.global.L2 [%rd26];
	// end inline asm
	add.s32 	%r90, %r90, 16384;
	setp.lt.s32 	%p2, %r90, %r3;
	@%p2 bra 	$L__BB4_1;
$L__BB4_2:
	setp.eq.s32 	%p3, %r1, %r2;
	@%p3 bra 	$L__BB4_9;
	setp.lt.s32 	%p4, %r42, 1;
	@%p4 bra 	$L__BB4_27;
	mov.b32 	%r96, 0;
	mov.u64 	%rd32, __cudart_i2opi_f;
$L__BB4_5:
	shl.b32 	%r45, %r96, 7;
	add.s32 	%r26, %r45, %r4;
	setp.ge.s32 	%p5, %r26, %r2;
	@%p5 bra 	$L__BB4_26;
	mul.wide.s32 	%rd28, %r26, 4;
	add.s64 	%rd29, %rd2, %rd28;
	ld.global.f32 	%f13, [%rd29];
	mul.f32 	%f7, %f13, 0f40C90FDB;
	mul.f32 	%f14, %f7, 0f3F22F983;
	cvt.rni.s32.f32 	%r100, %f14;
	cvt.rn.f32.s32 	%f15, %r100;
	fma.rn.f32 	%f16, %f15, 0fBFC90FDA, %f7;
	fma.rn.f32 	%f17, %f15, 0fB3A22168, %f16;
	fma.rn.f32 	%f56, %f15, 0fA7C234C5, %f17;
	abs.f32 	%f9, %f7;
	setp.ltu.f32 	%p6, %f9, 0f47CE4780;
	@%p6 bra 	$L__BB4_25;
	setp.neu.f32 	%p7, %f9, 0f7F800000;
	@%p7 bra 	$L__BB4_20;
	mov.f32 	%f20, 0f00000000;
	mul.rn.f32 	%f56, %f7, %f20;
	mov.b32 	%r100, 0;
	bra.uni 	$L__BB4_25;
$L__BB4_9:
	setp.lt.s32 	%p15, %r42, 1;
	@%p15 bra 	$L__BB4_27;
	mov.b32 	%r91, 0;
	mov.u64 	%rd45, __cudart_i2opi_f;
$L__BB4_11:
	shl.b32 	%r68, %r91, 7;
	add.s32 	%r9, %r68, %r4;
	mul.wide.s32 	%rd43, %r9, 4;
	add.s64 	%rd44, %rd2, %rd43;
	ld.global.f32 	%f34, [%rd44];
	mul.f32 	%f1, %f34, 0f40C90FDB;
	mul.f32 	%f35, %f1, 0f3F22F983;
	cvt.rni.s32.f32 	%r95, %f35;
	cvt.rn.f32.s32 	%f36, %r95;
	fma.rn.f32 	%f37, %f36, 0fBFC90FDA, %f1;
	fma.rn.f32 	%f38, %f36, 0fB3A22168, %f37;
	fma.rn.f32 	%f55, %f36, 0fA7C234C5, %f38;
	abs.f32 	%f3, %f1;
	setp.ltu.f32 	%p16, %f3, 0f47CE4780;
	@%p16 bra 	$L__BB4_19;
	setp.neu.f32 	%p17, %f3, 0f7F800000;
	@%p17 bra 	$L__BB4_14;
	mov.f32 	%f41, 0f00000000;
	mul.rn.f32 	%f55, %f1, %f41;
	mov.b32 	%r95, 0;
	bra.uni 	$L__BB4_19;
$L__BB4_14:
	mov.b32 	%r11, %f1;
	shl.b32 	%r70, %r11, 8;
	or.b32  	%r12, %r70, -2147483648;
	mov.b64 	%rd57, 0;
	mov.b32 	%r92, 0;
	mov.u64 	%rd55, %rd45;
	mov.u64 	%rd56, %rd1;
$L__BB4_15:
	.pragma "nounroll";
	ld.global.nc.u32 	%r71, [%rd55];
	mad.wide.u32 	%rd47, %r71, %r12, %rd57;
	shr.u64 	%rd57, %rd47, 32;
	st.local.u32 	[%rd56], %rd47;
	add.s32 	%r92, %r92, 1;
	add.s64 	%rd56, %rd56, 4;
	add.s64 	%rd55, %rd55, 4;
	setp.ne.s32 	%p18, %r92, 6;
	@%p18 bra 	$L__BB4_15;
	shr.u32 	%r72, %r11, 23;
	st.local.u32 	[%rd1+24], %rd57;
	and.b32  	%r15, %r72, 31;
	and.b32  	%r73, %r72, 224;
	add.s32 	%r74, %r73, -128;
	shr.u32 	%r75, %r74, 5;
	mul.wide.u32 	%rd48, %r75, 4;
	sub.s64 	%rd10, %rd1, %rd48;
	ld.local.u32 	%r93, [%rd10+24];
	ld.local.u32 	%r94, [%rd10+20];
	setp.eq.s32 	%p19, %r15, 0;
	@%p19 bra 	$L__BB4_18;
	shf.l.wrap.b32 	%r93, %r94, %r93, %r15;
	ld.local.u32 	%r76, [%rd10+16];
	shf.l.wrap.b32 	%r94, %r76, %r94, %r15;
$L__BB4_18:
	shr.u32 	%r77, %r93, 30;
	shf.l.wrap.b32 	%r78, %r94, %r93, 2;
	shl.b32 	%r79, %r94, 2;
	shr.u32 	%r80, %r78, 31;
	add.s32 	%r81, %r80, %r77;
	neg.s32 	%r82, %r81;
	setp.lt.s32 	%p20, %r11, 0;
	selp.b32 	%r95, %r82, %r81, %p20;
	xor.b32  	%r83, %r78, %r11;
	shr.s32 	%r84, %r78, 31;
	xor.b32  	%r85, %r84, %r78;
	xor.b32  	%r86, %r84, %r79;
	cvt.u64.u32 	%rd49, %r85;
	shl.b64 	%rd50, %rd49, 32;
	cvt.u64.u32 	%rd51, %r86;
	or.b64  	%rd52, %rd50, %rd51;
	cvt.rn.f64.s64 	%fd3, %rd52;
	mul.f64 	%fd4, %fd3, 0d3BF921FB54442D19;
	cvt.rn.f32.f64 	%f39, %fd4;
	neg.f32 	%f40, %f39;
	setp.lt.s32 	%p21, %r83, 0;
	selp.f32 	%f55, %f40, %f39, %p21;
$L__BB4_19:
	mul.rn.f32 	%f42, %f55, %f55;
	and.b32  	%r88, %r95, 1;
	setp.eq.b32 	%p22, %r88, 1;
	selp.f32 	%f43, 0f3F800000, %f55, %p22;
	fma.rn.f32 	%f44, %f42, %f43, 0f00000000;
	fma.rn.f32 	%f45, %f42, 0f37CBAC00, 0fBAB607ED;
	selp.f32 	%f46, %f45, 0fB94D4153, %p22;
	selp.f32 	%f47, 0f3D2AAABB, 0f3C0885E4, %p22;
	fma.rn.f32 	%f48, %f46, %f42, %f47;
	selp.f32 	%f49, 0fBEFFFFFF, 0fBE2AAAA8, %p22;
	fma.rn.f32 	%f50, %f48, %f42, %f49;
	fma.rn.f32 	%f51, %f50, %f44, %f43;
	and.b32  	%r89, %r95, 2;
	setp.eq.s32 	%p23, %r89, 0;
	mov.f32 	%f52, 0f00000000;
	sub.f32 	%f53, %f52, %f51;
	selp.f32 	%f54, %f51, %f53, %p23;
	add.s64 	%rd54, %rd3, %rd43;
	st.global.f32 	[%rd54], %f54;
	add.s32 	%r91, %r91, 1;
	setp.eq.s32 	%p24, %r91, %r42;
	@%p24 bra 	$L__BB4_27;
	bra.uni 	$L__BB4_11;
$L__BB4_20:
	mov.b32 	%r28, %f7;
	shl.b32 	%r47, %r28, 8;
	or.b32  	%r29, %r47, -2147483648;
	mov.b64 	%rd58, 0;
	mov.b32 	%r97, 0;
$L__BB4_21:
	.pragma "nounroll";
	mul.wide.u32 	%rd31, %r97, 4;
	add.s64 	%rd33, %rd32, %rd31;
	ld.global.nc.u32 	%r48, [%rd33];
	mad.wide.u32 	%rd34, %r48, %r29, %rd58;
	shr.u64 	%rd58, %rd34, 32;
	add.s64 	%rd35, %rd1, %rd31;
	st.local.u32 	[%rd35], %rd34;
	add.s32 	%r97, %r97, 1;
	setp.ne.s32 	%p8, %r97, 6;
	@%p8 bra 	$L__BB4_21;
	shr.u32 	%r49, %r28, 23;
	st.local.u32 	[%rd1+24], %rd58;
	and.b32  	%r32, %r49, 31;
	and.b32  	%r50, %r49, 224;
	add.s32 	%r51, %r50, -128;
	shr.u32 	%r52, %r51, 5;
	mul.wide.u32 	%rd36, %r52, 4;
	sub.s64 	%rd13, %rd1, %rd36;
	ld.local.u32 	%r98, [%rd13+24];
	ld.local.u32 	%r99, [%rd13+20];
	setp.eq.s32 	%p9, %r32, 0;
	@%p9 bra 	$L__BB4_24;
	shf.l.wrap.b32 	%r98, %r99, %r98, %r32;
	ld.local.u32 	%r53, [%rd13+16];
	shf.l.wrap.b32 	%r99, %r53, %r99, %r32;
$L__BB4_24:
	shr.u32 	%r54, %r98, 30;
	shf.l.wrap.b32 	%r55, %r99, %r98, 2;
	shl.b32 	%r56, %r99, 2;
	shr.u32 	%r57, %r55, 31;
	add.s32 	%r58, %r57, %r54;
	neg.s32 	%r59, %r58;
	setp.lt.s32 	%p10, %r28, 0;
	selp.b32 	%r100, %r59, %r58, %p10;
	xor.b32  	%r60, %r55, %r28;
	shr.s32 	%r61, %r55, 31;
	xor.b32  	%r62, %r61, %r55;
	xor.b32  	%r63, %r61, %r56;
	cvt.u64.u32 	%rd37, %r62;
	shl.b64 	%rd38, %rd37, 32;
	cvt.u64.u32 	%rd39, %r63;
	or.b64  	%rd40, %rd38, %rd39;
	cvt.rn.f64.s64 	%fd1, %rd40;
	mul.f64 	%fd2, %fd1, 0d3BF921FB54442D19;
	cvt.rn.f32.f64 	%f18, %fd2;
	neg.f32 	%f19, %f18;
	setp.lt.s32 	%p11, %r60, 0;
	selp.f32 	%f56, %f19, %f18, %p11;
$L__BB4_25:
	mul.rn.f32 	%f21, %f56, %f56;
	and.b32  	%r65, %r100, 1;
	setp.eq.b32 	%p12, %r65, 1;
	selp.f32 	%f22, 0f3F800000, %f56, %p12;
	fma.rn.f32 	%f23, %f21, %f22, 0f00000000;
	fma.rn.f32 	%f24, %f21, 0f37CBAC00, 0fBAB607ED;
	selp.f32 	%f25, %f24, 0fB94D4153, %p12;
	selp.f32 	%f26, 0f3D2AAABB, 0f3C0885E4, %p12;
	fma.rn.f32 	%f27, %f25, %f21, %f26;
	selp.f32 	%f28, 0fBEFFFFFF, 0fBE2AAAA8, %p12;
	fma.rn.f32 	%f29, %f27, %f21, %f28;
	fma.rn.f32 	%f30, %f29, %f23, %f22;
	and.b32  	%r66, %r100, 2;
	setp.eq.s32 	%p13, %r66, 0;
	mov.f32 	%f31, 0f00000000;
	sub.f32 	%f32, %f31, %f30;
	selp.f32 	%f33, %f30, %f32, %p13;
	add.s64 	%rd42, %rd3, %rd28;
	st.global.f32 	[%rd42], %f33;
$L__BB4_26:
	add.s32 	%r96, %r96, 1;
	setp.ne.s32 	%p14, %r96, %r42;
	@%p14 bra 	$L__BB4_5;
$L__BB4_27:
	ret;

}
	// .globl	_ZN3cub18CUB_300001_SM_10006detail6reduce28DeviceReduceSingleTileKernelINS2_10policy_hubIfjN4cuda3std3__44plusIfEEE10Policy1000EN6thrust24THRUST_300001_SM_1000_NS6detail15normal_iteratorINSD_10device_ptrIfEEEEPfjS9_ffNS7_10__identityEEEvT0_T1_T2_T3_T4_T6_
.visible .entry _ZN3cub18CUB_300001_SM_10006detail6reduce28DeviceReduceSingleTileKernelINS2_10policy_hubIfjN4cuda3std3__44plusIfEEE10Policy1000EN6thrust24THRUST_300001_SM_1000_NS6detail15normal_iteratorINSD_10device_ptrIfEEEEPfjS9_ffNS7_10__identityEEEvT0_T1_T2_T3_T4_T6_(
	.param .align 8 .b8 _ZN3cub18CUB_300001_SM_10006detail6reduce28DeviceReduceSingleTileKernelINS2_10policy_hubIfjN4cuda3std3__44plusIfEEE10Policy1000EN6thrust24THRUST_300001_SM_1000_NS6detail15normal_iteratorINSD_10device_ptrIfEEEEPfjS9_ffNS7_10__identityEEEvT0_T1_T2_T3_T4_T6__param_0[8],
	.param .u64 .ptr .align 1 _ZN3cub18CUB_300001_SM_10006detail6reduce28DeviceReduceSingleTileKernelINS2_10policy_hubIfjN4cuda3std3__44plusIfEEE10Policy1000EN6thrust24THRUST_300001_SM_1000_NS6detail15normal_iteratorINSD_10device_ptrIfEEEEPfjS9_ffNS7_10__identityEEEvT0_T1_T2_T3_T4_T6__param_1,
	.param .u32 _ZN3cub18CUB_300001_SM_10006detail6reduce28DeviceReduceSingleTileKernelINS2_10policy_hubIfjN4cuda3std3__44plusIfEEE10Policy1000EN6thrust24THRUST_300001_SM_1000_NS6detail15normal_iteratorINSD_10device_ptrIfEEEEPfjS9_ffNS7_10__identityEEEvT0_T1_T2_T3_T4_T6__param_2,
	.param .align 1 .b8 _ZN3cub18CUB_300001_SM_10006detail6reduce28DeviceReduceSingleTileKernelINS2_10policy_hubIfjN4cuda3std3__44plusIfEEE10Policy1000EN6thrust24THRUST_300001_SM_1000_NS6detail15normal_iteratorINSD_10device_ptrIfEEEEPfjS9_ffNS7_10__identityEEEvT0_T1_T2_T3_T4_T6__param_3[1],
	.param .f32 _ZN3cub18CUB_300001_SM_10006detail6reduce28DeviceReduceSingleTileKernelINS2_10policy_hubIfjN4cuda3std3__44plusIfEEE10Policy1000EN6thrust24THRUST_300001_SM_1000_NS6detail15normal_iteratorINSD_10device_ptrIfEEEEPfjS9_ffNS7_10__identityEEEvT0_T1_T2_T3_T4_T6__param_4,
	.param .align 1 .b8 _ZN3cub18CUB_300001_SM_10006detail6reduce28DeviceReduceSingleTileKernelINS2_10policy_hubIfjN4cuda3std3__44plusIfEEE10Policy1000EN6thrust24THRUST_300001_SM_1000_NS6detail15normal_iteratorINSD_10device_ptrIfEEEEPfjS9_ffNS7_10__identityEEEvT0_T1_T2_T3_T4_T6__param_5[1]
)
.maxntid 512
.minnctapersm 1
{
	.reg .pred 	%p<67>;
	.reg .b32 	%r<211>;
	.reg .b32 	%f<384>;
	.reg .b64 	%rd<84>;
	// demoted variable
	.shared .align 4 .b8 _ZZN3cub18CUB_300001_SM_10006detail6reduce28DeviceReduceSingleTileKernelINS2_10policy_hubIfjN4cuda3std3__44plusIfEEE10Policy1000EN6thrust24THRUST_300001_SM_1000_NS6detail15normal_iteratorINSD_10device_ptrIfEEEEPfjS9_ffNS7_10__identityEEEvT0_T1_T2_T3_T4_T6_E12temp_storage[84];
	ld.param.u64 	%rd9, [_ZN3cub18CUB_300001_SM_10006detail6reduce28DeviceReduceSingleTileKernelINS2_10policy_hubIfjN4cuda3std3__44plusIfEEE10Policy1000EN6thrust24THRUST_300001_SM_1000_NS6detail15normal_iteratorINSD_10device_ptrIfEEEEPfjS9_ffNS7_10__identityEEEvT0_T1_T2_T3_T4_T6__param_0];
	ld.param.u64 	%rd10, [_ZN3cub18CUB_300001_SM_10006detail6reduce28DeviceReduceSingleTileKernelINS2_10policy_hubIfjN4cuda3std3__44plusIfEEE10Policy1000EN6thrust24THRUST_300001_SM_1000_NS6detail15normal_iteratorINSD_10device_ptrIfEEEEPfjS9_ffNS7_10__identityEEEvT0_T1_T2_T3_T4_T6__param_1];
	ld.param.u32 	%r51, [_ZN3cub18CUB_300001_SM_10006detail6reduce28DeviceReduceSingleTileKernelINS2_10policy_hubIfjN4cuda3std3__44plusIfEEE10Policy1000EN6thrust24THRUST_300001_SM_1000_NS6detail15normal_iteratorINSD_10device_ptrIfEEEEPfjS9_ffNS7_10__identityEEEvT0_T1_T2_T3_T4_T6__param_2];
	ld.param.f32 	%f42, [_ZN3cub18CUB_300001_SM_10006detail6reduce28DeviceReduceSingleTileKernelINS2_10policy_hubIfjN4cuda3std3__44plusIfEEE10Policy1000EN6thrust24THRUST_300001_SM_1000_NS6detail15normal_iteratorINSD_10device_ptrIfEEEEPfjS9_ffNS7_10__identityEEEvT0_T1_T2_T3_T4_T6__param_4];
	cvta.to.global.u64 	%rd1, %rd10;
	setp.ne.s32 	%p1, %r51, 0;
	@%p1 bra 	$L__BB5_3;
	mov.u32 	%r193, %tid.x;
	setp.ne.s32 	%p66, %r193, 0;
	@%p66 bra 	$L__BB5_52;
	st.global.f32 	[%rd1], %f42;
	bra.uni 	$L__BB5_52;
$L__BB5_3:
	cvta.to.global.u64 	%rd2, %rd9;
	setp.gt.u32 	%p2, %r51, 8191;
	@%p2 bra 	$L__BB5_28;
	mov.u32 	%r1, %tid.x;
	setp.ge.u32 	%p24, %r1, %r51;
	mov.f32 	%f371, 0f00000000;
	mov.u32 	%r197, %r1;
	@%p24 bra 	$L__BB5_6;
	mul.wide.u32 	%rd73, %r1, 4;
	add.s64 	%rd74, %rd2, %rd73;
	ld.global.f32 	%f371, [%rd74];
	add.s32 	%r197, %r1, 512;
$L__BB5_6:
	setp.ge.u32 	%p25, %r197, %r51;
	@%p25 bra 	$L__BB5_19;
	not.b32 	%r120, %r197;
	add.s32 	%r121, %r51, %r120;
	shr.u32 	%r122, %r121, 9;
	add.s32 	%r4, %r122, 1;
	and.b32  	%r5, %r4, 15;
	setp.lt.u32 	%p26, %r121, 7680;
	@%p26 bra 	$L__BB5_10;
	and.b32  	%r123, %r4, 16777200;
	neg.s32 	%r195, %r123;
	mul.wide.u32 	%rd75, %r197, 4;
	add.s64 	%rd76, %rd75, %rd2;
	add.s64 	%rd82, %rd76, 16384;
$L__BB5_9:
	.pragma "nounroll";
	ld.global.f32 	%f205, [%rd82+-16384];
	add.f32 	%f206, %f371, %f205;
	ld.global.f32 	%f207, [%rd82+-14336];
	add.f32 	%f208, %f206, %f207;
	ld.global.f32 	%f209, [%rd82+-12288];
	add.f32 	%f210, %f208, %f209;
	ld.global.f32 	%f211, [%rd82+-10240];
	add.f32 	%f212, %f210, %f211;
	ld.global.f32 	%f213, [%rd82+-8192];
	add.f32 	%f214, %f212, %f213;
	ld.global.f32 	%f215, [%rd82+-6144];
	add.f32 	%f216, %f214, %f215;
	ld.global.f32 	%f217, [%rd82+-4096];
	add.f32 	%f218, %f216, %f217;
	ld.global.f32 	%f219, [%rd82+-2048];
	add.f32 	%f220, %f218, %f219;
	ld.global.f32 	%f221, [%rd82];
	add.f32 	%f222, %f220, %f221;
	ld.global.f32 	%f223, [%rd82+2048];
	add.f32 	%f224, %f222, %f223;
	ld.global.f32 	%f225, [%rd82+4096];
	add.f32 	%f226, %f224, %f225;
	ld.global.f32 	%f227, [%rd82+6144];
	add.f32 	%f228, %f226, %f227;
	ld.global.f32 	%f229, [%rd82+8192];
	add.f32 	%f230, %f228, %f229;
	ld.global.f32 	%f231, [%rd82+10240];
	add.f32 	%f232, %f230, %f231;
	ld.global.f32 	%f233, [%rd82+12288];
	add.f32 	%f234, %f232, %f233;
	ld.global.f32 	%f235, [%rd82+14336];
	add.f32 	%f371, %f234, %f235;
	add.s32 	%r197, %r197, 8192;
	add.s32 	%r195, %r195, 16;
	add.s64 	%rd82, %rd82, 32768;
	setp.ne.s32 	%p27, %r195, 0;
	@%p27 bra 	$L__BB5_9;
$L__BB5_10:
	setp.eq.s32 	%p28, %r5, 0;
	@%p28 bra 	$L__BB5_19;
	and.b32  	%r12, %r4, 7;
	setp.lt.u32 	%p29, %r5, 8;
	@%p29 bra 	$L__BB5_13;
	mul.wide.u32 	%rd77, %r197, 4;
	add.s64 	%rd78, %rd2, %rd77;
	ld.global.f32 	%f237, [%rd78];
	add.f32 	%f238, %f371, %f237;
	ld.global.f32 	%f239, [%rd78+2048];
	add.f32 	%f240, %f238, %f239;
	ld.global.f32 	%f241, [%rd78+4096];
	add.f32 	%f242, %f240, %f241;
	ld.global.f32 	%f243, [%rd78+6144];
	add.f32 	%f244, %f242, %f243;
	ld.global.f32 	%f245, [%rd78+8192];
	add.f32 	%f246, %f244, %f245;
	ld.global.f32 	%f247, [%rd78+10240];
	add.f32 	%f248, %f246, %f247;
	ld.global.f32 	%f249, [%rd78+12288];
	add.f32 	%f250, %f248, %f249;
	ld.global.f32 	%f251, [%rd78+14336];
	add.f32 	%f371, %f250, %f251;
	add.s32 	%r197, %r197, 4096;
$L__BB5_13:
	setp.eq.s32 	%p30, %r12, 0;
	@%p30 bra 	$L__BB5_19;
	and.b32  	%r15, %r4, 3;
	setp.lt.u32 	%p31, %r12, 4;
	@%p31 bra 	$L__BB5_16;
	mul.wide.u32 	%rd79, %r197, 4;
	add.s64 	%rd80, %rd2, %rd79;
	ld.global.f32 	%f253, [%rd80];
	add.f32 	%f254, %f371, %f253;
	ld.global.f32 	%f255, [%rd80+2048];
	add.f32 	%f256, %f254, %f255;
	ld.global.f32 	%f257, [%rd80+4096];
	add.f32 	%f258, %f256, %f257;
	ld.global.f32 	%f259, [%rd80+6144];
	add.f32 	%f371, %f258, %f259;
	add.s32 	%r197, %r197, 2048;
$L__BB5_16:
	setp.eq.s32 	%p32, %r15, 0;
	@%p32 bra 	$L__BB5_19;
	mul.wide.u32 	%rd81, %r197, 4;
	add.s64 	%rd83, %rd2, %rd81;
	neg.s32 	%r200, %r15;
$L__BB5_18:
	.pragma "nounroll";
	ld.global.f32 	%f260, [%rd83];
	add.f32 	%f371, %f371, %f260;
	add.s64 	%rd83, %rd83, 2048;
	add.s32 	%r200, %r200, 1;
	setp.ne.s32 	%p33, %r200, 0;
	@%p33 bra 	$L__BB5_18;
$L__BB5_19:
	setp.lt.u32 	%p34, %r51, 512;
	@%p34 bra 	$L__BB5_24;
	// begin inline asm
	mov.u32 %r162, %laneid;
	// end inline asm
	mov.b32 	%r164, %f371;
	mov.b32 	%r165, 1;
	mov.b32 	%r186, 31;
	mov.b32 	%r187, -1;
	// begin inline asm
	shfl.sync.down.b32 %r163, %r164, %r165, %r186, %r187;
	// end inline asm
	setp.gt.s32 	%p58, %r162, 30;
	mov.b32 	%f319, %r163;
	add.f32 	%f320, %f371, %f319;
	selp.f32 	%f321, %f371, %f320, %p58;
	mov.b32 	%r169, %f321;
	mov.b32 	%r170, 2;
	// begin inline asm
	shfl.sync.down.b32 %r168, %r169, %r170, %r186, %r187;
	// end inline asm
	setp.gt.s32 	%p59, %r162, 29;
	mov.b32 	%f322, %r168;
	add.f32 	%f323, %f321, %f322;
	selp.f32 	%f324, %f321, %f323, %p59;
	mov.b32 	%r174, %f324;
	mov.b32 	%r175, 4;
	// begin inline asm
	shfl.sync.down.b32 %r173, %r174, %r175, %r186, %r187;
	// end inline asm
	setp.gt.s32 	%p60, %r162, 27;
	mov.b32 	%f325, %r173;
	add.f32 	%f326, %f324, %f325;
	selp.f32 	%f327, %f324, %f326, %p60;
	mov.b32 	%r179, %f327;
	mov.b32 	%r180, 8;
	// begin inline asm
	shfl.sync.down.b32 %r178, %r179, %r180, %r186, %r187;
	// end inline asm
	setp.gt.s32 	%p61, %r162, 23;
	mov.b32 	%f328, %r178;
	add.f32 	%f329, %f327, %f328;
	selp.f32 	%f330, %f327, %f329, %p61;
	mov.b32 	%r184, %f330;
	mov.b32 	%r185, 16;
	// begin inline asm
	shfl.sync.down.b32 %r183, %r184, %r185, %r186, %r187;
	// end inline asm
	setp.gt.s32 	%p62, %r162, 15;
	mov.b32 	%f331, %r183;
	add.f32 	%f16, %f330, %f331;
	selp.f32 	%f383, %f330, %f16, %p62;
	setp.ne.s32 	%p63, %r162, 0;
	@%p63 bra 	$L__BB5_22;
	shr.u32 	%r188, %r1, 3;
	and.b32  	%r189, %r188, 124;
	mov.u32 	%r190, _ZZN3cub18CUB_300001_SM_10006detail6reduce28DeviceReduceSingleTileKernelINS2_10policy_hubIfjN4cuda3std3__44plusIfEEE10Policy1000EN6thrust24THRUST_300001_SM_1000_NS6detail15normal_iteratorINSD_10device_ptrIfEEEEPfjS9_ffNS7_10__identityEEEvT0_T1_T2_T3_T4_T6_E12temp_storage;
	add.s32 	%r191, %r190, %r189;
	st.shared.f32 	[%r191+16], %f16;
$L__BB5_22:
	bar.sync 	0;
	setp.ne.s32 	%p64, %r1, 0;
	@%p64 bra 	$L__BB5_50;
	ld.shared.f32 	%f332, [_ZZN3cub18CUB_300001_SM_10006detail6reduce28DeviceReduceSingleTileKernelINS2_10policy_hubIfjN4cuda3std3__44plusIfEEE10Policy1000EN6thrust24THRUST_300001_SM_1000_NS6detail15normal_iteratorINSD_10device_ptrIfEEEEPfjS9_ffNS7_10__identityEEEvT0_T1_T2_T3_T4_T6_E12temp_storage+20];
	add.f32 	%f333, %f383, %f332;
	ld.shared.f32 	%f334, [_ZZN3cub18CUB_300001_SM_10006detail6reduce28DeviceReduceSingleTileKernelINS2_10policy_hubIfjN4cuda3std3__44plusIfEEE10Policy1000EN6thrust24THRUST_300001_SM_1000_NS6detail15normal_iteratorINSD_10device_ptrIfEEEEPfjS9_ffNS7_10__identityEEEvT0_T1_T2_T3_T4_T6_E12temp_storage+24];
	add.f32 	%f335, %f333, %f334;
	ld.shared.f32 	%f336, [_ZZN3cub18CUB_300001_SM_10006detail6reduce28DeviceReduceSingleTileKernelINS2_10policy_hubIfjN4cuda3std3__44plusIfEEE10Policy1000EN6thrust24THRUST_300001_SM_1000_NS6detail15normal_iteratorINSD_10device_ptrIfEEEEPfjS9_ffNS7_10__identityEEEvT0_T1_T2_T3_T4_T6_E12temp_storage+28];
	add.f32 	%f337, %f335, %f336;
	ld.shared.f32 	%f338, [_ZZN3cub18CUB_300001_SM_10006detail6reduce28DeviceReduceSingleTileKernelINS2_10policy_hubIfjN4cuda3std3__44plusIfEEE10Policy1000EN6thrust24THRUST_300001_SM_1000_NS6detail15normal_iteratorINSD_10device_ptrIfEEEEPfjS9_ffNS7_10__identityEEEvT0_T1_T2_T3_T4_T6_E12temp_storage+32];
	add.f32 	%f339, %f337, %f338;
	ld.shared.f32 	%f340, [_ZZN3cub18CUB_300001_SM_10006detail6reduce28DeviceReduceSingleTileKernelINS2_10policy_hubIfjN4cuda3std3__44plusIfEEE10Policy1000EN6thrust24THRUST_300001_SM_1000_NS6detail15normal_iteratorINSD_10device_ptrIfEEEEPfjS9_ffNS7_10__identityEEEvT0_T1_T2_T3_T4_T6_E12temp_storage+36];
	add.f32 	%f341, %f339, %f340;
	ld.shared.f32 	%f342, [_ZZN3cub18CUB_300001_SM_10006detail6reduce28DeviceReduceSingleTileKernelINS2_10policy_hubIfjN4cuda3std3__44plusIfEEE10Policy1000EN6thrust24THRUST_300001_SM_1000_NS6detail15normal_iteratorINSD_10device_ptrIfEEEEPfjS9_ffNS7_10__identityEEEvT0_T1_T2_T3_T4_T6_E12temp_storage+40];
	add.f32 	%f343, %f341, %f342;
	ld.shared.f32 	%f344, [_ZZN3cub18CUB_300001_SM_10006detail6reduce28DeviceReduceSingleTileKernelINS2_10policy_hubIfjN4cuda3std3__44plusIfEEE10Policy1000EN6thrust24THRUST_300001_SM_1000_NS6detail15normal_iteratorINSD_10device_ptrIfEEEEPfjS9_ffNS7_10__identityEEEvT0_T1_T2_T3_T4_T6_E12temp_storage+44];
	add.f32 	%f345, %f343, %f344;
	ld.shared.f32 	%f346, [_ZZN3cub18CUB_300001_SM_10006detail6reduce28DeviceReduceSingleTileKernelINS2_10policy_hubIfjN4cuda3std3__44plusIfEEE10Policy1000EN6thrust24THRUST_300001_SM_1000_NS6detail15normal_iteratorINSD_10device_ptrIfEEEEPfjS9_ffNS7_10__identityEEEvT0_T1_T2_T3_T4_T6_E12temp_storage+48];
	add.f32 	%f347, %f345, %f346;
	ld.shared.f32 	%f348, [_ZZN3cub18CUB_300001_SM_10006detail6reduce28DeviceReduceSingleTileKernelINS2_10policy_hubIfjN4cuda3std3__44plusIfEEE10Policy1000EN6thrust24THRUST_300001_SM_1000_NS6detail15normal_iteratorINSD_10device_ptrIfEEEEPfjS9_ffNS7_10__identityEEEvT0_T1_T2_T3_T4_T6_E12temp_storage+52];
	add.f32 	%f349, %f347, %f348;
	ld.shared.f32 	%f350, [_ZZN3cub18CUB_300001_SM_10006detail6reduce28DeviceReduceSingleTileKernelINS2_10policy_hubIfjN4cuda3std3__44plusIfEEE10Policy1000EN6thrust24THRUST_300001_SM_1000_NS6detail15normal_iteratorINSD_10device_ptrIfEEEEPfjS9_ffNS7_10__identityEEEvT0_T1_T2_T3_T4_T6_E12temp_storage+56];
	add.f32 	%f351, %f349, %f350;
	ld.shared.f32 	%f352, [_ZZN3cub18CUB_300001_SM_10006detail6reduce28DeviceReduceSingleTileKernelINS2_10policy_hubIfjN4cuda3std3__44plusIfEEE10Policy1000EN6thrust24THRUST_300001_SM_1000_NS6detail15normal_iteratorINSD_10device_ptrIfEEEEPfjS9_ffNS7_10__identityEEEvT0_T1_T2_T3_T4_T6_E12temp_storage+60];
	add.f32 	%f353, %f351, %f352;
	ld.shared.f32 	%f354, [_ZZN3cub18CUB_300001_SM_10006detail6reduce28DeviceReduceSingleTileKernelINS2_10policy_hubIfjN4cuda3std3__44plusIfEEE10Policy1000EN6thrust24THRUST_300001_SM_1000_NS6detail15normal_iteratorINSD_10device_ptrIfEEEEPfjS9_ffNS7_10__identityEEEvT0_T1_T2_T3_T4_T6_E12temp_storage+64];
	add.f32 	%f355, %f353, %f354;
	ld.shared.f32 	%f356, [_ZZN3cub18CUB_300001_SM_10006detail6reduce28DeviceReduceSingleTileKernelINS2_10policy_hubIfjN4cuda3std3__44plusIfEEE10Policy1000EN6thrust24THRUST_300001_SM_1000_NS6detail15normal_iteratorINSD_10device_ptrIfEEEEPfjS9_ffNS7_10__identityEEEvT0_T1_T2_T3_T4_T6_E12temp_storage+68];
	add.f32 	%f357, %f355, %f356;
	ld.shared.f32 	%f358, [_ZZN3cub18CUB_300001_SM_10006detail6reduce28DeviceReduceSingleTileKernelINS2_10policy_hubIfjN4cuda3std3__44plusIfEEE10Policy1000EN6thrust24THRUST_300001_SM_1000_NS6detail15normal_iteratorINSD_10device_ptrIfEEEEPfjS9_ffNS7_10__identityEEEvT0_T1_T2_T3_T4_T6_E12temp_storage+72];
	add.f32 	%f359, %f357, %f358;
	ld.shared.f32 	%f360, [_ZZN3cub18CUB_300001_SM_10006detail6reduce28DeviceReduceSingleTileKernelINS2_10policy_hubIfjN4cuda3std3__44plusIfEEE10Policy1000EN6thrust24THRUST_300001_SM_1000_NS6detail15normal_iteratorINSD_10device_ptrIfEEEEPfjS9_ffNS7_10__identityEEEvT0_T1_T2_T3_T4_T6_E12temp_storage+76];
	add.f32 	%f383, %f359, %f360;
	bra.uni 	$L__BB5_50;
$L__BB5_24:
	// begin inline asm
	mov.u32 %r124, %laneid;
	// end inline asm
	and.b32  	%r150, %r1, 992;
	add.s32 	%r151, %r150, 32;
	setp.gt.u32 	%p35, %r151, %r51;
	not.b32 	%r152, %r150;
	add.s32 	%r153, %r51, %r152;
	selp.b32 	%r148, %r153, 31, %p35;
	mov.b32 	%r126, %f371;
	mov.b32 	%r127, 1;
	mov.b32 	%r149, -1;
	// begin inline asm
	shfl.sync.down.b32 %r125, %r126, %r127, %r148, %r149;
	// end inline asm
	setp.lt.s32 	%p36, %r124, %r148;
	mov.b32 	%f261, %r125;
	add.f32 	%f262, %f371, %f261;
	selp.f32 	%f263, %f262, %f371, %p36;
	mov.b32 	%r131, %f263;
	mov.b32 	%r132, 2;
	// begin inline asm
	shfl.sync.down.b32 %r130, %r131, %r132, %r148, %r149;
	// end inline asm
	add.s32 	%r154, %r124, 2;
	setp.gt.s32 	%p37, %r154, %r148;
	mov.b32 	%f264, %r130;
	add.f32 	%f265, %f263, %f264;
	selp.f32 	%f266, %f263, %f265, %p37;
	mov.b32 	%r136, %f266;
	mov.b32 	%r137, 4;
	// begin inline asm
	shfl.sync.down.b32 %r135, %r136, %r137, %r148, %r149;
	// end inline asm
	add.s32 	%r155, %r124, 4;
	setp.gt.s32 	%p38, %r155, %r148;
	mov.b32 	%f267, %r135;
	add.f32 	%f268, %f266, %f267;
	selp.f32 	%f269, %f266, %f268, %p38;
	mov.b32 	%r141, %f269;
	mov.b32 	%r142, 8;
	// begin inline asm
	shfl.sync.down.b32 %r140, %r141, %r142, %r148, %r149;
	// end inline asm
	add.s32 	%r156, %r124, 8;
	setp.gt.s32 	%p39, %r156, %r148;
	mov.b32 	%f270, %r140;
	add.f32 	%f271, %f269, %f270;
	selp.f32 	%f272, %f269, %f271, %p39;
	mov.b32 	%r146, %f272;
	mov.b32 	%r147, 16;
	// begin inline asm
	shfl.sync.down.b32 %r145, %r146, %r147, %r148, %r149;
	// end inline asm
	add.s32 	%r157, %r124, 16;
	setp.gt.s32 	%p40, %r157, %r148;
	mov.b32 	%f273, %r145;
	add.f32 	%f274, %f272, %f273;
	selp.f32 	%f383, %f272, %f274, %p40;
	setp.ne.s32 	%p41, %r124, 0;
	@%p41 bra 	$L__BB5_26;
	shr.u32 	%r158, %r1, 3;
	and.b32  	%r159, %r158, 124;
	mov.u32 	%r160, _ZZN3cub18CUB_300001_SM_10006detail6reduce28DeviceReduceSingleTileKernelINS2_10policy_hubIfjN4cuda3std3__44plusIfEEE10Policy1000EN6thrust24THRUST_300001_SM_1000_NS6detail15normal_iteratorINSD_10device_ptrIfEEEEPfjS9_ffNS7_10__identityEEEvT0_T1_T2_T3_T4_T6_E12temp_storage;
	add.s32 	%r161, %r160, %r159;
	st.shared.f32 	[%r161+16], %f383;
$L__BB5_26:
	bar.sync 	0;
	setp.ne.s32 	%p42, %r1, 0;
	@%p42 bra 	$L__BB5_50;
	setp.gt.u32 	%p43, %r51, 32;
	ld.shared.f32 	%f275, [_ZZN3cub18CUB_300001_SM_10006detail6reduce28DeviceReduceSingleTileKernelINS2_10policy_hubIfjN4cuda3std3__44plusIfEEE10Policy1000EN6thrust24THRUST_300001_SM_1000_NS6detail15normal_iteratorINSD_10device_ptrIfEEEEPfjS9_ffNS7_10__identityEEEvT0_T1_T2_T3_T4_T6_E12temp_storage+20];
	add.f32 	%f276, %f383, %f275;
	selp.f32 	%f277, %f276, %f383, %p43;
	setp.gt.u32 	%p44, %r51, 64;
	ld.shared.f32 	%f278, [_ZZN3cub18CUB_300001_SM_10006detail6reduce28DeviceReduceSingleTileKernelINS2_10policy_hubIfjN4cuda3std3__44plusIfEEE10Policy1000EN6thrust24THRUST_300001_SM_1000_NS6detail15normal_iteratorINSD_10device_ptrIfEEEEPfjS9_ffNS7_10__identityEEEvT0_T1_T2_T3_T4_T6_E12temp_storage+24];
	add.f32 	%f279, %f278, %f277;
	selp.f32 	%f280, %f279, %f277, %p44;
	setp.gt.u32 	%p45, %r51, 96;
	ld.shared.f32 	%f281, [_ZZN3cub18CUB_300001_SM_10006detail6reduce28DeviceReduceSingleTileKernelINS2_10policy_hubIfjN4cuda3std3__44plusIfEEE10Policy1000EN6thrust24THRUST_300001_SM_1000_NS6detail15normal_iteratorINSD_10device_ptrIfEEEEPfjS9_ffNS7_10__identityEEEvT0_T1_T2_T3_T4_T6_E12temp_storage+28];
	add.f32 	%f282, %f281, %f280;
	selp.f32 	%f283, %f282, %f280, %p45;
	setp.gt.u32 	%p46, %r51, 128;
	ld.shared.f32 	%f284, [_ZZN3cub18CUB_300001_SM_10006detail6reduce28DeviceReduceSingleTileKernelINS2_10policy_hubIfjN4cuda3std3__44plusIfEEE10Policy1000EN6thrust24THRUST_300001_SM_1000_NS6detail15normal_iteratorINSD_10device_ptrIfEEEEPfjS9_ffNS7_10__identityEEEvT0_T1_T2_T3_T4_T6_E12temp_storage+32];
	add.f32 	%f285, %f284, %f283;
	selp.f32 	%f286, %f285, %f283, %p46;
	setp.gt.u32 	%p47, %r51, 160;
	ld.shared.f32 	%f287, [_ZZN3cub18CUB_300001_SM_10006detail6reduce28DeviceReduceSingleTileKernelINS2_10policy_hubIfjN4cuda3std3__44plusIfEEE10Policy1000EN6thrust24THRUST_300001_SM_1000_NS6detail15normal_iteratorINSD_10device_ptrIfEEEEPfjS9_ffNS7_10__identityEEEvT0_T1_T2_T3_T4_T6_E12temp_storage+36];
	add.f32 	%f288, %f287, %f286;
	selp.f32 	%f289, %f288, %f286, %p47;
	setp.gt.u32 	%p48, %r51, 192;
	ld.shared.f32 	%f290, [_ZZN3cub18CUB_300001_SM_10006detail6reduce28DeviceReduceSingleTileKernelINS2_10policy_hubIfjN4cuda3std3__44plusIfEEE10Policy1000EN6thrust24THRUST_300001_SM_1000_NS6detail15normal_iteratorINSD_10device_ptrIfEEEEPfjS9_ffNS7_10__identityEEEvT0_T1_T2_T3_T4_T6_E12temp_storage+40];
	add.f32 	%f291, %f290, %f289;
	selp.f32 	%f292, %f291, %f289, %p48;
	setp.gt.u32 	%p49, %r51, 224;
	ld.shared.f32 	%f293, [_ZZN3cub18CUB_300001_SM_10006detail6reduce28DeviceReduceSingleTileKernelINS2_10policy_hubIfjN4cuda3std3__44plusIfEEE10Policy1000EN6thrust24THRUST_300001_SM_1000_NS6detail15normal_iteratorINSD_10device_ptrIfEEEEPfjS9_ffNS7_10__identityEEEvT0_T1_T2_T3_T4_T6_E12temp_storage+44];
	add.f32 	%f294, %f293, %f292;
	selp.f32 	%f295, %f294, %f292, %p49;
	setp.gt.u32 	%p50, %r51, 256;
	ld.shared.f32 	%f296, [_ZZN3cub18CUB_300001_SM_10006detail6reduce28DeviceReduceSingleTileKernelINS2_10policy_hubIfjN4cuda3std3__44plusIfEEE10Policy1000EN6thrust24THRUST_300001_SM_1000_NS6detail15normal_iteratorINSD_10device_ptrIfEEEEPfjS9_ffNS7_10__identityEEEvT0_T1_T2_T3_T4_T6_E12temp_storage+48];
	add.f32 	%f297, %f296, %f295;
	selp.f32 	%f298, %f297, %f295, %p50;
	setp.gt.u32 	%p51, %r51, 288;
	ld.shared.f32 	%f299, [_ZZN3cub18CUB_300001_SM_10006detail6reduce28DeviceReduceSingleTileKernelINS2_10policy_hubIfjN4cuda3std3__44plusIfEEE10Policy1000EN6thrust24THRUST_300001_SM_1000_NS6detail15normal_iteratorINSD_10device_ptrIfEEEEPfjS9_ffNS7_10__identityEEEvT0_T1_T2_T3_T4_T6_E12temp_storage+52];
	add.f32 	%f300, %f299, %f298;
	selp.f32 	%f301, %f300, %f298, %p51;
	setp.gt.u32 	%p52, %r51, 320;
	ld.shared.f32 	%f302, [_ZZN3cub18CUB_300001_SM_10006detail6reduce28DeviceReduceSingleTileKernelINS2_10policy_hubIfjN4cuda3std3__44plusIfEEE10Policy1000EN6thrust24THRUST_300001_SM_1000_NS6detail15normal_iteratorINSD_10device_ptrIfEEEEPfjS9_ffNS7_10__identityEEEvT0_T1_T2_T3_T4_T6_E12temp_storage+56];
	add.f32 	%f303, %f302, %f301;
	selp.f32 	%f304, %f303, %f301, %p52;
	setp.gt.u32 	%p53, %r51, 352;
	ld.shared.f32 	%f305, [_ZZN3cub18CUB_300001_SM_10006detail6reduce28DeviceReduceSingleTileKernelINS2_10policy_hubIfjN4cuda3std3__44plusIfEEE10Policy1000EN6thrust24THRUST_300001_SM_1000_NS6detail15normal_iteratorINSD_10device_ptrIfEEEEPfjS9_ffNS7_10__identityEEEvT0_T1_T2_T3_T4_T6_E12temp_storage+60];
	add.f32 	%f306, %f305, %f304;
	selp.f32 	%f307, %f306, %f304, %p53;
	setp.gt.u32 	%p54, %r51, 384;
	ld.shared.f32 	%f308, [_ZZN3cub18CUB_300001_SM_10006detail6reduce28DeviceReduceSingleTileKernelINS2_10policy_hubIfjN4cuda3std3__44plusIfEEE10Policy1000EN6thrust24THRUST_300001_SM_1000_NS6detail15normal_iteratorINSD_10device_ptrIfEEEEPfjS9_ffNS7_10__identityEEEvT0_T1_T2_T3_T4_T6_E12temp_storage+64];
	add.f32 	%f309, %f308, %f307;
	selp.f32 	%f310, %f309, %f307, %p54;
	setp.gt.u32 	%p55, %r51, 416;
	ld.shared.f32 	%f311, [_ZZN3cub18CUB_300001_SM_10006detail6reduce28DeviceReduceSingleTileKernelINS2_10policy_hubIfjN4cuda3std3__44plusIfEEE10Policy1000EN6thrust24THRUST_300001_SM_1000_NS6detail15normal_iteratorINSD_10device_ptrIfEEEEPfjS9_ffNS7_10__identityEEEvT0_T1_T2_T3_T4_T6_E12temp_storage+68];
	add.f32 	%f312, %f311, %f310;
	selp.f32 	%f313, %f312, %f310, %p55;
	setp.gt.u32 	%p56, %r51, 448;
	ld.shared.f32 	%f314, [_ZZN3cub18CUB_300001_SM_10006detail6reduce28DeviceReduceSingleTileKernelINS2_10policy_hubIfjN4cuda3std3__44plusIfEEE10Policy1000EN6thrust24THRUST_300001_SM_1000_NS6detail15normal_iteratorINSD_10device_ptrIfEEEEPfjS9_ffNS7_10__identityEEEvT0_T1_T2_T3_T4_T6_E12temp_storage+72];
	add.f32 	%f315, %f314, %f313;
	selp.f32 	%f316, %f315, %f313, %p56;
	setp.gt.u32 	%p57, %r51, 480;
	ld.shared.f32 	%f317, [_ZZN3cub18CUB_300001_SM_10006detail6reduce28DeviceReduceSingleTileKernelINS2_10policy_hubIfjN4cuda3std3__44plusIfEEE10Policy1000EN6thrust24THRUST_300001_SM_1000_NS6detail15normal_iteratorINSD_10device_ptrIfEEEEPfjS9_ffNS7_10__identityEEEvT0_T1_T2_T3_T4_T6_E12temp_storage+76];
	add.f32 	%f318, %f317, %f316;
	selp.f32 	%f383, %f318, %f316, %p57;
	bra.uni 	$L__BB5_50;
$L__BB5_28:
	mov.u32 	%r21, %tid.x;
	mul.wide.u32 	%rd11, %r21, 4;
	add.s64 	%rd12, %rd2, %rd11;
	ld.global.f32 	%f43, [%rd12];
	ld.global.f32 	%f44, [%rd12+2048];
	ld.global.f32 	%f45, [%rd12+4096];
	ld.global.f32 	%f46, [%rd12+6144];
	ld.global.f32 	%f47, [%rd12+8192];
	ld.global.f32 	%f48, [%rd12+10240];
	ld.global.f32 	%f49, [%rd12+12288];
	ld.global.f32 	%f50, [%rd12+14336];
	ld.global.f32 	%f51, [%rd12+16384];
	ld.global.f32 	%f52, [%rd12+18432];
	ld.global.f32 	%f53, [%rd12+20480];
	ld.global.f32 	%f54, [%rd12+22528];
	ld.global.f32 	%f55, [%rd12+24576];
	ld.global.f32 	%f56, [%rd12+26624];
	ld.global.f32 	%f57, [%rd12+28672];
	ld.global.f32 	%f58, [%rd12+30720];
	add.f32 	%f59, %f43, %f44;
	add.f32 	%f60, %f45, %f46;
	add.f32 	%f61, %f47, %f48;
	add.f32 	%f62, %f49, %f50;
	add.f32 	%f63, %f51, %f52;
	add.f32 	%f64, %f53, %f54;
	add.f32 	%f65, %f55, %f56;
	add.f32 	%f66, %f57, %f58;
	add.f32 	%f67, %f59, %f60;
	add.f32 	%f68, %f61, %f62;
	add.f32 	%f69, %f63, %f64;
	add.f32 	%f70, %f65, %f66;
	add.f32 	%f71, %f67, %f68;
	add.f32 	%f72, %f69, %f70;
	add.f32 	%f382, %f71, %f72;
	add.s32 	%r22, %r51, -8192;
	setp.lt.u32 	%p3, %r22, 8192;
	mov.b32 	%r202, 8192;
	@%p3 bra 	$L__BB5_32;
	mov.b32 	%r202, 8192;
$L__BB5_30:
	add.s32 	%r54, %r21, %r202;
	mul.wide.u32 	%rd13, %r54, 4;
	add.s64 	%rd14, %rd2, %rd13;
	ld.global.f32 	%f73, [%rd14];
	ld.global.f32 	%f74, [%rd14+2048];
	ld.global.f32 	%f75, [%rd14+4096];
	ld.global.f32 	%f76, [%rd14+6144];
	ld.global.f32 	%f77, [%rd14+8192];
	ld.global.f32 	%f78, [%rd14+10240];
	ld.global.f32 	%f79, [%rd14+12288];
	ld.global.f32 	%f80, [%rd14+14336];
	ld.global.f32 	%f81, [%rd14+16384];
	ld.global.f32 	%f82, [%rd14+18432];
	ld.global.f32 	%f83, [%rd14+20480];
	ld.global.f32 	%f84, [%rd14+22528];
	ld.global.f32 	%f85, [%rd14+24576];
	ld.global.f32 	%f86, [%rd14+26624];
	ld.global.f32 	%f87, [%rd14+28672];
	ld.global.f32 	%f88, [%rd14+30720];
	add.f32 	%f89, %f382, %f73;
	add.f32 	%f90, %f74, %f75;
	add.f32 	%f91, %f76, %f77;
	add.f32 	%f92, %f78, %f79;
	add.f32 	%f93, %f80, %f81;
	add.f32 	%f94, %f82, %f83;
	add.f32 	%f95, %f84, %f85;
	add.f32 	%f96, %f86, %f87;
	add.f32 	%f97, %f89, %f90;
	add.f32 	%f98, %f91, %f92;
	add.f32 	%f99, %f93, %f94;
	add.f32 	%f100, %f95, %f96;
	add.f32 	%f101, %f97, %f98;
	add.f32 	%f102, %f99, %f100;
	add.f32 	%f103, %f101, %f102;
	add.f32 	%f382, %f103, %f88;
	sub.s32 	%r55, %r51, %r202;
	setp.lt.u32 	%p4, %r55, 8192;
	@%p4 bra 	$L__BB5_46;
	add.s32 	%r202, %r202, 8192;
	setp.le.u32 	%p5, %r202, %r22;
	@%p5 bra 	$L__BB5_30;
$L__BB5_32:
	setp.le.u32 	%p6, %r51, %r202;
	sub.s32 	%r56, %r51, %r202;
	setp.ge.s32 	%p7, %r21, %r56;
	or.pred  	%p8, %p6, %p7;
	@%p8 bra 	$L__BB5_46;
	not.b32 	%r58, %r21;
	add.s32 	%r59, %r51, %r58;
	sub.s32 	%r60, %r59, %r202;
	shr.u32 	%r61, %r60, 9;
	add.s32 	%r26, %r61, 1;
	and.b32  	%r27, %r26, 15;
	setp.lt.u32 	%p9, %r60, 7680;
	mov.u32 	%r207, %r21;
	@%p9 bra 	$L__BB5_37;
	or.b32  	%r205, %r21, 4096;
	add.s32 	%r204, %r21, %r202;
	and.b32  	%r62, %r26, 16777200;
	neg.s32 	%r203, %r62;
$L__BB5_35:
	.pragma "nounroll";
	mul.wide.u32 	%rd15, %r204, 4;
	add.s64 	%rd16, %rd2, %rd15;
	ld.global.f32 	%f105, [%rd16];
	add.f32 	%f106, %f382, %f105;
	add.s32 	%r63, %r204, 512;
	mul.wide.u32 	%rd17, %r63, 4;
	add.s64 	%rd18, %rd2, %rd17;
	ld.global.f32 	%f107, [%rd18];
	add.f32 	%f108, %f106, %f107;
	add.s32 	%r64, %r204, 1024;
	mul.wide.u32 	%rd19, %r64, 4;
	add.s64 	%rd20, %rd2, %rd19;
	ld.global.f32 	%f109, [%rd20];
	add.f32 	%f110, %f108, %f109;
	add.s32 	%r65, %r204, 1536;
	mul.wide.u32 	%rd21, %r65, 4;
	add.s64 	%rd22, %rd2, %rd21;
	ld.global.f32 	%f111, [%rd22];
	add.f32 	%f112, %f110, %f111;
	add.s32 	%r66, %r204, 2048;
	mul.wide.u32 	%rd23, %r66, 4;
	add.s64 	%rd24, %rd2, %rd23;
	ld.global.f32 	%f113, [%rd24];
	add.f32 	%f114, %f112, %f113;
	add.s32 	%r67, %r204, 2560;
	mul.wide.u32 	%rd25, %r67, 4;
	add.s64 	%rd26, %rd2, %rd25;
	ld.global.f32 	%f115, [%rd26];
	add.f32 	%f116, %f114, %f115;
	add.s32 	%r68, %r204, 3072;
	mul.wide.u32 	%rd27, %r68, 4;
	add.s64 	%rd28, %rd2, %rd27;
	ld.global.f32 	%f117, [%rd28];
	add.f32 	%f118, %f116, %f117;
	add.s32 	%r69, %r204, 3584;
	mul.wide.u32 	%rd29, %r69, 4;
	add.s64 	%rd30, %rd2, %rd29;
	ld.global.f32 	%f119, [%rd30];
	add.f32 	%f120, %f118, %f119;
	add.s32 	%r70, %r204, 4096;
	mul.wide.u32 	%rd31, %r70, 4;
	add.s64 	%rd32, %rd2, %rd31;
	ld.global.f32 	%f121, [%rd32];
	add.f32 	%f122, %f120, %f121;
	add.s32 	%r71, %r204, 4608;
	mul.wide.u32 	%rd33, %r71, 4;
	add.s64 	%rd34, %rd2, %rd33;
	ld.global.f32 	%f123, [%rd34];
	add.f32 	%f124, %f122, %f123;
	add.s32 	%r72, %r204, 5120;
	mul.wide.u32 	%rd35, %r72, 4;
	add.s64 	%rd36, %rd2, %rd35;
	ld.global.f32 	%f125, [%rd36];
	add.f32 	%f126, %f124, %f125;
	add.s32 	%r73, %r204, 5632;
	mul.wide.u32 	%rd37, %r73, 4;
	add.s64 	%rd38, %rd2, %rd37;
	ld.global.f32 	%f127, [%rd38];
	add.f32 	%f128, %f126, %f127;
	add.s32 	%r74, %r204, 6144;
	mul.wide.u32 	%rd39, %r74, 4;
	add.s64 	%rd40, %rd2, %rd39;
	ld.global.f32 	%f129, [%rd40];
	add.f32 	%f130, %f128, %f129;
	add.s32 	%r75, %r204, 6656;
	mul.wide.u32 	%rd41, %r75, 4;
	add.s64 	%rd42, %rd2, %rd41;
	ld.global.f32 	%f131, [%rd42];
	add.f32 	%f132, %f130, %f131;
	add.s32 	%r76, %r204, 7168;
	mul.wide.u32 	%rd43, %r76, 4;
	add.s64 	%rd44, %rd2, %rd43;
	ld.global.f32 	%f133, [%rd44];
	add.f32 	%f134, %f132, %f133;
	add.s32 	%r77, %r204, 7680;
	mul.wide.u32 	%rd45, %r77, 4;
	add.s64 	%rd46, %rd2, %rd45;
	ld.global.f32 	%f135, [%rd46];
	add.f32 	%f382, %f134, %f135;
	add.s32 	%r205, %r205, 8192;
	add.s32 	%r204, %r204, 8192;
	add.s32 	%r203, %r203, 16;
	setp.ne.s32 	%p10, %r203, 0;
	@%p10 bra 	$L__BB5_35;
	add.s32 	%r207, %r205, -4096;
$L__BB5_37:
	setp.eq.s32 	%p11, %r27, 0;
	@%p11 bra 	$L__BB5_46;
	and.b32  	%r39, %r26, 7;
	setp.lt.u32 	%p12, %r27, 8;
	@%p12 bra 	$L__BB5_40;
	add.s32 	%r78, %r207, %r202;
	mul.wide.u32 	%rd47, %r78, 4;
	add.s64 	%rd48, %rd2, %rd47;
	ld.global.f32 	%f137, [%rd48];
	add.f32 	%f138, %f382, %f137;
	add.s32 	%r79, %r78, 512;
	mul.wide.u32 	%rd49, %r79, 4;
	add.s64 	%rd50, %rd2, %rd49;
	ld.global.f32 	%f139, [%rd50];
	add.f32 	%f140, %f138, %f139;
	add.s32 	%r80, %r78, 1024;
	mul.wide.u32 	%rd51, %r80, 4;
	add.s64 	%rd52, %rd2, %rd51;
	ld.global.f32 	%f141, [%rd52];
	add.f32 	%f142, %f140, %f141;
	add.s32 	%r81, %r78, 1536;
	mul.wide.u32 	%rd53, %r81, 4;
	add.s64 	%rd54, %rd2, %rd53;
	ld.global.f32 	%f143, [%rd54];
	add.f32 	%f144, %f142, %f143;
	add.s32 	%r82, %r78, 2048;
	mul.wide.u32 	%rd55, %r82, 4;
	add.s64 	%rd56, %rd2, %rd55;
	ld.global.f32 	%f145, [%rd56];
	add.f32 	%f146, %f144, %f145;
	add.s32 	%r83, %r78, 2560;
	mul.wide.u32 	%rd57, %r83, 4;
	add.s64 	%rd58, %rd2, %rd57;
	ld.global.f32 	%f147, [%rd58];
	add.f32 	%f148, %f146, %f147;
	add.s32 	%r84, %r78, 3072;
	mul.wide.u32 	%rd59, %r84, 4;
	add.s64 	%rd60, %rd2, %rd59;
	ld.global.f32 	%f149, [%rd60];
	add.f32 	%f150, %f148, %f149;
	add.s32 	%r85, %r78, 3584;
	mul.wide.u32 	%rd61, %r85, 4;
	add.s64 	%rd62, %rd2, %rd61;
	ld.global.f32 	%f151, [%rd62];
	add.f32 	%f382, %f150, %f151;
	add.s32 	%r207, %r207, 4096;
$L__BB5_40:
	setp.eq.s32 	%p13, %r39, 0;
	@%p13 bra 	$L__BB5_46;
	and.b32  	%r42, %r26, 3;
	setp.lt.u32 	%p14, %r39, 4;
	@%p14 bra 	$L__BB5_43;
	add.s32 	%r86, %r207, %r202;
	mul.wide.u32 	%rd63, %r86, 4;
	add.s64 	%rd64, %rd2, %rd63;
	ld.global.f32 	%f153, [%rd64];
	add.f32 	%f154, %f382, %f153;
	add.s32 	%r87, %r86, 512;
	mul.wide.u32 	%rd65, %r87, 4;
	add.s64 	%rd66, %rd2, %rd65;
	ld.global.f32 	%f155, [%rd66];
	add.f32 	%f156, %f154, %f155;
	add.s32 	%r88, %r86, 1024;
	mul.wide.u32 	%rd67, %r88, 4;
	add.s64 	%rd68, %rd2, %rd67;
	ld.global.f32 	%f157, [%rd68];
	add.f32 	%f158, %f156, %f157;
	add.s32 	%r89, %r86, 1536;
	mul.wide.u32 	%rd69, %r89, 4;
	add.s64 	%rd70, %rd2, %rd69;
	ld.global.f32 	%f159, [%rd70];
	add.f32 	%f382, %f158, %f159;
	add.s32 	%r207, %r207, 2048;
$L__BB5_43:
	setp.eq.s32 	%p15, %r42, 0;
	@%p15 bra 	$L__BB5_46;
	add.s32 	%r210, %r207, %r202;
	neg.s32 	%r209, %r42;
$L__BB5_45:
	.pragma "nounroll";
	mul.wide.u32 	%rd71, %r210, 4;
	add.s64 	%rd72, %rd2, %rd71;
	ld.global.f32 	%f160, [%rd72];
	add.f32 	%f382, %f382, %f160;
	add.s32 	%r210, %r210, 512;
	add.s32 	%r209, %r209, 1;
	setp.ne.s32 	%p16, %r209, 0;
	@%p16 bra 	$L__BB5_45;
$L__BB5_46:
	// begin inline asm
	mov.u32 %r90, %laneid;
	// end inline asm
	mov.b32 	%r92, %f382;
	mov.b32 	%r93, 1;
	mov.b32 	%r114, 31;
	mov.b32 	%r115, -1;
	// begin inline asm
	shfl.sync.down.b32 %r91, %r92, %r93, %r114, %r115;
	// end inline asm
	setp.gt.s32 	%p17, %r90, 30;
	mov.b32 	%f161, %r91;
	add.f32 	%f162, %f382, %f161;
	selp.f32 	%f163, %f382, %f162, %p17;
	mov.b32 	%r97, %f163;
	mov.b32 	%r98, 2;
	// begin inline asm
	shfl.sync.down.b32 %r96, %r97, %r98, %r114, %r115;
	// end inline asm
	setp.gt.s32 	%p18, %r90, 29;
	mov.b32 	%f164, %r96;
	add.f32 	%f165, %f163, %f164;
	selp.f32 	%f166, %f163, %f165, %p18;
	mov.b32 	%r102, %f166;
	mov.b32 	%r103, 4;
	// begin inline asm
	shfl.sync.down.b32 %r101, %r102, %r103, %r114, %r115;
	// end inline asm
	setp.gt.s32 	%p19, %r90, 27;
	mov.b32 	%f167, %r101;
	add.f32 	%f168, %f166, %f167;
	selp.f32 	%f169, %f166, %f168, %p19;
	mov.b32 	%r107, %f169;
	mov.b32 	%r108, 8;
	// begin inline asm
	shfl.sync.down.b32 %r106, %r107, %r108, %r114, %r115;
	// end inline asm
	setp.gt.s32 	%p20, %r90, 23;
	mov.b32 	%f170, %r106;
	add.f32 	%f171, %f169, %f170;
	selp.f32 	%f172, %f169, %f171, %p20;
	mov.b32 	%r112, %f172;
	mov.b32 	%r113, 16;
	// begin inline asm
	shfl.sync.down.b32 %r111, %r112, %r113, %r114, %r115;
	// end inline asm
	setp.gt.s32 	%p21, %r90, 15;
	mov.b32 	%f173, %r111;
	add.f32 	%f38, %f172, %f173;
	selp.f32 	%f383, %f172, %f38, %p21;
	setp.ne.s32 	%p22, %r90, 0;
	@%p22 bra 	$L__BB5_48;
	shr.u32 	%r116, %r21, 3;
	and.b32  	%r117, %r116, 124;
	mov.u32 	%r118, _ZZN3cub18CUB_300001_SM_10006detail6reduce28DeviceReduceSingleTileKernelINS2_10policy_hubIfjN4cuda3std3__44plusIfEEE10Policy1000EN6thrust24THRUST_300001_SM_1000_NS6detail15normal_iteratorINSD_10device_ptrIfEEEEPfjS9_ffNS7_10__identityEEEvT0_T1_T2_T3_T4_T6_E12temp_storage;
	add.s32 	%r119, %r118, %r117;
	st.shared.f32 	[%r119+16], %f38;
$L__BB5_48:
	bar.sync 	0;
	setp.ne.s32 	%p23, %r21, 0;
	@%p23 bra 	$L__BB5_50;
	ld.shared.f32 	%f174, [_ZZN3cub18CUB_300001_SM_10006detail6reduce28DeviceReduceSingleTileKernelINS2_10policy_hubIfjN4cuda3std3__44plusIfEEE10Policy1000EN6thrust24THRUST_300001_SM_1000_NS6detail15normal_iteratorINSD_10device_ptrIfEEEEPfjS9_ffNS7_10__identityEEEvT0_T1_T2_T3_T4_T6_E12temp_storage+20];
	add.f32 	%f175, %f383, %f174;
	ld.shared.f32 	%f176, [_ZZN3cub18CUB_300001_SM_10006detail6reduce28DeviceReduceSingleTileKernelINS2_10policy_hubIfjN4cuda3std3__44plusIfEEE10Policy1000EN6thrust24THRUST_300001_SM_1000_NS6detail15normal_iteratorINSD_10device_ptrIfEEEEPfjS9_ffNS7_10__identityEEEvT0_T1_T2_T3_T4_T6_E12temp_storage+24];
	add.f32 	%f177, %f175, %f176;
	ld.shared.f32 	%f178, [_ZZN3cub18CUB_300001_SM_10006detail6reduce28DeviceReduceSingleTileKernelINS2_10policy_hubIfjN4cuda3std3__44plusIfEEE10Policy1000EN6thrust24THRUST_300001_SM_1000_NS6detail15normal_iteratorINSD_10device_ptrIfEEEEPfjS9_ffNS7_10__identityEEEvT0_T1_T2_T3_T4_T6_E12temp_storage+28];
	add.f32 	%f179, %f177, %f178;
	ld.shared.f32 	%f180, [_ZZN3cub18CUB_300001_SM_10006detail6reduce28DeviceReduceSingleTileKernelINS2_10policy_hubIfjN4cuda3std3__44plusIfEEE10Policy1000EN6thrust24THRUST_300001_SM_1000_NS6detail15normal_iteratorINSD_10device_ptrIfEEEEPfjS9_ffNS7_10__identityEEEvT0_T1_T2_T3_T4_T6_E12temp_storage+32];
	add.f32 	%f181, %f179, %f180;
	ld.shared.f32 	%f182, [_ZZN3cub18CUB_300001_SM_10006detail6reduce28DeviceReduceSingleTileKernelINS2_10policy_hubIfjN4cuda3std3__44plusIfEEE10Policy1000EN6thrust24THRUST_300001_SM_1000_NS6detail15normal_iteratorINSD_10device_ptrIfEEEEPfjS9_ffNS7_10__identityEEEvT0_T1_T2_T3_T4_T6_E12temp_storage+36];
	add.f32 	%f183, %f181, %f182;
	ld.shared.f32 	%f184, [_ZZN3cub18CUB_300001_SM_10006detail6reduce28DeviceReduceSingleTileKernelINS2_10policy_hubIfjN4cuda3std3__44plusIfEEE10Policy1000EN6thrust24THRUST_300001_SM_1000_NS6detail15normal_iteratorINSD_10device_ptrIfEEEEPfjS9_ffNS7_10__identityEEEvT0_T1_T2_T3_T4_T6_E12temp_storage+40];
	add.f32 	%f185, %f183, %f184;
	ld.shared.f32 	%f186, [_ZZN3cub18CUB_300001_SM_10006detail6reduce28DeviceReduceSingleTileKernelINS2_10policy_hubIfjN4cuda3std3__44plusIfEEE10Policy1000EN6thrust24THRUST_300001_SM_1000_NS6detail15normal_iteratorINSD_10device_ptrIfEEEEPfjS9_ffNS7_10__identityEEEvT0_T1_T2_T3_T4_T6_E12temp_storage+44];
	add.f32 	%f187, %f185, %f186;
	ld.shared.f32 	%f188, [_ZZN3cub18CUB_300001_SM_10006detail6reduce28DeviceReduceSingleTileKernelINS2_10policy_hubIfjN4cuda3std3__44plusIfEEE10Policy1000EN6thrust24THRUST_300001_SM_1000_NS6detail15normal_iteratorINSD_10device_ptrIfEEEEPfjS9_ffNS7_10__identityEEEvT0_T1_T2_T3_T4_T6_E12temp_storage+48];
	add.f32 	%f189, %f187, %f188;
	ld.shared.f32 	%f190, [_ZZN3cub18CUB_300001_SM_10006detail6reduce28DeviceReduceSingleTileKernelINS2_10policy_hubIfjN4cuda3std3__44plusIfEEE10Policy1000EN6thrust24THRUST_300001_SM_1000_NS6detail15normal_iteratorINSD_10device_ptrIfEEEEPfjS9_ffNS7_10__identityEEEvT0_T1_T2_T3_T4_T6_E12temp_storage+52];
	add.f32 	%f191, %f189, %f190;
	ld.shared.f32 	%f192, [_ZZN3cub18CUB_300001_SM_10006detail6reduce28DeviceReduceSingleTileKernelINS2_10policy_hubIfjN4cuda3std3__44plusIfEEE10Policy1000EN6thrust24THRUST_300001_SM_1000_NS6detail15normal_iteratorINSD_10device_ptrIfEEEEPfjS9_ffNS7_10__identityEEEvT0_T1_T2_T3_T4_T6_E12temp_storage+56];
	add.f32 	%f193, %f191, %f192;
	ld.shared.f32 	%f194, [_ZZN3cub18CUB_300001_SM_10006detail6reduce28DeviceReduceSingleTileKernelINS2_10policy_hubIfjN4cuda3std3__44plusIfEEE10Policy1000EN6thrust24THRUST_300001_SM_1000_NS6detail15normal_iteratorINSD_10device_ptrIfEEEEPfjS9_ffNS7_10__identityEEEvT0_T1_T2_T3_T4_T6_E12temp_storage+60];
	add.f32 	%f195, %f193, %f194;
	ld.shared.f32 	%f196, [_ZZN3cub18CUB_300001_SM_10006detail6reduce28DeviceReduceSingleTileKernelINS2_10policy_hubIfjN4cuda3std3__44plusIfEEE10Policy1000EN6thrust24THRUST_300001_SM_1000_NS6detail15normal_iteratorINSD_10device_ptrIfEEEEPfjS9_ffNS7_10__identityEEEvT0_T1_T2_T3_T4_T6_E12temp_storage+64];
	add.f32 	%f197, %f195, %f196;
	ld.shared.f32 	%f198, [_ZZN3cub18CUB_300001_SM_10006detail6reduce28DeviceReduceSingleTileKernelINS2_10policy_hubIfjN4cuda3std3__44plusIfEEE10Policy1000EN6thrust24THRUST_300001_SM_1000_NS6detail15normal_iteratorINSD_10device_ptrIfEEEEPfjS9_ffNS7_10__identityEEEvT0_T1_T2_T3_T4_T6_E12temp_storage+68];
	add.f32 	%f199, %f197, %f198;
	ld.shared.f32 	%f200, [_ZZN3cub18CUB_300001_SM_10006detail6reduce28DeviceReduceSingleTileKernelINS2_10policy_hubIfjN4cuda3std3__44plusIfEEE10Policy1000EN6thrust24THRUST_300001_SM_1000_NS6detail15normal_iteratorINSD_10device_ptrIfEEEEPfjS9_ffNS7_10__identityEEEvT0_T1_T2_T3_T4_T6_E12temp_storage+72];
	add.f32 	%f201, %f199, %f200;
	ld.shared.f32 	%f202, [_ZZN3cub18CUB_300001_SM_10006detail6reduce28DeviceReduceSingleTileKernelINS2_10policy_hubIfjN4cuda3std3__44plusIfEEE10Policy1000EN6thrust24THRUST_300001_SM_1000_NS6detail15normal_iteratorINSD_10device_ptrIfEEEEPfjS9_ffNS7_10__identityEEEvT0_T1_T2_T3_T4_T6_E12temp_storage+76];
	add.f32 	%f383, %f201, %f202;
$L__BB5_50:
	mov.u32 	%r192, %tid.x;
	setp.ne.s32 	%p65, %r192, 0;
	@%p65 bra 	$L__BB5_52;
	add.f32 	%f361, %f42, %f383;
	st.global.f32 	[%rd1], %f361;
$L__BB5_52:
	ret;

}
	// .globl	_ZN3cub18CUB_300001_SM_10006detail6reduce18DeviceReduceKernelINS2_10policy_hubIfjN4cuda3std3__44plusIfEEE10Policy1000EN6thrust24THRUST_300001_SM_1000_NS6detail15normal_iteratorINSD_10device_ptrIfEEEEjS9_fNS7_10__identityEEEvT0_PT3_T1_NS0_13GridEvenShareISN_EET2_T4_
.visible .entry _ZN3cub18CUB_300001_SM_10006detail6reduce18DeviceReduceKernelINS2_10policy_hubIfjN4cuda3std3__44plusIfEEE10Policy1000EN6thrust24THRUST_300001_SM_1000_NS6detail15normal_iteratorINSD_10device_ptrIfEEEEjS9_fNS7_10__identityEEEvT0_PT3_T1_NS0_13GridEvenShareISN_EET2_T4_(
	.param .align 8 .b8 _ZN3cub18CUB_300001_SM_10006detail6reduce18DeviceReduceKernelINS2_10policy_hubIfjN4cuda3std3__44plusIfEEE10Policy1000EN6thrust24THRUST_300001_SM_1000_NS6detail15normal_iteratorINSD_10device_ptrIfEEEEjS9_fNS7_10__identityEEEvT0_PT3_T1_NS0_13GridEvenShareISN_EET2_T4__param_0[8],
	.param .u64 .ptr .align 1 _ZN3cub18CUB_300001_SM_10006detail6reduce18DeviceReduceKernelINS2_10policy_hubIfjN4cuda3std3__44plusIfEEE10Policy1000EN6thrust24THRUST_300001_SM_1000_NS6detail15normal_iteratorINSD_10device_ptrIfEEEEjS9_fNS7_10__identityEEEvT0_PT3_T1_NS0_13GridEvenShareISN_EET2_T4__param_1,
	.param .u32 _ZN3cub18CUB_300001_SM_10006detail6reduce18DeviceReduceKernelINS2_10policy_hubIfjN4cuda3std3__44plusIfEEE10Policy1000EN6thrust24THRUST_300001_SM_1000_NS6detail15normal_iteratorINSD_10device_ptrIfEEEEjS9_fNS7_10__identityEEEvT0_PT3_T1_NS0_13GridEvenShareISN_EET2_T4__param_2,
	.param .align 4 .b8 _ZN3cub18CUB_300001_SM_10006detail6reduce18DeviceReduceKernelINS2_10policy_hubIfjN4cuda3std3__44plusIfEEE10Policy1000EN6thrust24THRUST_300001_SM_1000_NS6detail15normal_iteratorINSD_10device_ptrIfEEEEjS9_fNS7_10__identityEEEvT0_PT3_T1_NS0_13GridEvenShareISN_EET2_T4__param_3[40],
	.param .align 1 .b8 _ZN3cub18CUB_300001_SM_10006detail6reduce18DeviceReduceKernelINS2_10policy_hubIfjN4cuda3std3__44plusIfEEE10Policy1000EN6thrust24THRUST_300001_SM_1000_NS6detail15normal_iteratorINSD_10device_ptrIfEEEEjS9_fNS7_10__identityEEEvT0_PT3_T1_NS0_13GridEvenShareISN_EET2_T4__param_4[1],
	.param .align 1 .b8 _ZN3cub18CUB_300001_SM_10006detail6reduce18DeviceReduceKernelINS2_10policy_hubIfjN4cuda3std3__44plusIfEEE10Policy1000EN6thrust24THRUST_300001_SM_1000_NS6detail15normal_iteratorINSD_10device_ptrIfEEEEjS9_fNS7_10__identityEEEvT0_PT3_T1_NS0_13GridEvenShareISN_EET2_T4__param_5[1]
)
.maxntid 512
{
	.reg .pred 	%p<65>;
	.reg .b16 	%rs<4>;
	.reg .b32 	%r<279>;
	.reg .b32 	%f<380>;
	.reg .b64 	%rd<130>;
	// demoted variable
	.shared .align 4 .b8 _ZZN3cub18CUB_300001_SM_10006detail6reduce18DeviceReduceKernelINS2_10policy_hubIfjN4cuda3std3__44plusIfEEE10Policy1000EN6thrust24THRUST_300001_SM_1000_NS6detail15normal_iteratorINSD_10device_ptrIfEEEEjS9_fNS7_10__identityEEEvT0_PT3_T1_NS0_13GridEvenShareISN_EET2_T4_E12temp_storage[84];
	ld.param.u32 	%r1, [_ZN3cub18CUB_300001_SM_10006detail6reduce18DeviceReduceKernelINS2_10policy_hubIfjN4cuda3std3__44plusIfEEE10Policy1000EN6thrust24THRUST_300001_SM_1000_NS6detail15normal_iteratorINSD_10device_ptrIfEEEEjS9_fNS7_10__identityEEEvT0_PT3_T1_NS0_13GridEvenShareISN_EET2_T4__param_3+20];
	ld.param.u32 	%r2, [_ZN3cub18CUB_300001_SM_10006detail6reduce18DeviceReduceKernelINS2_10policy_hubIfjN4cuda3std3__44plusIfEEE10Policy1000EN6thrust24THRUST_300001_SM_1000_NS6detail15normal_iteratorINSD_10device_ptrIfEEEEjS9_fNS7_10__identityEEEvT0_PT3_T1_NS0_13GridEvenShareISN_EET2_T4__param_3+24];
	ld.param.u64 	%rd3, [_ZN3cub18CUB_300001_SM_10006detail6reduce18DeviceReduceKernelINS2_10policy_hubIfjN4cuda3std3__44plusIfEEE10Policy1000EN6thrust24THRUST_300001_SM_1000_NS6detail15normal_iteratorINSD_10device_ptrIfEEEEjS9_fNS7_10__identityEEEvT0_PT3_T1_NS0_13GridEvenShareISN_EET2_T4__param_0];
	cvta.to.global.u64 	%rd1, %rd3;
	mov.u32 	%r3, %ctaid.x;
	shl.b32 	%r4, %r2, 13;
	shl.b32 	%r270, %r3, 13;
	sub.s32 	%r6, %r1, %r270;
	setp.gt.u32 	%p1, %r6, 8191;
	@%p1 bra 	$L__BB6_26;
	mov.u32 	%r7, %tid.x;
	setp.ge.u32 	%p23, %r7, %r6;
	mov.f32 	%f368, 0f00000000;
	mov.u32 	%r261, %r7;
	@%p23 bra 	$L__BB6_3;
	add.s32 	%r155, %r270, %r7;
	mul.wide.u32 	%rd66, %r155, 4;
	add.s64 	%rd67, %rd1, %rd66;
	ld.global.f32 	%f368, [%rd67];
	add.s32 	%r261, %r7, 512;
$L__BB6_3:
	setp.ge.u32 	%p24, %r261, %r6;
	@%p24 bra 	$L__BB6_17;
	not.b32 	%r156, %r261;
	add.s32 	%r157, %r1, %r156;
	sub.s32 	%r158, %r157, %r270;
	shr.u32 	%r159, %r158, 9;
	add.s32 	%r10, %r159, 1;
	and.b32  	%r11, %r10, 15;
	setp.lt.u32 	%p25, %r158, 7680;
	@%p25 bra 	$L__BB6_8;
	or.b32  	%r260, %r261, 4096;
	add.s32 	%r259, %r261, %r270;
	and.b32  	%r160, %r10, 16777200;
	neg.s32 	%r258, %r160;
$L__BB6_6:
	.pragma "nounroll";
	mul.wide.u32 	%rd68, %r259, 4;
	add.s64 	%rd69, %rd1, %rd68;
	ld.global.f32 	%f203, [%rd69];
	add.f32 	%f204, %f368, %f203;
	add.s32 	%r161, %r259, 512;
	mul.wide.u32 	%rd70, %r161, 4;
	add.s64 	%rd71, %rd1, %rd70;
	ld.global.f32 	%f205, [%rd71];
	add.f32 	%f206, %f204, %f205;
	add.s32 	%r162, %r259, 1024;
	mul.wide.u32 	%rd72, %r162, 4;
	add.s64 	%rd73, %rd1, %rd72;
	ld.global.f32 	%f207, [%rd73];
	add.f32 	%f208, %f206, %f207;
	add.s32 	%r163, %r259, 1536;
	mul.wide.u32 	%rd74, %r163, 4;
	add.s64 	%rd75, %rd1, %rd74;
	ld.global.f32 	%f209, [%rd75];
	add.f32 	%f210, %f208, %f209;
	add.s32 	%r164, %r259, 2048;
	mul.wide.u32 	%rd76, %r164, 4;
	add.s64 	%rd77, %rd1, %rd76;
	ld.global.f32 	%f211, [%rd77];
	add.f32 	%f212, %f210, %f211;
	add.s32 	%r165, %r259, 2560;
	mul.wide.u32 	%rd78, %r165, 4;
	add.s64 	%rd79, %rd1, %rd78;
	ld.global.f32 	%f213, [%rd79];
	add.f32 	%f214, %f212, %f213;
	add.s32 	%r166, %r259, 3072;
	mul.wide.u32 	%rd80, %r166, 4;
	add.s64 	%rd81, %rd1, %rd80;
	ld.global.f32 	%f215, [%rd81];
	add.f32 	%f216, %f214, %f215;
	add.s32 	%r167, %r259, 3584;
	mul.wide.u32 	%rd82, %r167, 4;
	add.s64 	%rd83, %rd1, %rd82;
	ld.global.f32 	%f217, [%rd83];
	add.f32 	%f218, %f216, %f217;
	add.s32 	%r168, %r259, 4096;
	mul.wide.u32 	%rd84, %r168, 4;
	add.s64 	%rd85, %rd1, %rd84;
	ld.global.f32 	%f219, [%rd85];
	add.f32 	%f220, %f218, %f219;
	add.s32 	%r169, %r259, 4608;
	mul.wide.u32 	%rd86, %r169, 4;
	add.s64 	%rd87, %rd1, %rd86;
	ld.global.f32 	%f221, [%rd87];
	add.f32 	%f222, %f220, %f221;
	add.s32 	%r170, %r259, 5120;
	mul.wide.u32 	%rd88, %r170, 4;
	add.s64 	%rd89, %rd1, %rd88;
	ld.global.f32 	%f223, [%rd89];
	add.f32 	%f224, %f222, %f223;
	add.s32 	%r171, %r259, 5632;
	mul.wide.u32 	%rd90, %r171, 4;
	add.s64 	%rd91, %rd1, %rd90;
	ld.global.f32 	%f225, [%rd91];
	add.f32 	%f226, %f224, %f225;
	add.s32 	%r172, %r259, 6144;
	mul.wide.u32 	%rd92, %r172, 4;
	add.s64 	%rd93, %rd1, %rd92;
	ld.global.f32 	%f227, [%rd93];
	add.f32 	%f228, %f226, %f227;
	add.s32 	%r173, %r259, 6656;
	mul.wide.u32 	%rd94, %r173, 4;
	add.s64 	%rd95, %rd1, %rd94;
	ld.global.f32 	%f229, [%rd95];
	add.f32 	%f230, %f228, %f229;
	add.s32 	%r174, %r259, 7168;
	mul.wide.u32 	%rd96, %r174, 4;
	add.s64 	%rd97, %rd1, %rd96;
	ld.global.f32 	%f231, [%rd97];
	add.f32 	%f232, %f230, %f231;
	add.s32 	%r175, %r259, 7680;
	mul.wide.u32 	%rd98, %r175, 4;
	add.s64 	%rd99, %rd1, %rd98;
	ld.global.f32 	%f233, [%rd99];
	add.f32 	%f368, %f232, %f233;
	add.s32 	%r260, %r260, 8192;
	add.s32 	%r259, %r259, 8192;
	add.s32 	%r258, %r258, 16;
	setp.ne.s32 	%p26, %r258, 0;
	@%p26 bra 	$L__BB6_6;
	add.s32 	%r261, %r260, -4096;
$L__BB6_8:
	setp.eq.s32 	%p27, %r11, 0;
	@%p27 bra 	$L__BB6_17;
	and.b32  	%r23, %r10, 7;
	setp.lt.u32 	%p28, %r11, 8;
	@%p28 bra 	$L__BB6_11;
	add.s32 	%r176, %r270, %r261;
	mul.wide.u32 	%rd100, %r176, 4;
	add.s64 	%rd101, %rd1, %rd100;
	ld.global.f32 	%f235, [%rd101];
	add.f32 	%f236, %f368, %f235;
	add.s32 	%r177, %r176, 512;
	mul.wide.u32 	%rd102, %r177, 4;
	add.s64 	%rd103, %rd1, %rd102;
	ld.global.f32 	%f237, [%rd103];
	add.f32 	%f238, %f236, %f237;
	add.s32 	%r178, %r176, 1024;
	mul.wide.u32 	%rd104, %r178, 4;
	add.s64 	%rd105, %rd1, %rd104;
	ld.global.f32 	%f239, [%rd105];
	add.f32 	%f240, %f238, %f239;
	add.s32 	%r179, %r176, 1536;
	mul.wide.u32 	%rd106, %r179, 4;
	add.s64 	%rd107, %rd1, %rd106;
	ld.global.f32 	%f241, [%rd107];
	add.f32 	%f242, %f240, %f241;
	add.s32 	%r180, %r176, 2048;
	mul.wide.u32 	%rd108, %r180, 4;
	add.s64 	%rd109, %rd1, %rd108;
	ld.global.f32 	%f243, [%rd109];
	add.f32 	%f244, %f242, %f243;
	add.s32 	%r181, %r176, 2560;
	mul.wide.u32 	%rd110, %r181, 4;
	add.s64 	%rd111, %rd1, %rd110;
	ld.global.f32 	%f245, [%rd111];
	add.f32 	%f246, %f244, %f245;
	add.s32 	%r182, %r176, 3072;
	mul.wide.u32 	%rd112, %r182, 4;
	add.s64 	%rd113, %rd1, %rd112;
	ld.global.f32 	%f247, [%rd113];
	add.f32 	%f248, %f246, %f247;
	add.s32 	%r183, %r176, 3584;
	mul.wide.u32 	%rd114, %r183, 4;
	add.s64 	%rd115, %rd1, %rd114;
	ld.global.f32 	%f249, [%rd115];
	add.f32 	%f368, %f248, %f249;
	add.s32 	%r261, %r261, 4096;
$L__BB6_11:
	setp.eq.s32 	%p29, %r23, 0;
	@%p29 bra 	$L__BB6_17;
	and.b32  	%r26, %r10, 3;
	setp.lt.u32 	%p30, %r23, 4;
	@%p30 bra 	$L__BB6_14;
	add.s32 	%r184, %r270, %r261;
	mul.wide.u32 	%rd116, %r184, 4;
	add.s64 	%rd117, %rd1, %rd116;
	ld.global.f32 	%f251, [%rd117];
	add.f32 	%f252, %f368, %f251;
	add.s32 	%r185, %r184, 512;
	mul.wide.u32 	%rd118, %r185, 4;
	add.s64 	%rd119, %rd1, %rd118;
	ld.global.f32 	%f253, [%rd119];
	add.f32 	%f254, %f252, %f253;
	add.s32 	%r186, %r184, 1024;
	mul.wide.u32 	%rd120, %r186, 4;
	add.s64 	%rd121, %rd1, %rd120;
	ld.global.f32 	%f255, [%rd121];
	add.f32 	%f256, %f254, %f255;
	add.s32 	%r187, %r184, 1536;
	mul.wide.u32 	%rd122, %r187, 4;
	add.s64 	%rd123, %rd1, %rd122;
	ld.global.f32 	%f257, [%rd123];
	add.f32 	%f368, %f256, %f257;
	add.s32 	%r261, %r261, 2048;
$L__BB6_14:
	setp.eq.s32 	%p31, %r26, 0;
	@%p31 bra 	$L__BB6_17;
	add.s32 	%r265, %r261, %r270;
	neg.s32 	%r264, %r26;
$L__BB6_16:
	.pragma "nounroll";
	mul.wide.u32 	%rd124, %r265, 4;
	add.s64 	%rd125, %rd1, %rd124;
	ld.global.f32 	%f258, [%rd125];
	add.f32 	%f368, %f368, %f258;
	add.s32 	%r265, %r265, 512;
	add.s32 	%r264, %r264, 1;
	setp.ne.s32 	%p32, %r264, 0;
	@%p32 bra 	$L__BB6_16;
$L__BB6_17:
	setp.lt.u32 	%p33, %r6, 512;
	@%p33 bra 	$L__BB6_22;
	// begin inline asm
	mov.u32 %r226, %laneid;
	// end inline asm
	mov.b32 	%r228, %f368;
	mov.b32 	%r229, 1;
	mov.b32 	%r250, 31;
	mov.b32 	%r251, -1;
	// begin inline asm
	shfl.sync.down.b32 %r227, %r228, %r229, %r250, %r251;
	// end inline asm
	setp.gt.s32 	%p57, %r226, 30;
	mov.b32 	%f317, %r227;
	add.f32 	%f318, %f368, %f317;
	selp.f32 	%f319, %f368, %f318, %p57;
	mov.b32 	%r233, %f319;
	mov.b32 	%r234, 2;
	// begin inline asm
	shfl.sync.down.b32 %r232, %r233, %r234, %r250, %r251;
	// end inline asm
	setp.gt.s32 	%p58, %r226, 29;
	mov.b32 	%f320, %r232;
	add.f32 	%f321, %f319, %f320;
	selp.f32 	%f322, %f319, %f321, %p58;
	mov.b32 	%r238, %f322;
	mov.b32 	%r239, 4;
	// begin inline asm
	shfl.sync.down.b32 %r237, %r238, %r239, %r250, %r251;
	// end inline asm
	setp.gt.s32 	%p59, %r226, 27;
	mov.b32 	%f323, %r237;
	add.f32 	%f324, %f322, %f323;
	selp.f32 	%f325, %f322, %f324, %p59;
	mov.b32 	%r243, %f325;
	mov.b32 	%r244, 8;
	// begin inline asm
	shfl.sync.down.b32 %r242, %r243, %r244, %r250, %r251;
	// end inline asm
	setp.gt.s32 	%p60, %r226, 23;
	mov.b32 	%f326, %r242;
	add.f32 	%f327, %f325, %f326;
	selp.f32 	%f328, %f325, %f327, %p60;
	mov.b32 	%r248, %f328;
	mov.b32 	%r249, 16;
	// begin inline asm
	shfl.sync.down.b32 %r247, %r248, %r249, %r250, %r251;
	// end inline asm
	setp.gt.s32 	%p61, %r226, 15;
	mov.b32 	%f329, %r247;
	add.f32 	%f16, %f328, %f329;
	selp.f32 	%f379, %f328, %f16, %p61;
	setp.ne.s32 	%p62, %r226, 0;
	@%p62 bra 	$L__BB6_20;
	shr.u32 	%r252, %r7, 3;
	and.b32  	%r253, %r252, 124;
	mov.u32 	%r254, _ZZN3cub18CUB_300001_SM_10006detail6reduce18DeviceReduceKernelINS2_10policy_hubIfjN4cuda3std3__44plusIfEEE10Policy1000EN6thrust24THRUST_300001_SM_1000_NS6detail15normal_iteratorINSD_10device_ptrIfEEEEjS9_fNS7_10__identityEEEvT0_PT3_T1_NS0_13GridEvenShareISN_EET2_T4_E12temp_storage;
	add.s32 	%r255, %r254, %r253;
	st.shared.f32 	[%r255+16], %f16;
$L__BB6_20:
	bar.sync 	0;
	setp.ne.s32 	%p63, %r7, 0;
	@%p63 bra 	$L__BB6_48;
	ld.shared.f32 	%f330, [_ZZN3cub18CUB_300001_SM_10006detail6reduce18DeviceReduceKernelINS2_10policy_hubIfjN4cuda3std3__44plusIfEEE10Policy1000EN6thrust24THRUST_300001_SM_1000_NS6detail15normal_iteratorINSD_10device_ptrIfEEEEjS9_fNS7_10__identityEEEvT0_PT3_T1_NS0_13GridEvenShareISN_EET2_T4_E12temp_storage+20];
	add.f32 	%f331, %f379, %f330;
	ld.shared.f32 	%f332, [_ZZN3cub18CUB_300001_SM_10006detail6reduce18DeviceReduceKernelINS2_10policy_hubIfjN4cuda3std3__44plusIfEEE10Policy1000EN6thrust24THRUST_300001_SM_1000_NS6detail15normal_iteratorINSD_10device_ptrIfEEEEjS9_fNS7_10__identityEEEvT0_PT3_T1_NS0_13GridEvenShareISN_EET2_T4_E12temp_storage+24];
	add.f32 	%f333, %f331, %f332;
	ld.shared.f32 	%f334, [_ZZN3cub18CUB_300001_SM_10006detail6reduce18DeviceReduceKernelINS2_10policy_hubIfjN4cuda3std3__44plusIfEEE10Policy1000EN6thrust24THRUST_300001_SM_1000_NS6detail15normal_iteratorINSD_10device_ptrIfEEEEjS9_fNS7_10__identityEEEvT0_PT3_T1_NS0_13GridEvenShareISN_EET2_T4_E12temp_storage+28];
	add.f32 	%f335, %f333, %f334;
	ld.shared.f32 	%f336, [_ZZN3cub18CUB_300001_SM_10006detail6reduce18DeviceReduceKernelINS2_10policy_hubIfjN4cuda3std3__44plusIfEEE10Policy1000EN6thrust24THRUST_300001_SM_1000_NS6detail15normal_iteratorINSD_10device_ptrIfEEEEjS9_fNS7_10__identityEEEvT0_PT3_T1_NS0_13GridEvenShareISN_EET2_T4_E12temp_storage+32];
	add.f32 	%f337, %f335, %f336;
	ld.shared.f32 	%f338, [_ZZN3cub18CUB_300001_SM_10006detail6reduce18DeviceReduceKernelINS2_10policy_hubIfjN4cuda3std3__44plusIfEEE10Policy1000EN6thrust24THRUST_300001_SM_1000_NS6detail15normal_iteratorINSD_10device_ptrIfEEEEjS9_fNS7_10__identityEEEvT0_PT3_T1_NS0_13GridEvenShareISN_EET2_T4_E12temp_storage+36];
	add.f32 	%f339, %f337, %f338;
	ld.shared.f32 	%f340, [_ZZN3cub18CUB_300001_SM_10006detail6reduce18DeviceReduceKernelINS2_10policy_hubIfjN4cuda3std3__44plusIfEEE10Policy1000EN6thrust24THRUST_300001_SM_1000_NS6detail15normal_iteratorINSD_10device_ptrIfEEEEjS9_fNS7_10__identityEEEvT0_PT3_T1_NS0_13GridEvenShareISN_EET2_T4_E12temp_storage+40];
	add.f32 	%f341, %f339, %f340;
	ld.shared.f32 	%f342, [_ZZN3cub18CUB_300001_SM_10006detail6reduce18DeviceReduceKernelINS2_10policy_hubIfjN4cuda3std3__44plusIfEEE10Policy1000EN6thrust24THRUST_300001_SM_1000_NS6detail15normal_iteratorINSD_10device_ptrIfEEEEjS9_fNS7_10__identityEEEvT0_PT3_T1_NS0_13GridEvenShareISN_EET2_T4_E12temp_storage+44];
	add.f32 	%f343, %f341, %f342;
	ld.shared.f32 	%f344, [_ZZN3cub18CUB_300001_SM_10006detail6reduce18DeviceReduceKernelINS2_10policy_hubIfjN4cuda3std3__44plusIfEEE10Policy1000EN6thrust24THRUST_300001_SM_1000_NS6detail15normal_iteratorINSD_10device_ptrIfEEEEjS9_fNS7_10__identityEEEvT0_PT3_T1_NS0_13GridEvenShareISN_EET2_T4_E12temp_storage+48];
	add.f32 	%f345, %f343, %f344;
	ld.shared.f32 	%f346, [_ZZN3cub18CUB_300001_SM_10006detail6reduce18DeviceReduceKernelINS2_10policy_hubIfjN4cuda3std3__44plusIfEEE10Policy1000EN6thrust24THRUST_300001_SM_1000_NS6detail15normal_iteratorINSD_10device_ptrIfEEEEjS9_fNS7_10__identityEEEvT0_PT3_T1_NS0_13GridEvenShareISN_EET2_T4_E12temp_storage+52];
	add.f32 	%f347, %f345, %f346;
	ld.shared.f32 	%f348, [_ZZN3cub18CUB_300001_SM_10006detail6reduce18DeviceReduceKernelINS2_10policy_hubIfjN4cuda3std3__44plusIfEEE10Policy1000EN6thrust24THRUST_300001_SM_1000_NS6detail15normal_iteratorINSD_10device_ptrIfEEEEjS9_fNS7_10__identityEEEvT0_PT3_T1_NS0_13GridEvenShareISN_EET2_T4_E12temp_storage+56];
	add.f32 	%f349, %f347, %f348;
	ld.shared.f32 	%f350, [_ZZN3cub18CUB_300001_SM_10006detail6reduce18DeviceReduceKernelINS2_10policy_hubIfjN4cuda3std3__44plusIfEEE10Policy1000EN6thrust24THRUST_300001_SM_1000_NS6detail15normal_iteratorINSD_10device_ptrIfEEEEjS9_fNS7_10__identityEEEvT0_PT3_T1_NS0_13GridEvenShareISN_EET2_T4_E12temp_storage+60];
	add.f32 	%f351, %f349, %f350;
	ld.shared.f32 	%f352, [_ZZN3cub18CUB_300001_SM_10006detail6reduce18DeviceReduceKernelINS2_10policy_hubIfjN4cuda3std3__44plusIfEEE10Policy1000EN6thrust24THRUST_300001_SM_1000_NS6detail15normal_iteratorINSD_10device_ptrIfEEEEjS9_fNS7_10__identityEEEvT0_PT3_T1_NS0_13GridEvenShareISN_EET2_T4_E12temp_storage+64];
	add.f32 	%f353, %f351, %f352;
	ld.shared.f32 	%f354, [_ZZN3cub18CUB_300001_SM_10006detail6reduce18DeviceReduceKernelINS2_10policy_hubIfjN4cuda3std3__44plusIfEEE10Policy1000EN6thrust24THRUST_300001_SM_1000_NS6detail15normal_iteratorINSD_10device_ptrIfEEEEjS9_fNS7_10__identityEEEvT0_PT3_T1_NS0_13GridEvenShareISN_EET2_T4_E12temp_storage+68];
	add.f32 	%f355, %f353, %f354;
	ld.shared.f32 	%f356, [_ZZN3cub18CUB_300001_SM_10006detail6reduce18DeviceReduceKernelINS2_10policy_hubIfjN4cuda3std3__44plusIfEEE10Policy1000EN6thrust24THRUST_300001_SM_1000_NS6detail15normal_iteratorINSD_10device_ptrIfEEEEjS9_fNS7_10__identityEEEvT0_PT3_T1_NS0_13GridEvenShareISN_EET2_T4_E12temp_storage+72];
	add.f32 	%f357, %f355, %f356;
	ld.shared.f32 	%f358, [_ZZN3cub18CUB_300001_SM_10006detail6reduce18DeviceReduceKernelINS2_10policy_hubIfjN4cuda3std3__44plusIfEEE10Policy1000EN6thrust24THRUST_300001_SM_1000_NS6detail15normal_iteratorINSD_10device_ptrIfEEEEjS9_fNS7_10__identityEEEvT0_PT3_T1_NS0_13GridEvenShareISN_EET2_T4_E12temp_storage+76];
	add.f32 	%f379, %f357, %f358;
	bra.uni 	$L__BB6_48;
$L__BB6_22:
	// begin inline asm
	mov.u32 %r188, %laneid;
	// end inline asm
	and.b32  	%r214, %r7, 992;
	add.s32 	%r215, %r214, 32;
	setp.gt.u32 	%p34, %r215, %r6;
	not.b32 	%r216, %r214;
	add.s32 	%r217, %r6, %r216;
	selp.b32 	%r212, %r217, 31, %p34;
	mov.b32 	%r190, %f368;
	mov.b32 	%r191, 1;
	mov.b32 	%r213, -1;
	// begin inline asm
	shfl.sync.down.b32 %r189, %r190, %r191, %r212, %r213;
	// end inline asm
	setp.lt.s32 	%p35, %r188, %r212;
	mov.b32 	%f259, %r189;
	add.f32 	%f260, %f368, %f259;
	selp.f32 	%f261, %f260, %f368, %p35;
	mov.b32 	%r195, %f261;
	mov.b32 	%r196, 2;
	// begin inline asm
	shfl.sync.down.b32 %r194, %r195, %r196, %r212, %r213;
	// end inline asm
	add.s32 	%r218, %r188, 2;
	setp.gt.s32 	%p36, %r218, %r212;
	mov.b32 	%f262, %r194;
	add.f32 	%f263, %f261, %f262;
	selp.f32 	%f264, %f261, %f263, %p36;
	mov.b32 	%r200, %f264;
	mov.b32 	%r201, 4;
	// begin inline asm
	shfl.sync.down.b32 %r199, %r200, %r201, %r212, %r213;
	// end inline asm
	add.s32 	%r219, %r188, 4;
	setp.gt.s32 	%p37, %r219, %r212;
	mov.b32 	%f265, %r199;
	add.f32 	%f266, %f264, %f265;
	selp.f32 	%f267, %f264, %f266, %p37;
	mov.b32 	%r205, %f267;
	mov.b32 	%r206, 8;
	// begin inline asm
	shfl.sync.down.b32 %r204, %r205, %r206, %r212, %r213;
	// end inline asm
	add.s32 	%r220, %r188, 8;
	setp.gt.s32 	%p38, %r220, %r212;
	mov.b32 	%f268, %r204;
	add.f32 	%f269, %f267, %f268;
	selp.f32 	%f270, %f267, %f269, %p38;
	mov.b32 	%r210, %f270;
	mov.b32 	%r211, 16;
	// begin inline asm
	shfl.sync.down.b32 %r209, %r210, %r211, %r212, %r213;
	// end inline asm
	add.s32 	%r221, %r188, 16;
	setp.gt.s32 	%p39, %r221, %r212;
	mov.b32 	%f271, %r209;
	add.f32 	%f272, %f270, %f271;
	selp.f32 	%f379, %f270, %f272, %p39;
	setp.ne.s32 	%p40, %r188, 0;
	@%p40 bra 	$L__BB6_24;
	shr.u32 	%r222, %r7, 3;
	and.b32  	%r223, %r222, 124;
	mov.u32 	%r224, _ZZN3cub18CUB_300001_SM_10006detail6reduce18DeviceReduceKernelINS2_10policy_hubIfjN4cuda3std3__44plusIfEEE10Policy1000EN6thrust24THRUST_300001_SM_1000_NS6detail15normal_iteratorINSD_10device_ptrIfEEEEjS9_fNS7_10__identityEEEvT0_PT3_T1_NS0_13GridEvenShareISN_EET2_T4_E12temp_storage;
	add.s32 	%r225, %r224, %r223;
	st.shared.f32 	[%r225+16], %f379;
$L__BB6_24:
	bar.sync 	0;
	setp.ne.s32 	%p41, %r7, 0;
	@%p41 bra 	$L__BB6_48;
	setp.gt.u32 	%p42, %r6, 32;
	ld.shared.f32 	%f273, [_ZZN3cub18CUB_300001_SM_10006detail6reduce18DeviceReduceKernelINS2_10policy_hubIfjN4cuda3std3__44plusIfEEE10Policy1000EN6thrust24THRUST_300001_SM_1000_NS6detail15normal_iteratorINSD_10device_ptrIfEEEEjS9_fNS7_10__identityEEEvT0_PT3_T1_NS0_13GridEvenShareISN_EET2_T4_E12temp_storage+20];
	add.f32 	%f274, %f379, %f273;
	selp.f32 	%f275, %f274, %f379, %p42;
	setp.gt.u32 	%p43, %r6, 64;
	ld.shared.f32 	%f276, [_ZZN3cub18CUB_300001_SM_10006detail6reduce18DeviceReduceKernelINS2_10policy_hubIfjN4cuda3std3__44plusIfEEE10Policy1000EN6thrust24THRUST_300001_SM_1000_NS6detail15normal_iteratorINSD_10device_ptrIfEEEEjS9_fNS7_10__identityEEEvT0_PT3_T1_NS0_13GridEvenShareISN_EET2_T4_E12temp_storage+24];
	add.f32 	%f277, %f276, %f275;
	selp.f32 	%f278, %f277, %f275, %p43;
	setp.gt.u32 	%p44, %r6, 96;
	ld.shared.f32 	%f279, [_ZZN3cub18CUB_300001_SM_10006detail6reduce18DeviceReduceKernelINS2_10policy_hubIfjN4cuda3std3__44plusIfEEE10Policy1000EN6thrust24THRUST_300001_SM_1000_NS6detail15normal_iteratorINSD_10device_ptrIfEEEEjS9_fNS7_10__identityEEEvT0_PT3_T1_NS0_13GridEvenShareISN_EET2_T4_E12temp_storage+28];
	add.f32 	%f280, %f279, %f278;
	selp.f32 	%f281, %f280, %f278, %p44;
	setp.gt.u32 	%p45, %r6, 128;
	ld.shared.f32 	%f282, [_ZZN3cub18CUB_300001_SM_10006detail6reduce18DeviceReduceKernelINS2_10policy_hubIfjN4cuda3std3__44plusIfEEE10Policy1000EN6thrust24THRUST_300001_SM_1000_NS6detail15normal_iteratorINSD_10device_ptrIfEEEEjS9_fNS7_10__identityEEEvT0_PT3_T1_NS0_13GridEvenShareISN_EET2_T4_E12temp_storage+32];
	add.f32 	%f283, %f282, %f281;
	selp.f32 	%f284, %f283, %f281, %p45;
	setp.gt.u32 	%p46, %r6, 160;
	ld.shared.f32 	%f285, [_ZZN3cub18CUB_300001_SM_10006detail6reduce18DeviceReduceKernelINS2_10policy_hubIfjN4cuda3std3__44plusIfEEE10Policy1000EN6thrust24THRUST_300001_SM_1000_NS6detail15normal_iteratorINSD_10device_ptrIfEEEEjS9_fNS7_10__identityEEEvT0_PT3_T1_NS0_13GridEvenShareISN_EET2_T4_E12temp_storage+36];
	add.f32 	%f286, %f285, %f284;
	selp.f32 	%f287, %f286, %f284, %p46;
	setp.gt.u32 	%p47, %r6, 192;
	ld.shared.f32 	%f288, [_ZZN3cub18CUB_300001_SM_10006detail6reduce18DeviceReduceKernelINS2_10policy_hubIfjN4cuda3std3__44plusIfEEE10Policy1000EN6thrust24THRUST_300001_SM_1000_NS6detail15normal_iteratorINSD_10device_ptrIfEEEEjS9_fNS7_10__identityEEEvT0_PT3_T1_NS0_13GridEvenShareISN_EET2_T4_E12temp_storage+40];
	add.f32 	%f289, %f288, %f287;
	selp.f32 	%f290, %f289, %f287, %p47;
	setp.gt.u32 	%p48, %r6, 224;
	ld.shared.f32 	%f291, [_ZZN3cub18CUB_300001_SM_10006detail6reduce18DeviceReduceKernelINS2_10policy_hubIfjN4cuda3std3__44plusIfEEE10Policy1000EN6thrust24THRUST_300001_SM_1000_NS6detail15normal_iteratorINSD_10device_ptrIfEEEEjS9_fNS7_10__identityEEEvT0_PT3_T1_NS0_13GridEvenShareISN_EET2_T4_E12temp_storage+44];
	add.f32 	%f292, %f291, %f290;
	selp.f32 	%f293, %f292, %f290, %p48;
	setp.gt.u32 	%p49, %r6, 256;
	ld.shared.f32 	%f294, [_ZZN3cub18CUB_300001_SM_10006detail6reduce18DeviceReduceKernelINS2_10policy_hubIfjN4cuda3std3__44plusIfEEE10Policy1000EN6thrust24THRUST_300001_SM_1000_NS6detail15normal_iteratorINSD_10device_ptrIfEEEEjS9_fNS7_10__identityEEEvT0_PT3_T1_NS0_13GridEvenShareISN_EET2_T4_E12temp_storage+48];
	add.f32 	%f295, %f294, %f293;
	selp.f32 	%f296, %f295, %f293, %p49;
	setp.gt.u32 	%p50, %r6, 288;
	ld.shared.f32 	%f297, [_ZZN3cub18CUB_300001_SM_10006detail6reduce18DeviceReduceKernelINS2_10policy_hubIfjN4cuda3std3__44plusIfEEE10Policy1000EN6thrust24THRUST_300001_SM_1000_NS6detail15normal_iteratorINSD_10device_ptrIfEEEEjS9_fNS7_10__identityEEEvT0_PT3_T1_NS0_13GridEvenShareISN_EET2_T4_E12temp_storage+52];
	add.f32 	%f298, %f297, %f296;
	selp.f32 	%f299, %f298, %f296, %p50;
	setp.gt.u32 	%p51, %r6, 320;
	ld.shared.f32 	%f300, [_ZZN3cub18CUB_300001_SM_10006detail6reduce18DeviceReduceKernelINS2_10policy_hubIfjN4cuda3std3__44plusIfEEE10Policy1000EN6thrust24THRUST_300001_SM_1000_NS6detail15normal_iteratorINSD_10device_ptrIfEEEEjS9_fNS7_10__identityEEEvT0_PT3_T1_NS0_13GridEvenShareISN_EET2_T4_E12temp_storage+56];
	add.f32 	%f301, %f300, %f299;
	selp.f32 	%f302, %f301, %f299, %p51;
	setp.gt.u32 	%p52, %r6, 352;
	ld.shared.f32 	%f303, [_ZZN3cub18CUB_300001_SM_10006detail6reduce18DeviceReduceKernelINS2_10policy_hubIfjN4cuda3std3__44plusIfEEE10Policy1000EN6thrust24THRUST_300001_SM_1000_NS6detail15normal_iteratorINSD_10device_ptrIfEEEEjS9_fNS7_10__identityEEEvT0_PT3_T1_NS0_13GridEvenShareISN_EET2_T4_E12temp_storage+60];
	add.f32 	%f304, %f303, %f302;
	selp.f32 	%f305, %f304, %f302, %p52;
	setp.gt.u32 	%p53, %r6, 384;
	ld.shared.f32 	%f306, [_ZZN3cub18CUB_300001_SM_10006detail6reduce18DeviceReduceKernelINS2_10policy_hubIfjN4cuda3std3__44plusIfEEE10Policy1000EN6thrust24THRUST_300001_SM_1000_NS6detail15normal_iteratorINSD_10device_ptrIfEEEEjS9_fNS7_10__identityEEEvT0_PT3_T1_NS0_13GridEvenShareISN_EET2_T4_E12temp_storage+64];
	add.f32 	%f307, %f306, %f305;
	selp.f32 	%f308, %f307, %f305, %p53;
	setp.gt.u32 	%p54, %r6, 416;
	ld.shared.f32 	%f309, [_ZZN3cub18CUB_300001_SM_10006detail6reduce18DeviceReduceKernelINS2_10policy_hubIfjN4cuda3std3__44plusIfEEE10Policy1000EN6thrust24THRUST_300001_SM_1000_NS6detail15normal_iteratorINSD_10device_ptrIfEEEEjS9_fNS7_10__identityEEEvT0_PT3_T1_NS0_13GridEvenShareISN_EET2_T4_E12temp_storage+68];
	add.f32 	%f310, %f309, %f308;
	selp.f32 	%f311, %f310, %f308, %p54;
	setp.gt.u32 	%p55, %r6, 448;
	ld.shared.f32 	%f312, [_ZZN3cub18CUB_300001_SM_10006detail6reduce18DeviceReduceKernelINS2_10policy_hubIfjN4cuda3std3__44plusIfEEE10Policy1000EN6thrust24THRUST_300001_SM_1000_NS6detail15normal_iteratorINSD_10device_ptrIfEEEEjS9_fNS7_10__identityEEEvT0_PT3_T1_NS0_13GridEvenShareISN_EET2_T4_E12temp_storage+72];
	add.f32 	%f313, %f312, %f311;
	selp.f32 	%f314, %f313, %f311, %p55;
	setp.gt.u32 	%p56, %r6, 480;
	ld.shared.f32 	%f315, [_ZZN3cub18CUB_300001_SM_10006detail6reduce18DeviceReduceKernelINS2_10policy_hubIfjN4cuda3std3__44plusIfEEE10Policy1000EN6thrust24THRUST_300001_SM_1000_NS6detail15normal_iteratorINSD_10device_ptrIfEEEEjS9_fNS7_10__identityEEEvT0_PT3_T1_NS0_13GridEvenShareISN_EET2_T4_E12temp_storage+76];
	add.f32 	%f316, %f315, %f314;
	selp.f32 	%f379, %f316, %f314, %p56;
	bra.uni 	$L__BB6_48;
$L__BB6_26:
	mov.u32 	%r35, %tid.x;
	add.s32 	%r72, %r35, %r270;
	mul.wide.u32 	%rd4, %r72, 4;
	add.s64 	%rd5, %rd1, %rd4;
	ld.global.f32 	%f41, [%rd5];
	ld.global.f32 	%f42, [%rd5+2048];
	ld.global.f32 	%f43, [%rd5+4096];
	ld.global.f32 	%f44, [%rd5+6144];
	ld.global.f32 	%f45, [%rd5+8192];
	ld.global.f32 	%f46, [%rd5+10240];
	ld.global.f32 	%f47, [%rd5+12288];
	ld.global.f32 	%f48, [%rd5+14336];
	ld.global.f32 	%f49, [%rd5+16384];
	ld.global.f32 	%f50, [%rd5+18432];
	ld.global.f32 	%f51, [%rd5+20480];
	ld.global.f32 	%f52, [%rd5+22528];
	ld.global.f32 	%f53, [%rd5+24576];
	ld.global.f32 	%f54, [%rd5+26624];
	ld.global.f32 	%f55, [%rd5+28672];
	ld.global.f32 	%f56, [%rd5+30720];
	add.f32 	%f57, %f41, %f42;
	add.f32 	%f58, %f43, %f44;
	add.f32 	%f59, %f45, %f46;
	add.f32 	%f60, %f47, %f48;
	add.f32 	%f61, %f49, %f50;
	add.f32 	%f62, %f51, %f52;
	add.f32 	%f63, %f53, %f54;
	add.f32 	%f64, %f55, %f56;
	add.f32 	%f65, %f57, %f58;
	add.f32 	%f66, %f59, %f60;
	add.f32 	%f67, %f61, %f62;
	add.f32 	%f68, %f63, %f64;
	add.f32 	%f69, %f65, %f66;
	add.f32 	%f70, %f67, %f68;
	add.f32 	%f378, %f69, %f70;
	setp.lt.u32 	%p2, %r6, %r4;
	@%p2 bra 	$L__BB6_44;
	add.s32 	%r36, %r4, %r270;
	not.b32 	%r74, %r35;
	add.s32 	%r75, %r74, %r1;
	sub.s32 	%r76, %r75, %r4;
	sub.s32 	%r267, %r76, %r270;
	add.s32 	%r77, %r36, %r35;
	add.s32 	%r266, %r77, 4096;
	mov.b32 	%r269, 0;
	mov.u32 	%r268, %r36;
$L__BB6_28:
	add.s32 	%r270, %r270, %r4;
	add.s32 	%r79, %r1, -8192;
	setp.gt.u32 	%p3, %r270, %r79;
	@%p3 bra 	$L__BB6_30;
	add.s32 	%r80, %r35, %r270;
	mul.wide.u32 	%rd6, %r80, 4;
	add.s64 	%rd7, %rd1, %rd6;
	ld.global.f32 	%f71, [%rd7];
	ld.global.f32 	%f72, [%rd7+2048];
	ld.global.f32 	%f73, [%rd7+4096];
	ld.global.f32 	%f74, [%rd7+6144];
	ld.global.f32 	%f75, [%rd7+8192];
	ld.global.f32 	%f76, [%rd7+10240];
	ld.global.f32 	%f77, [%rd7+12288];
	ld.global.f32 	%f78, [%rd7+14336];
	ld.global.f32 	%f79, [%rd7+16384];
	ld.global.f32 	%f80, [%rd7+18432];
	ld.global.f32 	%f81, [%rd7+20480];
	ld.global.f32 	%f82, [%rd7+22528];
	ld.global.f32 	%f83, [%rd7+24576];
	ld.global.f32 	%f84, [%rd7+26624];
	ld.global.f32 	%f85, [%rd7+28672];
	ld.global.f32 	%f86, [%rd7+30720];
	add.f32 	%f87, %f378, %f71;
	add.f32 	%f88, %f72, %f73;
	add.f32 	%f89, %f74, %f75;
	add.f32 	%f90, %f76, %f77;
	add.f32 	%f91, %f78, %f79;
	add.f32 	%f92, %f80, %f81;
	add.f32 	%f93, %f82, %f83;
	add.f32 	%f94, %f84, %f85;
	add.f32 	%f95, %f87, %f88;
	add.f32 	%f96, %f89, %f90;
	add.f32 	%f97, %f91, %f92;
	add.f32 	%f98, %f93, %f94;
	add.f32 	%f99, %f95, %f96;
	add.f32 	%f100, %f97, %f98;
	add.f32 	%f101, %f99, %f100;
	add.f32 	%f378, %f101, %f86;
	sub.s32 	%r81, %r1, %r270;
	setp.lt.u32 	%p4, %r81, %r4;
	add.s32 	%r269, %r269, 1;
	add.s32 	%r268, %r268, %r4;
	sub.s32 	%r267, %r267, %r4;
	add.s32 	%r266, %r266, %r4;
	@%p4 bra 	$L__BB6_44;
	bra.uni 	$L__BB6_28;
$L__BB6_30:
	setp.le.u32 	%p5, %r1, %r270;
	sub.s32 	%r83, %r1, %r270;
	setp.ge.s32 	%p6, %r35, %r83;
	or.pred  	%p7, %p5, %p6;
	@%p7 bra 	$L__BB6_44;
	not.b32 	%r85, %r35;
	add.s32 	%r86, %r1, %r85;
	sub.s32 	%r87, %r86, %r36;
	mul.lo.s32 	%r88, %r2, %r269;
	shl.b32 	%r89, %r88, 13;
	sub.s32 	%r90, %r87, %r89;
	shr.u32 	%r91, %r90, 9;
	add.s32 	%r49, %r91, 1;
	and.b32  	%r50, %r49, 15;
	setp.lt.u32 	%p8, %r90, 7680;
	mov.u32 	%r275, %r35;
	@%p8 bra 	$L__BB6_35;
	or.b32  	%r273, %r35, 4096;
	shr.u32 	%r92, %r267, 9;
	add.s32 	%r93, %r92, 1;
	and.b32  	%r94, %r93, 16777200;
	neg.s32 	%r271, %r94;
$L__BB6_33:
	.pragma "nounroll";
	add.s32 	%r95, %r266, -4096;
	mul.wide.u32 	%rd8, %r95, 4;
	add.s64 	%rd9, %rd1, %rd8;
	ld.global.f32 	%f103, [%rd9];
	add.f32 	%f104, %f378, %f103;
	add.s32 	%r96, %r266, -3584;
	mul.wide.u32 	%rd10, %r96, 4;
	add.s64 	%rd11, %rd1, %rd10;
	ld.global.f32 	%f105, [%rd11];
	add.f32 	%f106, %f104, %f105;
	add.s32 	%r97, %r266, -3072;
	mul.wide.u32 	%rd12, %r97, 4;
	add.s64 	%rd13, %rd1, %rd12;
	ld.global.f32 	%f107, [%rd13];
	add.f32 	%f108, %f106, %f107;
	add.s32 	%r98, %r266, -2560;
	mul.wide.u32 	%rd14, %r98, 4;
	add.s64 	%rd15, %rd1, %rd14;
	ld.global.f32 	%f109, [%rd15];
	add.f32 	%f110, %f108, %f109;
	add.s32 	%r99, %r266, -2048;
	mul.wide.u32 	%rd16, %r99, 4;
	add.s64 	%rd17, %rd1, %rd16;
	ld.global.f32 	%f111, [%rd17];
	add.f32 	%f112, %f110, %f111;
	add.s32 	%r100, %r266, -1536;
	mul.wide.u32 	%rd18, %r100, 4;
	add.s64 	%rd19, %rd1, %rd18;
	ld.global.f32 	%f113, [%rd19];
	add.f32 	%f114, %f112, %f113;
	add.s32 	%r101, %r266, -1024;
	mul.wide.u32 	%rd20, %r101, 4;
	add.s64 	%rd21, %rd1, %rd20;
	ld.global.f32 	%f115, [%rd21];
	add.f32 	%f116, %f114, %f115;
	add.s32 	%r102, %r266, 3584;
	add.s32 	%r103, %r266, -512;
	mul.wide.u32 	%rd22, %r103, 4;
	add.s64 	%rd23, %rd1, %rd22;
	ld.global.f32 	%f117, [%rd23];
	add.f32 	%f118, %f116, %f117;
	mul.wide.u32 	%rd24, %r266, 4;
	add.s64 	%rd25, %rd1, %rd24;
	ld.global.f32 	%f119, [%rd25];
	add.f32 	%f120, %f118, %f119;
	add.s32 	%r104, %r266, 512;
	mul.wide.u32 	%rd26, %r104, 4;
	add.s64 	%rd27, %rd1, %rd26;
	ld.global.f32 	%f121, [%rd27];
	add.f32 	%f122, %f120, %f121;
	add.s32 	%r105, %r266, 1024;
	mul.wide.u32 	%rd28, %r105, 4;
	add.s64 	%rd29, %rd1, %rd28;
	ld.global.f32 	%f123, [%rd29];
	add.f32 	%f124, %f122, %f123;
	add.s32 	%r106, %r266, 1536;
	mul.wide.u32 	%rd30, %r106, 4;
	add.s64 	%rd31, %rd1, %rd30;
	ld.global.f32 	%f125, [%rd31];
	add.f32 	%f126, %f124, %f125;
	add.s32 	%r107, %r266, 2048;
	mul.wide.u32 	%rd32, %r107, 4;
	add.s64 	%rd33, %rd1, %rd32;
	ld.global.f32 	%f127, [%rd33];
	add.f32 	%f128, %f126, %f127;
	add.s32 	%r108, %r266, 2560;
	mul.wide.u32 	%rd34, %r108, 4;
	add.s64 	%rd35, %rd1, %rd34;
	ld.global.f32 	%f129, [%rd35];
	add.f32 	%f130, %f128, %f129;
	add.s32 	%r109, %r266, 3072;
	mul.wide.u32 	%rd36, %r109, 4;
	add.s64 	%rd37, %rd1, %rd36;
	ld.global.f32 	%f131, [%rd37];
	add.f32 	%f132, %f130, %f131;
	mul.wide.u32 	%rd38, %r102, 4;
	add.s64 	%rd39, %rd1, %rd38;
	ld.global.f32 	%f133, [%rd39];
	add.f32 	%f378, %f132, %f133;
	add.s32 	%r273, %r273, 8192;
	add.s32 	%r266, %r266, 8192;
	add.s32 	%r271, %r271, 16;
	setp.ne.s32 	%p9, %r271, 0;
	@%p9 bra 	$L__BB6_33;
	add.s32 	%r275, %r273, -4096;
$L__BB6_35:
	setp.eq.s32 	%p10, %r50, 0;
	@%p10 bra 	$L__BB6_44;
	and.b32  	%r61, %r49, 7;
	setp.lt.u32 	%p11, %r50, 8;
	@%p11 bra 	$L__BB6_38;
	add.s32 	%r110, %r275, %r270;
	mul.wide.u32 	%rd40, %r110, 4;
	add.s64 	%rd41, %rd1, %rd40;
	ld.global.f32 	%f135, [%rd41];
	add.f32 	%f136, %f378, %f135;
	add.s32 	%r111, %r110, 512;
	mul.wide.u32 	%rd42, %r111, 4;
	add.s64 	%rd43, %rd1, %rd42;
	ld.global.f32 	%f137, [%rd43];
	add.f32 	%f138, %f136, %f137;
	add.s32 	%r112, %r110, 1024;
	mul.wide.u32 	%rd44, %r112, 4;
	add.s64 	%rd45, %rd1, %rd44;
	ld.global.f32 	%f139, [%rd45];
	add.f32 	%f140, %f138, %f139;
	add.s32 	%r113, %r110, 1536;
	mul.wide.u32 	%rd46, %r113, 4;
	add.s64 	%rd47, %rd1, %rd46;
	ld.global.f32 	%f141, [%rd47];
	add.f32 	%f142, %f140, %f141;
	add.s32 	%r114, %r110, 2048;
	mul.wide.u32 	%rd48, %r114, 4;
	add.s64 	%rd49, %rd1, %rd48;
	ld.global.f32 	%f143, [%rd49];
	add.f32 	%f144, %f142, %f143;
	add.s32 	%r115, %r110, 2560;
	mul.wide.u32 	%rd50, %r115, 4;
	add.s64 	%rd51, %rd1, %rd50;
	ld.global.f32 	%f145, [%rd51];
	add.f32 	%f146, %f144, %f145;
	add.s32 	%r116, %r110, 3072;
	mul.wide.u32 	%rd52, %r116, 4;
	add.s64 	%rd53, %rd1, %rd52;
	ld.global.f32 	%f147, [%rd53];
	add.f32 	%f148, %f146, %f147;
	add.s32 	%r117, %r110, 3584;
	mul.wide.u32 	%rd54, %r117, 4;
	add.s64 	%rd55, %rd1, %rd54;
	ld.global.f32 	%f149, [%rd55];
	add.f32 	%f378, %f148, %f149;
	add.s32 	%r275, %r275, 4096;
$L__BB6_38:
	setp.eq.s32 	%p12, %r61, 0;
	@%p12 bra 	$L__BB6_44;
	setp.lt.u32 	%p13, %r61, 4;
	@%p13 bra 	$L__BB6_41;
	add.s32 	%r118, %r275, %r270;
	mul.wide.u32 	%rd56, %r118, 4;
	add.s64 	%rd57, %rd1, %rd56;
	ld.global.f32 	%f151, [%rd57];
	add.f32 	%f152, %f378, %f151;
	add.s32 	%r119, %r118, 512;
	mul.wide.u32 	%rd58, %r119, 4;
	add.s64 	%rd59, %rd1, %rd58;
	ld.global.f32 	%f153, [%rd59];
	add.f32 	%f154, %f152, %f153;
	add.s32 	%r120, %r118, 1024;
	mul.wide.u32 	%rd60, %r120, 4;
	add.s64 	%rd61, %rd1, %rd60;
	ld.global.f32 	%f155, [%rd61];
	add.f32 	%f156, %f154, %f155;
	add.s32 	%r121, %r118, 1536;
	mul.wide.u32 	%rd62, %r121, 4;
	add.s64 	%rd63, %rd1, %rd62;
	ld.global.f32 	%f157, [%rd63];
	add.f32 	%f378, %f156, %f157;
	add.s32 	%r275, %r275, 2048;
$L__BB6_41:
	and.b32  	%r122, %r49, 3;
	setp.eq.s32 	%p14, %r122, 0;
	@%p14 bra 	$L__BB6_44;
	add.s32 	%r278, %r275, %r268;
	cvt.u16.u32 	%rs1, %r267;
	shr.u16 	%rs2, %rs1, 9;
	add.s16 	%rs3, %rs2, 1;
	cvt.u32.u16 	%r123, %rs3;
	and.b32  	%r124, %r123, 3;
	neg.s32 	%r277, %r124;
$L__BB6_43:
	.pragma "nounroll";
	mul.wide.u32 	%rd64, %r278, 4;
	add.s64 	%rd65, %rd1, %rd64;
	ld.global.f32 	%f158, [%rd65];
	add.f32 	%f378, %f378, %f158;
	add.s32 	%r278, %r278, 512;
	add.s32 	%r277, %r277, 1;
	setp.ne.s32 	%p15, %r277, 0;
	@%p15 bra 	$L__BB6_43;
$L__BB6_44:
	// begin inline asm
	mov.u32 %r125, %laneid;
	// end inline asm
	mov.b32 	%r127, %f378;
	mov.b32 	%r128, 1;
	mov.b32 	%r149, 31;
	mov.b32 	%r150, -1;
	// begin inline asm
	shfl.sync.down.b32 %r126, %r127, %r128, %r149, %r150;
	// end inline asm
	setp.gt.s32 	%p16, %r125, 30;
	mov.b32 	%f159, %r126;
	add.f32 	%f160, %f378, %f159;
	selp.f32 	%f161, %f378, %f160, %p16;
	mov.b32 	%r132, %f161;
	mov.b32 	%r133, 2;
	// begin inline asm
	shfl.sync.down.b32 %r131, %r132, %r133, %r149, %r150;
	// end inline asm
	setp.gt.s32 	%p17, %r125, 29;
	mov.b32 	%f162, %r131;
	add.f32 	%f163, %f161, %f162;
	selp.f32 	%f164, %f161, %f163, %p17;
	mov.b32 	%r137, %f164;
	mov.b32 	%r138, 4;
	// begin inline asm
	shfl.sync.down.b32 %r136, %r137, %r138, %r149, %r150;
	// end inline asm
	setp.gt.s32 	%p18, %r125, 27;
	mov.b32 	%f165, %r136;
	add.f32 	%f166, %f164, %f165;
	selp.f32 	%f167, %f164, %f166, %p18;
	mov.b32 	%r142, %f167;
	mov.b32 	%r143, 8;
	// begin inline asm
	shfl.sync.down.b32 %r141, %r142, %r143, %r149, %r150;
	// end inline asm
	setp.gt.s32 	%p19, %r125, 23;
	mov.b32 	%f168, %r141;
	add.f32 	%f169, %f167, %f168;
	selp.f32 	%f170, %f167, %f169, %p19;
	mov.b32 	%r147, %f170;
	mov.b32 	%r148, 16;
	// begin inline asm
	shfl.sync.down.b32 %r146, %r147, %r148, %r149, %r150;
	// end inline asm
	setp.gt.s32 	%p20, %r125, 15;
	mov.b32 	%f171, %r146;
	add.f32 	%f37, %f170, %f171;
	selp.f32 	%f379, %f170, %f37, %p20;
	setp.ne.s32 	%p21, %r125, 0;
	@%p21 bra 	$L__BB6_46;
	shr.u32 	%r151, %r35, 3;
	and.b32  	%r152, %r151, 124;
	mov.u32 	%r153, _ZZN3cub18CUB_300001_SM_10006detail6reduce18DeviceReduceKernelINS2_10policy_hubIfjN4cuda3std3__44plusIfEEE10Policy1000EN6thrust24THRUST_300001_SM_1000_NS6detail15normal_iteratorINSD_10device_ptrIfEEEEjS9_fNS7_10__identityEEEvT0_PT3_T1_NS0_13GridEvenShareISN_EET2_T4_E12temp_storage;
	add.s32 	%r154, %r153, %r152;
	st.shared.f32 	[%r154+16], %f37;
$L__BB6_46:
	bar.sync 	0;
	setp.ne.s32 	%p22, %r35, 0;
	@%p22 bra 	$L__BB6_48;
	ld.shared.f32 	%f172, [_ZZN3cub18CUB_300001_SM_10006detail6reduce18DeviceReduceKernelINS2_10policy_hubIfjN4cuda3std3__44plusIfEEE10Policy1000EN6thrust24THRUST_300001_SM_1000_NS6detail15normal_iteratorINSD_10device_ptrIfEEEEjS9_fNS7_10__identityEEEvT0_PT3_T1_NS0_13GridEvenShareISN_EET2_T4_E12temp_storage+20];
	add.f32 	%f173, %f379, %f172;
	ld.shared.f32 	%f174, [_ZZN3cub18CUB_300001_SM_10006detail6reduce18DeviceReduceKernelINS2_10policy_hubIfjN4cuda3std3__44plusIfEEE10Policy1000EN6thrust24THRUST_300001_SM_1000_NS6detail15normal_iteratorINSD_10device_ptrIfEEEEjS9_fNS7_10__identityEEEvT0_PT3_T1_NS0_13GridEvenShareISN_EET2_T4_E12temp_storage+24];
	add.f32 	%f175, %f173, %f174;
	ld.shared.f32 	%f176, [_ZZN3cub18CUB_300001_SM_10006detail6reduce18DeviceReduceKernelINS2_10policy_hubIfjN4cuda3std3__44plusIfEEE10Policy1000EN6thrust24THRUST_300001_SM_1000_NS6detail15normal_iteratorINSD_10device_ptrIfEEEEjS9_fNS7_10__identityEEEvT0_PT3_T1_NS0_13GridEvenShareISN_EET2_T4_E12temp_storage+28];
	add.f32 	%f177, %f175, %f176;
	ld.shared.f32 	%f178, [_ZZN3cub18CUB_300001_SM_10006detail6reduce18DeviceReduceKernelINS2_10policy_hubIfjN4cuda3std3__44plusIfEEE10Policy1000EN6thrust24THRUST_300001_SM_1000_NS6detail15normal_iteratorINSD_10device_ptrIfEEEEjS9_fNS7_10__identityEEEvT0_PT3_T1_NS0_13GridEvenShareISN_EET2_T4_E12temp_storage+32];
	add.f32 	%f179, %f177, %f178;
	ld.shared.f32 	%f180, [_ZZN3cub18CUB_300001_SM_10006detail6reduce18DeviceReduceKernelINS2_10policy_hubIfjN4cuda3std3__44plusIfEEE10Policy1000EN6thrust24THRUST_300001_SM_1000_NS6detail15normal_iteratorINSD_10device_ptrIfEEEEjS9_fNS7_10__identityEEEvT0_PT3_T1_NS0_13GridEvenShareISN_EET2_T4_E12temp_storage+36];
	add.f32 	%f181, %f179, %f180;
	ld.shared.f32 	%f182, [_ZZN3cub18CUB_300001_SM_10006detail6reduce18DeviceReduceKernelINS2_10policy_hubIfjN4cuda3std3__44plusIfEEE10Policy1000EN6thrust24THRUST_300001_SM_1000_NS6detail15normal_iteratorINSD_10device_ptrIfEEEEjS9_fNS7_10__identityEEEvT0_PT3_T1_NS0_13GridEvenShareISN_EET2_T4_E12temp_storage+40];
	add.f32 	%f183, %f181, %f182;
	ld.shared.f32 	%f184, [_ZZN3cub18CUB_300001_SM_10006detail6reduce18DeviceReduceKernelINS2_10policy_hubIfjN4cuda3std3__44plusIfEEE10Policy1000EN6thrust24THRUST_300001_SM_1000_NS6detail15normal_iteratorINSD_10device_ptrIfEEEEjS9_fNS7_10__identityEEEvT0_PT3_T1_NS0_13GridEvenShareISN_EET2_T4_E12temp_storage+44];
	add.f32 	%f185, %f183, %f184;
	ld.shared.f32 	%f186, [_ZZN3cub18CUB_300001_SM_10006detail6reduce18DeviceReduceKernelINS2_10policy_hubIfjN4cuda3std3__44plusIfEEE10Policy1000EN6thrust24THRUST_300001_SM_1000_NS6detail15normal_iteratorINSD_10device_ptrIfEEEEjS9_fNS7_10__identityEEEvT0_PT3_T1_NS0_13GridEvenShareISN_EET2_T4_E12temp_storage+48];
	add.f32 	%f187, %f185, %f186;
	ld.shared.f32 	%f188, [_ZZN3cub18CUB_300001_SM_10006detail6reduce18DeviceReduceKernelINS2_10policy_hubIfjN4cuda3std3__44plusIfEEE10Policy1000EN6thrust24THRUST_300001_SM_1000_NS6detail15normal_iteratorINSD_10device_ptrIfEEEEjS9_fNS7_10__identityEEEvT0_PT3_T1_NS0_13GridEvenShareISN_EET2_T4_E12temp_storage+52];
	add.f32 	%f189, %f187, %f188;
	ld.shared.f32 	%f190, [_ZZN3cub18CUB_300001_SM_10006detail6reduce18DeviceReduceKernelINS2_10policy_hubIfjN4cuda3std3__44plusIfEEE10Policy1000EN6thrust24THRUST_300001_SM_1000_NS6detail15normal_iteratorINSD_10device_ptrIfEEEEjS9_fNS7_10__identityEEEvT0_PT3_T1_NS0_13GridEvenShareISN_EET2_T4_E12temp_storage+56];
	add.f32 	%f191, %f189, %f190;
	ld.shared.f32 	%f192, [_ZZN3cub18CUB_300001_SM_10006detail6reduce18DeviceReduceKernelINS2_10policy_hubIfjN4cuda3std3__44plusIfEEE10Policy1000EN6thrust24THRUST_300001_SM_1000_NS6detail15normal_iteratorINSD_10device_ptrIfEEEEjS9_fNS7_10__identityEEEvT0_PT3_T1_NS0_13GridEvenShareISN_EET2_T4_E12temp_storage+60];
	add.f32 	%f193, %f191, %f192;
	ld.shared.f32 	%f194, [_ZZN3cub18CUB_300001_SM_10006detail6reduce18DeviceReduceKernelINS2_10policy_hubIfjN4cuda3std3__44plusIfEEE10Policy1000EN6thrust24THRUST_300001_SM_1000_NS6detail15normal_iteratorINSD_10device_ptrIfEEEEjS9_fNS7_10__identityEEEvT0_PT3_T1_NS0_13GridEvenShareISN_EET2_T4_E12temp_storage+64];
	add.f32 	%f195, %f193, %f194;
	ld.shared.f32 	%f196, [_ZZN3cub18CUB_300001_SM_10006detail6reduce18DeviceReduceKernelINS2_10policy_hubIfjN4cuda3std3__44plusIfEEE10Policy1000EN6thrust24THRUST_300001_SM_1000_NS6detail15normal_iteratorINSD_10device_ptrIfEEEEjS9_fNS7_10__identityEEEvT0_PT3_T1_NS0_13GridEvenShareISN_EET2_T4_E12temp_storage+68];
	add.f32 	%f197, %f195, %f196;
	ld.shared.f32 	%f198, [_ZZN3cub18CUB_300001_SM_10006detail6reduce18DeviceReduceKernelINS2_10policy_hubIfjN4cuda3std3__44plusIfEEE10Policy1000EN6thrust24THRUST_300001_SM_1000_NS6detail15normal_iteratorINSD_10device_ptrIfEEEEjS9_fNS7_10__identityEEEvT0_PT3_T1_NS0_13GridEvenShareISN_EET2_T4_E12temp_storage+72];
	add.f32 	%f199, %f197, %f198;
	ld.shared.f32 	%f200, [_ZZN3cub18CUB_300001_SM_10006detail6reduce18DeviceReduceKernelINS2_10policy_hubIfjN4cuda3std3__44plusIfEEE10Policy1000EN6thrust24THRUST_300001_SM_1000_NS6detail15normal_iteratorINSD_10device_ptrIfEEEEjS9_fNS7_10__identityEEEvT0_PT3_T1_NS0_13GridEvenShareISN_EET2_T4_E12temp_storage+76];
	add.f32 	%f379, %f199, %f200;
$L__BB6_48:
	mov.u32 	%r256, %tid.x;
	setp.ne.s32 	%p64, %r256, 0;
	@%p64 bra 	$L__BB6_50;
	ld.param.u64 	%rd129, [_ZN3cub18CUB_300001_SM_10006detail6reduce18DeviceReduceKernelINS2_10policy_hubIfjN4cuda3std3__44plusIfEEE10Policy1000EN6thrust24THRUST_300001_SM_1000_NS6detail15normal_iteratorINSD_10device_ptrIfEEEEjS9_fNS7_10__identityEEEvT0_PT3_T1_NS0_13GridEvenShareISN_EET2_T4__param_1];
	cvta.to.global.u64 	%rd126, %rd129;
	mul.wide.u32 	%rd127, %r3, 4;
	add.s64 	%rd128, %rd126, %rd127;
	st.global.f32 	[%rd128], %f379;
$L__BB6_50:
	ret;

}
	// .globl	_ZN3cub18CUB_300001_SM_10006detail6reduce28DeviceReduceSingleTileKernelINS2_10policy_hubIfjN4cuda3std3__44plusIfEEE10Policy1000EPfSC_iS9_ffNS7_10__identityEEEvT0_T1_T2_T3_T4_T6_
.visible .entry _ZN3cub18CUB_300001_SM_10006detail6reduce28DeviceReduceSingleTileKernelINS2_10policy_hubIfjN4cuda3std3__44plusIfEEE10Policy1000EPfSC_iS9_ffNS7_10__identityEEEvT0_T1_T2_T3_T4_T6_(
	.param .u64 .ptr .align 1 _ZN3cub18CUB_300001_SM_10006detail6reduce28DeviceReduceSingleTileKernelINS2_10policy_hubIfjN4cuda3std3__44plusIfEEE10Policy1000EPfSC_iS9_ffNS7_10__identityEEEvT0_T1_T2_T3_T4_T6__param_0,
	.param .u64 .ptr .align 1 _ZN3cub18CUB_300001_SM_10006detail6reduce28DeviceReduceSingleTileKernelINS2_10policy_hubIfjN4cuda3std3__44plusIfEEE10Policy1000EPfSC_iS9_ffNS7_10__identityEEEvT0_T1_T2_T3_T4_T6__param_1,
	.param .u32 _ZN3cub18CUB_300001_SM_10006detail6reduce28DeviceReduceSingleTileKernelINS2_10policy_hubIfjN4cuda3std3__44plusIfEEE10Policy1000EPfSC_iS9_ffNS7_10__identityEEEvT0_T1_T2_T3_T4_T6__param_2,
	.param .align 1 .b8 _ZN3cub18CUB_300001_SM_10006detail6reduce28DeviceReduceSingleTileKernelINS2_10policy_hubIfjN4cuda3std3__44plusIfEEE10Policy1000EPfSC_iS9_ffNS7_10__identityEEEvT0_T1_T2_T3_T4_T6__param_3[1],
	.param .f32 _ZN3cub18CUB_300001_SM_10006detail6reduce28DeviceReduceSingleTileKernelINS2_10policy_hubIfjN4cuda3std3__44plusIfEEE10Policy1000EPfSC_iS9_ffNS7_10__identityEEEvT0_T1_T2_T3_T4_T6__param_4,
	.param .align 1 .b8 _ZN3cub18CUB_300001_SM_10006detail6reduce28DeviceReduceSingleTileKernelINS2_10policy_hubIfjN4cuda3std3__44plusIfEEE10Policy1000EPfSC_iS9_ffNS7_10__identityEEEvT0_T1_T2_T3_T4_T6__param_5[1]
)
.maxntid 512
.minnctapersm 1
{
	.reg .pred 	%p<113>;
	.reg .b32 	%r<407>;
	.reg .b32 	%f<531>;
	.reg .b64 	%rd<133>;
	// demoted variable
	.shared .align 4 .b8 _ZZN3cub18CUB_300001_SM_10006detail6reduce28DeviceReduceSingleTileKernelINS2_10policy_hubIfjN4cuda3std3__44plusIfEEE10Policy1000EPfSC_iS9_ffNS7_10__identityEEEvT0_T1_T2_T3_T4_T6_E12temp_storage[84];
	ld.param.u64 	%rd16, [_ZN3cub18CUB_300001_SM_10006detail6reduce28DeviceReduceSingleTileKernelINS2_10policy_hubIfjN4cuda3std3__44plusIfEEE10Policy1000EPfSC_iS9_ffNS7_10__identityEEEvT0_T1_T2_T3_T4_T6__param_0];
	ld.param.u64 	%rd17, [_ZN3cub18CUB_300001_SM_10006detail6reduce28DeviceReduceSingleTileKernelINS2_10policy_hubIfjN4cuda3std3__44plusIfEEE10Policy1000EPfSC_iS9_ffNS7_10__identityEEEvT0_T1_T2_T3_T4_T6__param_1];
	ld.param.u32 	%r67, [_ZN3cub18CUB_300001_SM_10006detail6reduce28DeviceReduceSingleTileKernelINS2_10policy_hubIfjN4cuda3std3__44plusIfEEE10Policy1000EPfSC_iS9_ffNS7_10__identityEEEvT0_T1_T2_T3_T4_T6__param_2];
	ld.param.f32 	%f58, [_ZN3cub18CUB_300001_SM_10006detail6reduce28DeviceReduceSingleTileKernelINS2_10policy_hubIfjN4cuda3std3__44plusIfEEE10Policy1000EPfSC_iS9_ffNS7_10__identityEEEvT0_T1_T2_T3_T4_T6__param_4];
	cvta.to.global.u64 	%rd1, %rd17;
	setp.ne.s32 	%p1, %r67, 0;
	@%p1 bra 	$L__BB7_3;
	mov.u32 	%r380, %tid.x;
	setp.ne.s32 	%p112, %r380, 0;
	@%p112 bra 	$L__BB7_74;
	st.global.f32 	[%rd1], %f58;
	bra.uni 	$L__BB7_74;
$L__BB7_3:
	and.b64  	%rd18, %rd16, 7;
	setp.ne.s64 	%p2, %rd18, 0;
	@%p2 bra 	$L__BB7_38;
	setp.gt.s32 	%p57, %r67, 8191;
	@%p57 bra 	$L__BB7_22;
	mov.u32 	%r1, %tid.x;
	setp.ge.s32 	%p74, %r1, %r67;
	mov.f32 	%f509, 0f00000000;
	mov.u32 	%r384, %r1;
	@%p74 bra 	$L__BB7_7;
	mul.wide.u32 	%rd121, %r1, 4;
	add.s64 	%rd120, %rd16, %rd121;
	// begin inline asm
	ld.global.nc.u32 %r300, [%rd120];
	// end inline asm
	mov.b32 	%f509, %r300;
	add.s32 	%r384, %r1, 512;
$L__BB7_7:
	setp.ge.s32 	%p75, %r384, %r67;
	@%p75 bra 	$L__BB7_13;
	not.b32 	%r301, %r384;
	add.s32 	%r4, %r67, %r301;
	and.b32  	%r302, %r4, 1536;
	setp.eq.s32 	%p76, %r302, 1536;
	@%p76 bra 	$L__BB7_11;
	mul.wide.u32 	%rd122, %r384, 4;
	add.s64 	%rd129, %rd16, %rd122;
	shr.u32 	%r303, %r4, 9;
	add.s32 	%r304, %r303, 1;
	and.b32  	%r305, %r304, 3;
	neg.s32 	%r382, %r305;
$L__BB7_10:
	.pragma "nounroll";
	// begin inline asm
	ld.global.nc.u32 %r306, [%rd129];
	// end inline asm
	mov.b32 	%f395, %r306;
	add.f32 	%f509, %f509, %f395;
	add.s32 	%r384, %r384, 512;
	add.s64 	%rd129, %rd129, 2048;
	add.s32 	%r382, %r382, 1;
	setp.ne.s32 	%p77, %r382, 0;
	@%p77 bra 	$L__BB7_10;
$L__BB7_11:
	setp.lt.u32 	%p78, %r4, 1536;
	@%p78 bra 	$L__BB7_13;
$L__BB7_12:
	mul.wide.s32 	%rd128, %r384, 4;
	add.s64 	%rd124, %rd16, %rd128;
	// begin inline asm
	ld.global.nc.u32 %r307, [%rd124];
	// end inline asm
	mov.b32 	%f396, %r307;
	add.f32 	%f397, %f509, %f396;
	add.s64 	%rd125, %rd124, 2048;
	// begin inline asm
	ld.global.nc.u32 %r308, [%rd125];
	// end inline asm
	mov.b32 	%f398, %r308;
	add.f32 	%f399, %f397, %f398;
	add.s64 	%rd126, %rd124, 4096;
	// begin inline asm
	ld.global.nc.u32 %r309, [%rd126];
	// end inline asm
	mov.b32 	%f400, %r309;
	add.f32 	%f401, %f399, %f400;
	add.s64 	%rd127, %rd124, 6144;
	// begin inline asm
	ld.global.nc.u32 %r310, [%rd127];
	// end inline asm
	mov.b32 	%f402, %r310;
	add.f32 	%f509, %f401, %f402;
	add.s32 	%r384, %r384, 2048;
	setp.lt.s32 	%p79, %r384, %r67;
	@%p79 bra 	$L__BB7_12;
$L__BB7_13:
	setp.lt.s32 	%p80, %r67, 512;
	@%p80 bra 	$L__BB7_18;
	// begin inline asm
	mov.u32 %r349, %laneid;
	// end inline asm
	mov.b32 	%r351, %f509;
	mov.b32 	%r352, 1;
	mov.b32 	%r373, 31;
	mov.b32 	%r374, -1;
	// begin inline asm
	shfl.sync.down.b32 %r350, %r351, %r352, %r373, %r374;
	// end inline asm
	setp.gt.s32 	%p104, %r349, 30;
	mov.b32 	%f461, %r350;
	add.f32 	%f462, %f509, %f461;
	selp.f32 	%f463, %f509, %f462, %p104;
	mov.b32 	%r356, %f463;
	mov.b32 	%r357, 2;
	// begin inline asm
	shfl.sync.down.b32 %r355, %r356, %r357, %r373, %r374;
	// end inline asm
	setp.gt.s32 	%p105, %r349, 29;
	mov.b32 	%f464, %r355;
	add.f32 	%f465, %f463, %f464;
	selp.f32 	%f466, %f463, %f465, %p105;
	mov.b32 	%r361, %f466;
	mov.b32 	%r362, 4;
	// begin inline asm
	shfl.sync.down.b32 %r360, %r361, %r362, %r373, %r374;
	// end inline asm
	setp.gt.s32 	%p106, %r349, 27;
	mov.b32 	%f467, %r360;
	add.f32 	%f468, %f466, %f467;
	selp.f32 	%f469, %f466, %f468, %p106;
	mov.b32 	%r366, %f469;
	mov.b32 	%r367, 8;
	// begin inline asm
	shfl.sync.down.b32 %r365, %r366, %r367, %r373, %r374;
	// end inline asm
	setp.gt.s32 	%p107, %r349, 23;
	mov.b32 	%f470, %r365;
	add.f32 	%f471, %f469, %f470;
	selp.f32 	%f472, %f469, %f471, %p107;
	mov.b32 	%r371, %f472;
	mov.b32 	%r372, 16;
	// begin inline asm
	shfl.sync.down.b32 %r370, %r371, %r372, %r373, %r374;
	// end inline asm
	setp.gt.s32 	%p108, %r349, 15;
	mov.b32 	%f473, %r370;
	add.f32 	%f10, %f472, %f473;
	selp.f32 	%f530, %f472, %f10, %p108;
	setp.ne.s32 	%p109, %r349, 0;
	@%p109 bra 	$L__BB7_16;
	shr.u32 	%r375, %r1, 3;
	and.b32  	%r376, %r375, 124;
	mov.u32 	%r377, _ZZN3cub18CUB_300001_SM_10006detail6reduce28DeviceReduceSingleTileKernelINS2_10policy_hubIfjN4cuda3std3__44plusIfEEE10Policy1000EPfSC_iS9_ffNS7_10__identityEEEvT0_T1_T2_T3_T4_T6_E12temp_storage;
	add.s32 	%r378, %r377, %r376;
	st.shared.f32 	[%r378+16], %f10;
$L__BB7_16:
	bar.sync 	0;
	setp.ne.s32 	%p110, %r1, 0;
	@%p110 bra 	$L__BB7_72;
	ld.shared.f32 	%f474, [_ZZN3cub18CUB_300001_SM_10006detail6reduce28DeviceReduceSingleTileKernelINS2_10policy_hubIfjN4cuda3std3__44plusIfEEE10Policy1000EPfSC_iS9_ffNS7_10__identityEEEvT0_T1_T2_T3_T4_T6_E12temp_storage+20];
	add.f32 	%f475, %f530, %f474;
	ld.shared.f32 	%f476, [_ZZN3cub18CUB_300001_SM_10006detail6reduce28DeviceReduceSingleTileKernelINS2_10policy_hubIfjN4cuda3std3__44plusIfEEE10Policy1000EPfSC_iS9_ffNS7_10__identityEEEvT0_T1_T2_T3_T4_T6_E12temp_storage+24];
	add.f32 	%f477, %f475, %f476;
	ld.shared.f32 	%f478, [_ZZN3cub18CUB_300001_SM_10006detail6reduce28DeviceReduceSingleTileKernelINS2_10policy_hubIfjN4cuda3std3__44plusIfEEE10Policy1000EPfSC_iS9_ffNS7_10__identityEEEvT0_T1_T2_T3_T4_T6_E12temp_storage+28];
	add.f32 	%f479, %f477, %f478;
	ld.shared.f32 	%f480, [_ZZN3cub18CUB_300001_SM_10006detail6reduce28DeviceReduceSingleTileKernelINS2_10policy_hubIfjN4cuda3std3__44plusIfEEE10Policy1000EPfSC_iS9_ffNS7_10__identityEEEvT0_T1_T2_T3_T4_T6_E12temp_storage+32];
	add.f32 	%f481, %f479, %f480;
	ld.shared.f32 	%f482, [_ZZN3cub18CUB_300001_SM_10006detail6reduce28DeviceReduceSingleTileKernelINS2_10policy_hubIfjN4cuda3std3__44plusIfEEE10Policy1000EPfSC_iS9_ffNS7_10__identityEEEvT0_T1_T2_T3_T4_T6_E12temp_storage+36];
	add.f32 	%f483, %f481, %f482;
	ld.shared.f32 	%f484, [_ZZN3cub18CUB_300001_SM_10006detail6reduce28DeviceReduceSingleTileKernelINS2_10policy_hubIfjN4cuda3std3__44plusIfEEE10Policy1000EPfSC_iS9_ffNS7_10__identityEEEvT0_T1_T2_T3_T4_T6_E12temp_storage+40];
	add.f32 	%f485, %f483, %f484;
	ld.shared.f32 	%f486, [_ZZN3cub18CUB_300001_SM_10006detail6reduce28DeviceReduceSingleTileKernelINS2_10policy_hubIfjN4cuda3std3__44plusIfEEE10Policy1000EPfSC_iS9_ffNS7_10__identityEEEvT0_T1_T2_T3_T4_T6_E12temp_storage+44];
	add.f32 	%f487, %f485, %f486;
	ld.shared.f32 	%f488, [_ZZN3cub18CUB_300001_SM_10006detail6reduce28DeviceReduceSingleTileKernelINS2_10policy_hubIfjN4cuda3std3__44plusIfEEE10Policy1000EPfSC_iS9_ffNS7_10__identityEEEvT0_T1_T2_T3_T4_T6_E12temp_storage+48];
	add.f32 	%f489, %f487, %f488;
	ld.shared.f32 	%f490, [_ZZN3cub18CUB_300001_SM_10006detail6reduce28DeviceReduceSingleTileKernelINS2_10policy_hubIfjN4cuda3std3__44plusIfEEE10Policy1000EPfSC_iS9_ffNS7_10__identityEEEvT0_T1_T2_T3_T4_T6_E12temp_storage+52];
	add.f32 	%f491, %f489, %f490;
	ld.shared.f32 	%f492, [_ZZN3cub18CUB_300001_SM_10006detail6reduce28DeviceReduceSingleTileKernelINS2_10policy_hubIfjN4cuda3std3__44plusIfEEE10Policy1000EPfSC_iS9_ffNS7_10__identityEEEvT0_T1_T2_T3_T4_T6_E12temp_storage+56];
	add.f32 	%f493, %f491, %f492;
	ld.shared.f32 	%f494, [_ZZN3cub18CUB_300001_SM_10006detail6reduce28DeviceReduceSingleTileKernelINS2_10policy_hubIfjN4cuda3std3__44plusIfEEE10Policy1000EPfSC_iS9_ffNS7_10__identityEEEvT0_T1_T2_T3_T4_T6_E12temp_storage+60];
	add.f32 	%f495, %f493, %f494;
	ld.shared.f32 	%f496, [_ZZN3cub18CUB_300001_SM_10006detail6reduce28DeviceReduceSingleTileKernelINS2_10policy_hubIfjN4cuda3std3__44plusIfEEE10Policy1000EPfSC_iS9_ffNS7_10__identityEEEvT0_T1_T2_T3_T4_T6_E12temp_storage+64];
	add.f32 	%f497, %f495, %f496;
	ld.shared.f32 	%f498, [_ZZN3cub18CUB_300001_SM_10006detail6reduce28DeviceReduceSingleTileKernelINS2_10policy_hubIfjN4cuda3std3__44plusIfEEE10Policy1000EPfSC_iS9_ffNS7_10__identityEEEvT0_T1_T2_T3_T4_T6_E12temp_storage+68];
	add.f32 	%f499, %f497, %f498;
	ld.shared.f32 	%f500, [_ZZN3cub18CUB_300001_SM_10006detail6reduce28DeviceReduceSingleTileKernelINS2_10policy_hubIfjN4cuda3std3__44plusIfEEE10Policy1000EPfSC_iS9_ffNS7_10__identityEEEvT0_T1_T2_T3_T4_T6_E12temp_storage+72];
	add.f32 	%f501, %f499, %f500;
	ld.shared.f32 	%f502, [_ZZN3cub18CUB_300001_SM_10006detail6reduce28DeviceReduceSingleTileKernelINS2_10policy_hubIfjN4cuda3std3__44plusIfEEE10Policy1000EPfSC_iS9_ffNS7_10__identityEEEvT0_T1_T2_T3_T4_T6_E12temp_storage+76];
	add.f32 	%f530, %f501, %f502;
	bra.uni 	$L__BB7_72;
$L__BB7_18:
	// begin inline asm
	mov.u32 %r311, %laneid;
	// end inline asm
	and.b32  	%r337, %r1, 992;
	add.s32 	%r338, %r337, 32;
	setp.gt.s32 	%p81, %r338, %r67;
	not.b32 	%r339, %r337;
	add.s32 	%r340, %r67, %r339;
	selp.b32 	%r335, %r340, 31, %p81;
	mov.b32 	%r313, %f509;
	mov.b32 	%r314, 1;
	mov.b32 	%r336, -1;
	// begin inline asm
	shfl.sync.down.b32 %r312, %r313, %r314, %r335, %r336;
	// end inline asm
	setp.lt.s32 	%p82, %r311, %r335;
	mov.b32 	%f403, %r312;
	add.f32 	%f404, %f509, %f403;
	selp.f32 	%f405, %f404, %f509, %p82;
	mov.b32 	%r318, %f405;
	mov.b32 	%r319, 2;
	// begin inline asm
	shfl.sync.down.b32 %r317, %r318, %r319, %r335, %r336;
	// end inline asm
	add.s32 	%r341, %r311, 2;
	setp.gt.s32 	%p83, %r341, %r335;
	mov.b32 	%f406, %r317;
	add.f32 	%f407, %f405, %f406;
	selp.f32 	%f408, %f405, %f407, %p83;
	mov.b32 	%r323, %f408;
	mov.b32 	%r324, 4;
	// begin inline asm
	shfl.sync.down.b32 %r322, %r323, %r324, %r335, %r336;
	// end inline asm
	add.s32 	%r342, %r311, 4;
	setp.gt.s32 	%p84, %r342, %r335;
	mov.b32 	%f409, %r322;
	add.f32 	%f410, %f408, %f409;
	selp.f32 	%f411, %f408, %f410, %p84;
	mov.b32 	%r328, %f411;
	mov.b32 	%r329, 8;
	// begin inline asm
	shfl.sync.down.b32 %r327, %r328, %r329, %r335, %r336;
	// end inline asm
	add.s32 	%r343, %r311, 8;
	setp.gt.s32 	%p85, %r343, %r335;
	mov.b32 	%f412, %r327;
	add.f32 	%f413, %f411, %f412;
	selp.f32 	%f414, %f411, %f413, %p85;
	mov.b32 	%r333, %f414;
	mov.b32 	%r334, 16;
	// begin inline asm
	shfl.sync.down.b32 %r332, %r333, %r334, %r335, %r336;
	// end inline asm
	add.s32 	%r344, %r311, 16;
	setp.gt.s32 	%p86, %r344, %r335;
	mov.b32 	%f415, %r332;
	add.f32 	%f416, %f414, %f415;
	selp.f32 	%f530, %f414, %f416, %p86;
	setp.ne.s32 	%p87, %r311, 0;
	@%p87 bra 	$L__BB7_20;
	shr.u32 	%r345, %r1, 3;
	and.b32  	%r346, %r345, 124;
	mov.u32 	%r347, _ZZN3cub18CUB_300001_SM_10006detail6reduce28DeviceReduceSingleTileKernelINS2_10policy_hubIfjN4cuda3std3__44plusIfEEE10Policy1000EPfSC_iS9_ffNS7_10__identityEEEvT0_T1_T2_T3_T4_T6_E12temp_storage;
	add.s32 	%r348, %r347, %r346;
	st.shared.f32 	[%r348+16], %f530;
$L__BB7_20:
	bar.sync 	0;
	setp.ne.s32 	%p88, %r1, 0;
	@%p88 bra 	$L__BB7_72;
	setp.gt.s32 	%p89, %r67, 32;
	ld.shared.f32 	%f417, [_ZZN3cub18CUB_300001_SM_10006detail6reduce28DeviceReduceSingleTileKernelINS2_10policy_hubIfjN4cuda3std3__44plusIfEEE10Policy1000EPfSC_iS9_ffNS7_10__identityEEEvT0_T1_T2_T3_T4_T6_E12temp_storage+20];
	add.f32 	%f418, %f530, %f417;
	selp.f32 	%f419, %f418, %f530, %p89;
	setp.gt.s32 	%p90, %r67, 64;
	ld.shared.f32 	%f420, [_ZZN3cub18CUB_300001_SM_10006detail6reduce28DeviceReduceSingleTileKernelINS2_10policy_hubIfjN4cuda3std3__44plusIfEEE10Policy1000EPfSC_iS9_ffNS7_10__identityEEEvT0_T1_T2_T3_T4_T6_E12temp_storage+24];
	add.f32 	%f421, %f420, %f419;
	selp.f32 	%f422, %f421, %f419, %p90;
	setp.gt.s32 	%p91, %r67, 96;
	ld.shared.f32 	%f423, [_ZZN3cub18CUB_300001_SM_10006detail6reduce28DeviceReduceSingleTileKernelINS2_10policy_hubIfjN4cuda3std3__44plusIfEEE10Policy1000EPfSC_iS9_ffNS7_10__identityEEEvT0_T1_T2_T3_T4_T6_E12temp_storage+28];
	add.f32 	%f424, %f423, %f422;
	selp.f32 	%f425, %f424, %f422, %p91;
	setp.gt.s32 	%p92, %r67, 128;
	ld.shared.f32 	%f426, [_ZZN3cub18CUB_300001_SM_10006detail6reduce28DeviceReduceSingleTileKernelINS2_10policy_hubIfjN4cuda3std3__44plusIfEEE10Policy1000EPfSC_iS9_ffNS7_10__identityEEEvT0_T1_T2_T3_T4_T6_E12temp_storage+32];
	add.f32 	%f427, %f426, %f425;
	selp.f32 	%f428, %f427, %f425, %p92;
	setp.gt.s32 	%p93, %r67, 160;
	ld.shared.f32 	%f429, [_ZZN3cub18CUB_300001_SM_10006detail6reduce28DeviceReduceSingleTileKernelINS2_10policy_hubIfjN4cuda3std3__44plusIfEEE10Policy1000EPfSC_iS9_ffNS7_10__identityEEEvT0_T1_T2_T3_T4_T6_E12temp_storage+36];
	add.f32 	%f430, %f429, %f428;
	selp.f32 	%f431, %f430, %f428, %p93;
	setp.gt.s32 	%p94, %r67, 192;
	ld.shared.f32 	%f432, [_ZZN3cub18CUB_300001_SM_10006detail6reduce28DeviceReduceSingleTileKernelINS2_10policy_hubIfjN4cuda3std3__44plusIfEEE10Policy1000EPfSC_iS9_ffNS7_10__identityEEEvT0_T1_T2_T3_T4_T6_E12temp_storage+40];
	add.f32 	%f433, %f432, %f431;
	selp.f32 	%f434, %f433, %f431, %p94;
	setp.gt.s32 	%p95, %r67, 224;
	ld.shared.f32 	%f435, [_ZZN3cub18CUB_300001_SM_10006detail6reduce28DeviceReduceSingleTileKernelINS2_10policy_hubIfjN4cuda3std3__44plusIfEEE10Policy1000EPfSC_iS9_ffNS7_10__identityEEEvT0_T1_T2_T3_T4_T6_E12temp_storage+44];
	add.f32 	%f436, %f435, %f434;
	selp.f32 	%f437, %f436, %f434, %p95;
	setp.gt.s32 	%p96, %r67, 256;
	ld.shared.f32 	%f438, [_ZZN3cub18CUB_300001_SM_10006detail6reduce28DeviceReduceSingleTileKernelINS2_10policy_hubIfjN4cuda3std3__44plusIfEEE10Policy1000EPfSC_iS9_ffNS7_10__identityEEEvT0_T1_T2_T3_T4_T6_E12temp_storage+48];
	add.f32 	%f439, %f438, %f437;
	selp.f32 	%f440, %f439, %f437, %p96;
	setp.gt.s32 	%p97, %r67, 288;
	ld.shared.f32 	%f441, [_ZZN3cub18CUB_300001_SM_10006detail6reduce28DeviceReduceSingleTileKernelINS2_10policy_hubIfjN4cuda3std3__44plusIfEEE10Policy1000EPfSC_iS9_ffNS7_10__identityEEEvT0_T1_T2_T3_T4_T6_E12temp_storage+52];
	add.f32 	%f442, %f441, %f440;
	selp.f32 	%f443, %f442, %f440, %p97;
	setp.gt.s32 	%p98, %r67, 320;
	ld.shared.f32 	%f444, [_ZZN3cub18CUB_300001_SM_10006detail6reduce28DeviceReduceSingleTileKernelINS2_10policy_hubIfjN4cuda3std3__44plusIfEEE10Policy1000EPfSC_iS9_ffNS7_10__identityEEEvT0_T1_T2_T3_T4_T6_E12temp_storage+56];
	add.f32 	%f445, %f444, %f443;
	selp.f32 	%f446, %f445, %f443, %p98;
	setp.gt.s32 	%p99, %r67, 352;
	ld.shared.f32 	%f447, [_ZZN3cub18CUB_300001_SM_10006detail6reduce28DeviceReduceSingleTileKernelINS2_10policy_hubIfjN4cuda3std3__44plusIfEEE10Policy1000EPfSC_iS9_ffNS7_10__identityEEEvT0_T1_T2_T3_T4_T6_E12temp_storage+60];
	add.f32 	%f448, %f447, %f446;
	selp.f32 	%f449, %f448, %f446, %p99;
	setp.gt.s32 	%p100, %r67, 384;
	ld.shared.f32 	%f450, [_ZZN3cub18CUB_300001_SM_10006detail6reduce28DeviceReduceSingleTileKernelINS2_10policy_hubIfjN4cuda3std3__44plusIfEEE10Policy1000EPfSC_iS9_ffNS7_10__identityEEEvT0_T1_T2_T3_T4_T6_E12temp_storage+64];
	add.f32 	%f451, %f450, %f449;
	selp.f32 	%f452, %f451, %f449, %p100;
	setp.gt.s32 	%p101, %r67, 416;
	ld.shared.f32 	%f453, [_ZZN3cub18CUB_300001_SM_10006detail6reduce28DeviceReduceSingleTileKernelINS2_10policy_hubIfjN4cuda3std3__44plusIfEEE10Policy1000EPfSC_iS9_ffNS7_10__identityEEEvT0_T1_T2_T3_T4_T6_E12temp_storage+68];
	add.f32 	%f454, %f453, %f452;
	selp.f32 	%f455, %f454, %f452, %p101;
	setp.gt.s32 	%p102, %r67, 448;
	ld.shared.f32 	%f456, [_ZZN3cub18CUB_300001_SM_10006detail6reduce28DeviceReduceSingleTileKernelINS2_10policy_hubIfjN4cuda3std3__44plusIfEEE10Policy1000EPfSC_iS9_ffNS7_10__identityEEEvT0_T1_T2_T3_T4_T6_E12temp_storage+72];
	add.f32 	%f457, %f456, %f455;
	selp.f32 	%f458, %f457, %f455, %p102;
	setp.gt.s32 	%p103, %r67, 480;
	ld.shared.f32 	%f459, [_ZZN3cub18CUB_300001_SM_10006detail6reduce28DeviceReduceSingleTileKernelINS2_10policy_hubIfjN4cuda3std3__44plusIfEEE10Policy1000EPfSC_iS9_ffNS7_10__identityEEEvT0_T1_T2_T3_T4_T6_E12temp_storage+76];
	add.f32 	%f460, %f459, %f458;
	selp.f32 	%f530, %f460, %f458, %p103;
	bra.uni 	$L__BB7_72;
$L__BB7_22:
	mov.u32 	%r13, %tid.x;
	shl.b32 	%r224, %r13, 1;
	mul.wide.u32 	%rd90, %r224, 4;
	add.s64 	%rd75, %rd16, %rd90;
	// begin inline asm
	ld.global.nc.u64 %rd74, [%rd75];
	// end inline asm
	mov.b64 	{%r225, %r226}, %rd74;
	mov.b32 	%f281, %r226;
	mov.b32 	%f282, %r225;
	add.s64 	%rd77, %rd75, 4096;
	// begin inline asm
	ld.global.nc.u64 %rd76, [%rd77];
	// end inline asm
	mov.b64 	{%r227, %r228}, %rd76;
	mov.b32 	%f283, %r228;
	mov.b32 	%f284, %r227;
	add.s64 	%rd79, %rd75, 8192;
	// begin inline asm
	ld.global.nc.u64 %rd78, [%rd79];
	// end inline asm
	mov.b64 	{%r229, %r230}, %rd78;
	mov.b32 	%f285, %r230;
	mov.b32 	%f286, %r229;
	add.s64 	%rd81, %rd75, 12288;
	// begin inline asm
	ld.global.nc.u64 %rd80, [%rd81];
	// end inline asm
	mov.b64 	{%r231, %r232}, %rd80;
	mov.b32 	%f287, %r232;
	mov.b32 	%f288, %r231;
	add.s64 	%rd83, %rd75, 16384;
	// begin inline asm
	ld.global.nc.u64 %rd82, [%rd83];
	// end inline asm
	mov.b64 	{%r233, %r234}, %rd82;
	mov.b32 	%f289, %r234;
	mov.b32 	%f290, %r233;
	add.s64 	%rd85, %rd75, 20480;
	// begin inline asm
	ld.global.nc.u64 %rd84, [%rd85];
	// end inline asm
	mov.b64 	{%r235, %r236}, %rd84;
	mov.b32 	%f291, %r236;
	mov.b32 	%f292, %r235;
	add.s64 	%rd87, %rd75, 24576;
	// begin inline asm
	ld.global.nc.u64 %rd86, [%rd87];
	// end inline asm
	mov.b64 	{%r237, %r238}, %rd86;
	mov.b32 	%f293, %r238;
	mov.b32 	%f294, %r237;
	add.s64 	%rd89, %rd75, 28672;
	// begin inline asm
	ld.global.nc.u64 %rd88, [%rd89];
	// end inline asm
	mov.b64 	{%r239, %r240}, %rd88;
	mov.b32 	%f295, %r240;
	mov.b32 	%f296, %r239;
	add.f32 	%f297, %f282, %f281;
	add.f32 	%f298, %f284, %f283;
	add.f32 	%f299, %f286, %f285;
	add.f32 	%f300, %f288, %f287;
	add.f32 	%f301, %f290, %f289;
	add.f32 	%f302, %f292, %f291;
	add.f32 	%f303, %f294, %f293;
	add.f32 	%f304, %f296, %f295;
	add.f32 	%f305, %f297, %f298;
	add.f32 	%f306, %f299, %f300;
	add.f32 	%f307, %f301, %f302;
	add.f32 	%f308, %f303, %f304;
	add.f32 	%f309, %f305, %f306;
	add.f32 	%f310, %f307, %f308;
	add.f32 	%f516, %f309, %f310;
	setp.lt.u32 	%p58, %r67, 16384;
	mov.b32 	%r387, 8192;
	@%p58 bra 	$L__BB7_26;
	add.s32 	%r14, %r67, -8192;
	mov.b32 	%r387, 8192;
$L__BB7_24:
	mul.wide.s32 	%rd107, %r387, 4;
	add.s64 	%rd92, %rd75, %rd107;
	// begin inline asm
	ld.global.nc.u64 %rd91, [%rd92];
	// end inline asm
	mov.b64 	{%r242, %r243}, %rd91;
	mov.b32 	%f311, %r243;
	mov.b32 	%f312, %r242;
	add.s64 	%rd94, %rd92, 4096;
	// begin inline asm
	ld.global.nc.u64 %rd93, [%rd94];
	// end inline asm
	mov.b64 	{%r244, %r245}, %rd93;
	mov.b32 	%f313, %r245;
	mov.b32 	%f314, %r244;
	add.s64 	%rd96, %rd92, 8192;
	// begin inline asm
	ld.global.nc.u64 %rd95, [%rd96];
	// end inline asm
	mov.b64 	{%r246, %r247}, %rd95;
	mov.b32 	%f315, %r247;
	mov.b32 	%f316, %r246;
	add.s64 	%rd98, %rd92, 12288;
	// begin inline asm
	ld.global.nc.u64 %rd97, [%rd98];
	// end inline asm
	mov.b64 	{%r248, %r249}, %rd97;
	mov.b32 	%f317, %r249;
	mov.b32 	%f318, %r248;
	add.s64 	%rd100, %rd92, 16384;
	// begin inline asm
	ld.global.nc.u64 %rd99, [%rd100];
	// end inline asm
	mov.b64 	{%r250, %r251}, %rd99;
	mov.b32 	%f319, %r251;
	mov.b32 	%f320, %r250;
	add.s64 	%rd102, %rd92, 20480;
	// begin inline asm
	ld.global.nc.u64 %rd101, [%rd102];
	// end inline asm
	mov.b64 	{%r252, %r253}, %rd101;
	mov.b32 	%f321, %r253;
	mov.b32 	%f322, %r252;
	add.s64 	%rd104, %rd92, 24576;
	// begin inline asm
	ld.global.nc.u64 %rd103, [%rd104];
	// end inline asm
	mov.b64 	{%r254, %r255}, %rd103;
	mov.b32 	%f323, %r255;
	mov.b32 	%f324, %r254;
	add.s64 	%rd106, %rd92, 28672;
	// begin inline asm
	ld.global.nc.u64 %rd105, [%rd106];
	// end inline asm
	mov.b64 	{%r256, %r257}, %rd105;
	mov.b32 	%f325, %r257;
	mov.b32 	%f326, %r256;
	add.f32 	%f327, %f516, %f312;
	add.f32 	%f328, %f311, %f314;
	add.f32 	%f329, %f313, %f316;
	add.f32 	%f330, %f315, %f318;
	add.f32 	%f331, %f317, %f320;
	add.f32 	%f332, %f319, %f322;
	add.f32 	%f333, %f321, %f324;
	add.f32 	%f334, %f323, %f326;
	add.f32 	%f335, %f327, %f328;
	add.f32 	%f336, %f329, %f330;
	add.f32 	%f337, %f331, %f332;
	add.f32 	%f338, %f333, %f334;
	add.f32 	%f339, %f335, %f336;
	add.f32 	%f340, %f337, %f338;
	add.f32 	%f341, %f339, %f340;
	add.f32 	%f516, %f341, %f325;
	sub.s32 	%r258, %r67, %r387;
	setp.lt.s32 	%p59, %r258, 8192;
	@%p59 bra 	$L__BB7_34;
	add.s32 	%r387, %r387, 8192;
	setp.le.s32 	%p60, %r387, %r14;
	@%p60 bra 	$L__BB7_24;
$L__BB7_26:
	setp.le.s32 	%p61, %r67, %r387;
	@%p61 bra 	$L__BB7_34;
	sub.s32 	%r18, %r67, %r387;
	setp.ge.s32 	%p62, %r13, %r18;
	@%p62 bra 	$L__BB7_34;
	not.b32 	%r259, %r13;
	add.s32 	%r260, %r67, %r259;
	sub.s32 	%r19, %r260, %r387;
	and.b32  	%r261, %r19, 1536;
	setp.eq.s32 	%p63, %r261, 1536;
	mov.u32 	%r391, %r13;
	@%p63 bra 	$L__BB7_31;
	add.s32 	%r389, %r13, %r387;
	shr.u32 	%r262, %r19, 9;
	add.s32 	%r263, %r262, 1;
	and.b32  	%r264, %r263, 3;
	neg.s32 	%r388, %r264;
	mov.u32 	%r391, %r13;
$L__BB7_30:
	.pragma "nounroll";
	mul.wide.u32 	%rd109, %r389, 4;
	add.s64 	%rd108, %rd16, %rd109;
	// begin inline asm
	ld.global.nc.u32 %r265, [%rd108];
	// end inline asm
	mov.b32 	%f343, %r265;
	add.f32 	%f516, %f516, %f343;
	add.s32 	%r391, %r391, 512;
	add.s32 	%r389, %r389, 512;
	add.s32 	%r388, %r388, 1;
	setp.ne.s32 	%p64, %r388, 0;
	@%p64 bra 	$L__BB7_30;
$L__BB7_31:
	setp.lt.u32 	%p65, %r19, 1536;
	@%p65 bra 	$L__BB7_34;
	cvt.u64.u32 	%rd110, %r391;
	cvt.u64.u32 	%rd111, %r387;
	add.s64 	%rd112, %rd110, %rd111;
	shl.b64 	%rd113, %rd112, 2;
	add.s64 	%rd114, %rd113, %rd16;
	add.s64 	%rd130, %rd114, 4096;
	add.s32 	%r392, %r391, %r387;
$L__BB7_33:
	mul.wide.u32 	%rd119, %r392, 4;
	add.s64 	%rd115, %rd16, %rd119;
	// begin inline asm
	ld.global.nc.u32 %r266, [%rd115];
	// end inline asm
	mov.b32 	%f344, %r266;
	add.f32 	%f345, %f516, %f344;
	add.s64 	%rd116, %rd130, -2048;
	// begin inline asm
	ld.global.nc.u32 %r267, [%rd116];
	// end inline asm
	mov.b32 	%f346, %r267;
	add.f32 	%f347, %f345, %f346;
	// begin inline asm
	ld.global.nc.u32 %r268, [%rd130];
	// end inline asm
	mov.b32 	%f348, %r268;
	add.f32 	%f349, %f347, %f348;
	add.s64 	%rd118, %rd130, 2048;
	// begin inline asm
	ld.global.nc.u32 %r269, [%rd118];
	// end inline asm
	mov.b32 	%f350, %r269;
	add.f32 	%f516, %f349, %f350;
	add.s32 	%r391, %r391, 2048;
	add.s64 	%rd130, %rd130, 8192;
	add.s32 	%r392, %r392, 2048;
	setp.lt.s32 	%p66, %r391, %r18;
	@%p66 bra 	$L__BB7_33;
$L__BB7_34:
	// begin inline asm
	mov.u32 %r270, %laneid;
	// end inline asm
	mov.b32 	%r272, %f516;
	mov.b32 	%r273, 1;
	mov.b32 	%r294, 31;
	mov.b32 	%r295, -1;
	// begin inline asm
	shfl.sync.down.b32 %r271, %r272, %r273, %r294, %r295;
	// end inline asm
	setp.gt.s32 	%p67, %r270, 30;
	mov.b32 	%f351, %r271;
	add.f32 	%f352, %f516, %f351;
	selp.f32 	%f353, %f516, %f352, %p67;
	mov.b32 	%r277, %f353;
	mov.b32 	%r278, 2;
	// begin inline asm
	shfl.sync.down.b32 %r276, %r277, %r278, %r294, %r295;
	// end inline asm
	setp.gt.s32 	%p68, %r270, 29;
	mov.b32 	%f354, %r276;
	add.f32 	%f355, %f353, %f354;
	selp.f32 	%f356, %f353, %f355, %p68;
	mov.b32 	%r282, %f356;
	mov.b32 	%r283, 4;
	// begin inline asm
	shfl.sync.down.b32 %r281, %r282, %r283, %r294, %r295;
	// end inline asm
	setp.gt.s32 	%p69, %r270, 27;
	mov.b32 	%f357, %r281;
	add.f32 	%f358, %f356, %f357;
	selp.f32 	%f359, %f356, %f358, %p69;
	mov.b32 	%r287, %f359;
	mov.b32 	%r288, 8;
	// begin inline asm
	shfl.sync.down.b32 %r286, %r287, %r288, %r294, %r295;
	// end inline asm
	setp.gt.s32 	%p70, %r270, 23;
	mov.b32 	%f360, %r286;
	add.f32 	%f361, %f359, %f360;
	selp.f32 	%f362, %f359, %f361, %p70;
	mov.b32 	%r292, %f362;
	mov.b32 	%r293, 16;
	// begin inline asm
	shfl.sync.down.b32 %r291, %r292, %r293, %r294, %r295;
	// end inline asm
	setp.gt.s32 	%p71, %r270, 15;
	mov.b32 	%f363, %r291;
	add.f32 	%f26, %f362, %f363;
	selp.f32 	%f530, %f362, %f26, %p71;
	setp.ne.s32 	%p72, %r270, 0;
	@%p72 bra 	$L__BB7_36;
	shr.u32 	%r296, %r13, 3;
	and.b32  	%r297, %r296, 124;
	mov.u32 	%r298, _ZZN3cub18CUB_300001_SM_10006detail6reduce28DeviceReduceSingleTileKernelINS2_10policy_hubIfjN4cuda3std3__44plusIfEEE10Policy1000EPfSC_iS9_ffNS7_10__identityEEEvT0_T1_T2_T3_T4_T6_E12temp_storage;
	add.s32 	%r299, %r298, %r297;
	st.shared.f32 	[%r299+16], %f26;
$L__BB7_36:
	bar.sync 	0;
	setp.ne.s32 	%p73, %r13, 0;
	@%p73 bra 	$L__BB7_72;
	ld.shared.f32 	%f364, [_ZZN3cub18CUB_300001_SM_10006detail6reduce28DeviceReduceSingleTileKernelINS2_10policy_hubIfjN4cuda3std3__44plusIfEEE10Policy1000EPfSC_iS9_ffNS7_10__identityEEEvT0_T1_T2_T3_T4_T6_E12temp_storage+20];
	add.f32 	%f365, %f530, %f364;
	ld.shared.f32 	%f366, [_ZZN3cub18CUB_300001_SM_10006detail6reduce28DeviceReduceSingleTileKernelINS2_10policy_hubIfjN4cuda3std3__44plusIfEEE10Policy1000EPfSC_iS9_ffNS7_10__identityEEEvT0_T1_T2_T3_T4_T6_E12temp_storage+24];
	add.f32 	%f367, %f365, %f366;
	ld.shared.f32 	%f368, [_ZZN3cub18CUB_300001_SM_10006detail6reduce28DeviceReduceSingleTileKernelINS2_10policy_hubIfjN4cuda3std3__44plusIfEEE10Policy1000EPfSC_iS9_ffNS7_10__identityEEEvT0_T1_T2_T3_T4_T6_E12temp_storage+28];
	add.f32 	%f369, %f367, %f368;
	ld.shared.f32 	%f370, [_ZZN3cub18CUB_300001_SM_10006detail6reduce28DeviceReduceSingleTileKernelINS2_10policy_hubIfjN4cuda3std3__44plusIfEEE10Policy1000EPfSC_iS9_ffNS7_10__identityEEEvT0_T1_T2_T3_T4_T6_E12temp_storage+32];
	add.f32 	%f371, %f369, %f370;
	ld.shared.f32 	%f372, [_ZZN3cub18CUB_300001_SM_10006detail6reduce28DeviceReduceSingleTileKernelINS2_10policy_hubIfjN4cuda3std3__44plusIfEEE10Policy1000EPfSC_iS9_ffNS7_10__identityEEEvT0_T1_T2_T3_T4_T6_E12temp_storage+36];
	add.f32 	%f373, %f371, %f372;
	ld.shared.f32 	%f374, [_ZZN3cub18CUB_300001_SM_10006detail6reduce28DeviceReduceSingleTileKernelINS2_10policy_hubIfjN4cuda3std3__44plusIfEEE10Policy1000EPfSC_iS9_ffNS7_10__identityEEEvT0_T1_T2_T3_T4_T6_E12temp_storage+40];
	add.f32 	%f375, %f373, %f374;
	ld.shared.f32 	%f376, [_ZZN3cub18CUB_300001_SM_10006detail6reduce28DeviceReduceSingleTileKernelINS2_10policy_hubIfjN4cuda3std3__44plusIfEEE10Policy1000EPfSC_iS9_ffNS7_10__identityEEEvT0_T1_T2_T3_T4_T6_E12temp_storage+44];
	add.f32 	%f377, %f375, %f376;
	ld.shared.f32 	%f378, [_ZZN3cub18CUB_300001_SM_10006detail6reduce28DeviceReduceSingleTileKernelINS2_10policy_hubIfjN4cuda3std3__44plusIfEEE10Policy1000EPfSC_iS9_ffNS7_10__identityEEEvT0_T1_T2_T3_T4_T6_E12temp_storage+48];
	add.f32 	%f379, %f377, %f378;
	ld.shared.f32 	%f380, [_ZZN3cub18CUB_300001_SM_10006detail6reduce28DeviceReduceSingleTileKernelINS2_10policy_hubIfjN4cuda3std3__44plusIfEEE10Policy1000EPfSC_iS9_ffNS7_10__identityEEEvT0_T1_T2_T3_T4_T6_E12temp_storage+52];
	add.f32 	%f381, %f379, %f380;
	ld.shared.f32 	%f382, [_ZZN3cub18CUB_300001_SM_10006detail6reduce28DeviceReduceSingleTileKernelINS2_10policy_hubIfjN4cuda3std3__44plusIfEEE10Policy1000EPfSC_iS9_ffNS7_10__identityEEEvT0_T1_T2_T3_T4_T6_E12temp_storage+56];
	add.f32 	%f383, %f381, %f382;
	ld.shared.f32 	%f384, [_ZZN3cub18CUB_300001_SM_10006detail6reduce28DeviceReduceSingleTileKernelINS2_10policy_hubIfjN4cuda3std3__44plusIfEEE10Policy1000EPfSC_iS9_ffNS7_10__identityEEEvT0_T1_T2_T3_T4_T6_E12temp_storage+60];
	add.f32 	%f385, %f383, %f384;
	ld.shared.f32 	%f386, [_ZZN3cub18CUB_300001_SM_10006detail6reduce28DeviceReduceSingleTileKernelINS2_10policy_hubIfjN4cuda3std3__44plusIfEEE10Policy1000EPfSC_iS9_ffNS7_10__identityEEEvT0_T1_T2_T3_T4_T6_E12temp_storage+64];
	add.f32 	%f387, %f385, %f386;
	ld.shared.f32 	%f388, [_ZZN3cub18CUB_300001_SM_10006detail6reduce28DeviceReduceSingleTileKernelINS2_10policy_hubIfjN4cuda3std3__44plusIfEEE10Policy1000EPfSC_iS9_ffNS7_10__identityEEEvT0_T1_T2_T3_T4_T6_E12temp_storage+68];
	add.f32 	%f389, %f387, %f388;
	ld.shared.f32 	%f390, [_ZZN3cub18CUB_300001_SM_10006detail6reduce28DeviceReduceSingleTileKernelINS2_10policy_hubIfjN4cuda3std3__44plusIfEEE10Policy1000EPfSC_iS9_ffNS7_10__identityEEEvT0_T1_T2_T3_T4_T6_E12temp_storage+72];
	add.f32 	%f391, %f389, %f390;
	ld.shared.f32 	%f392, [_ZZN3cub18CUB_300001_SM_10006detail6reduce28DeviceReduceSingleTileKernelINS2_10policy_hubIfjN4cuda3std3__44plusIfEEE10Policy1000EPfSC_iS9_ffNS7_10__identityEEEvT0_T1_T2_T3_T4_T6_E12temp_storage+76];
	add.f32 	%f530, %f391, %f392;
	bra.uni 	$L__BB7_72;
$L__BB7_38:
	setp.gt.s32 	%p3, %r67, 8191;
	@%p3 bra 	$L__BB7_56;
	mov.u32 	%r34, %tid.x;
	setp.ge.s32 	%p20, %r34, %r67;
	mov.f32 	%f522, 0f00000000;
	mov.u32 	%r397, %r34;
	@%p20 bra 	$L__BB7_41;
	mul.wide.u32 	%rd66, %r34, 4;
	add.s64 	%rd65, %rd16, %rd66;
	// begin inline asm
	ld.global.nc.u32 %r144, [%rd65];
	// end inline asm
	mov.b32 	%f522, %r144;
	add.s32 	%r397, %r34, 512;
$L__BB7_41:
	setp.ge.s32 	%p21, %r397, %r67;
	@%p21 bra 	$L__BB7_47;
	not.b32 	%r145, %r397;
	add.s32 	%r37, %r67, %r145;
	and.b32  	%r146, %r37, 1536;
	setp.eq.s32 	%p22, %r146, 1536;
	@%p22 bra 	$L__BB7_45;
	mul.wide.u32 	%rd67, %r397, 4;
	add.s64 	%rd131, %rd16, %rd67;
	shr.u32 	%r147, %r37, 9;
	add.s32 	%r148, %r147, 1;
	and.b32  	%r149, %r148, 3;
	neg.s32 	%r395, %r149;
$L__BB7_44:
	.pragma "nounroll";
	// begin inline asm
	ld.global.nc.u32 %r150, [%rd131];
	// end inline asm
	mov.b32 	%f173, %r150;
	add.f32 	%f522, %f522, %f173;
	add.s32 	%r397, %r397, 512;
	add.s64 	%rd131, %rd131, 2048;
	add.s32 	%r395, %r395, 1;
	setp.ne.s32 	%p23, %r395, 0;
	@%p23 bra 	$L__BB7_44;
$L__BB7_45:
	setp.lt.u32 	%p24, %r37, 1536;
	@%p24 bra 	$L__BB7_47;
$L__BB7_46:
	mul.wide.s32 	%rd73, %r397, 4;
	add.s64 	%rd69, %rd16, %rd73;
	// begin inline asm
	ld.global.nc.u32 %r151, [%rd69];
	// end inline asm
	mov.b32 	%f174, %r151;
	add.f32 	%f175, %f522, %f174;
	add.s64 	%rd70, %rd69, 2048;
	// begin inline asm
	ld.global.nc.u32 %r152, [%rd70];
	// end inline asm
	mov.b32 	%f176, %r152;
	add.f32 	%f177, %f175, %f176;
	add.s64 	%rd71, %rd69, 4096;
	// begin inline asm
	ld.global.nc.u32 %r153, [%rd71];
	// end inline asm
	mov.b32 	%f178, %r153;
	add.f32 	%f179, %f177, %f178;
	add.s64 	%rd72, %rd69, 6144;
	// begin inline asm
	ld.global.nc.u32 %r154, [%rd72];
	// end inline asm
	mov.b32 	%f180, %r154;
	add.f32 	%f522, %f179, %f180;
	add.s32 	%r397, %r397, 2048;
	setp.lt.s32 	%p25, %r397, %r67;
	@%p25 bra 	$L__BB7_46;
$L__BB7_47:
	setp.lt.s32 	%p26, %r67, 512;
	@%p26 bra 	$L__BB7_52;
	// begin inline asm
	mov.u32 %r193, %laneid;
	// end inline asm
	mov.b32 	%r195, %f522;
	mov.b32 	%r196, 1;
	mov.b32 	%r217, 31;
	mov.b32 	%r218, -1;
	// begin inline asm
	shfl.sync.down.b32 %r194, %r195, %r196, %r217, %r218;
	// end inline asm
	setp.gt.s32 	%p50, %r193, 30;
	mov.b32 	%f239, %r194;
	add.f32 	%f240, %f522, %f239;
	selp.f32 	%f241, %f522, %f240, %p50;
	mov.b32 	%r200, %f241;
	mov.b32 	%r201, 2;
	// begin inline asm
	shfl.sync.down.b32 %r199, %r200, %r201, %r217, %r218;
	// end inline asm
	setp.gt.s32 	%p51, %r193, 29;
	mov.b32 	%f242, %r199;
	add.f32 	%f243, %f241, %f242;
	selp.f32 	%f244, %f241, %f243, %p51;
	mov.b32 	%r205, %f244;
	mov.b32 	%r206, 4;
	// begin inline asm
	shfl.sync.down.b32 %r204, %r205, %r206, %r217, %r218;
	// end inline asm
	setp.gt.s32 	%p52, %r193, 27;
	mov.b32 	%f245, %r204;
	add.f32 	%f246, %f244, %f245;
	selp.f32 	%f247, %f244, %f246, %p52;
	mov.b32 	%r210, %f247;
	mov.b32 	%r211, 8;
	// begin inline asm
	shfl.sync.down.b32 %r209, %r210, %r211, %r217, %r218;
	// end inline asm
	setp.gt.s32 	%p53, %r193, 23;
	mov.b32 	%f248, %r209;
	add.f32 	%f249, %f247, %f248;
	selp.f32 	%f250, %f247, %f249, %p53;
	mov.b32 	%r215, %f250;
	mov.b32 	%r216, 16;
	// begin inline asm
	shfl.sync.down.b32 %r214, %r215, %r216, %r217, %r218;
	// end inline asm
	setp.gt.s32 	%p54, %r193, 15;
	mov.b32 	%f251, %r214;
	add.f32 	%f38, %f250, %f251;
	selp.f32 	%f530, %f250, %f38, %p54;
	setp.ne.s32 	%p55, %r193, 0;
	@%p55 bra 	$L__BB7_50;
	shr.u32 	%r219, %r34, 3;
	and.b32  	%r220, %r219, 124;
	mov.u32 	%r221, _ZZN3cub18CUB_300001_SM_10006detail6reduce28DeviceReduceSingleTileKernelINS2_10policy_hubIfjN4cuda3std3__44plusIfEEE10Policy1000EPfSC_iS9_ffNS7_10__identityEEEvT0_T1_T2_T3_T4_T6_E12temp_storage;
	add.s32 	%r222, %r221, %r220;
	st.shared.f32 	[%r222+16], %f38;
$L__BB7_50:
	bar.sync 	0;
	setp.ne.s32 	%p56, %r34, 0;
	@%p56 bra 	$L__BB7_72;
	ld.shared.f32 	%f252, [_ZZN3cub18CUB_300001_SM_10006detail6reduce28DeviceReduceSingleTileKernelINS2_10policy_hubIfjN4cuda3std3__44plusIfEEE10Policy1000EPfSC_iS9_ffNS7_10__identityEEEvT0_T1_T2_T3_T4_T6_E12temp_storage+20];
	add.f32 	%f253, %f530, %f252;
	ld.shared.f32 	%f254, [_ZZN3cub18CUB_300001_SM_10006detail6reduce28DeviceReduceSingleTileKernelINS2_10policy_hubIfjN4cuda3std3__44plusIfEEE10Policy1000EPfSC_iS9_ffNS7_10__identityEEEvT0_T1_T2_T3_T4_T6_E12temp_storage+24];
	add.f32 	%f255, %f253, %f254;
	ld.shared.f32 	%f256, [_ZZN3cub18CUB_300001_SM_10006detail6reduce28DeviceReduceSingleTileKernelINS2_10policy_hubIfjN4cuda3std3__44plusIfEEE10Policy1000EPfSC_iS9_ffNS7_10__identityEEEvT0_T1_T2_T3_T4_T6_E12temp_storage+28];
	add.f32 	%f257, %f255, %f256;
	ld.shared.f32 	%f258, [_ZZN3cub18CUB_300001_SM_10006detail6reduce28DeviceReduceSingleTileKernelINS2_10policy_hubIfjN4cuda3std3__44plusIfEEE10Policy1000EPfSC_iS9_ffNS7_10__identityEEEvT0_T1_T2_T3_T4_T6_E12temp_storage+32];
	add.f32 	%f259, %f257, %f258;
	ld.shared.f32 	%f260, [_ZZN3cub18CUB_300001_SM_10006detail6reduce28DeviceReduceSingleTileKernelINS2_10policy_hubIfjN4cuda3std3__44plusIfEEE10Policy1000EPfSC_iS9_ffNS7_10__identityEEEvT0_T1_T2_T3_T4_T6_E12temp_storage+36];
	add.f32 	%f261, %f259, %f260;
	ld.shared.f32 	%f262, [_ZZN3cub18CUB_300001_SM_10006detail6reduce28DeviceReduceSingleTileKernelINS2_10policy_hubIfjN4cuda3std3__44plusIfEEE10Policy1000EPfSC_iS9_ffNS7_10__identityEEEvT0_T1_T2_T3_T4_T6_E12temp_storage+40];
	add.f32 	%f263, %f261, %f262;
	ld.shared.f32 	%f264, [_ZZN3cub18CUB_300001_SM_10006detail6reduce28DeviceReduceSingleTileKernelINS2_10policy_hubIfjN4cuda3std3__44plusIfEEE10Policy1000EPfSC_iS9_ffNS7_10__identityEEEvT0_T1_T2_T3_T4_T6_E12temp_storage+44];
	add.f32 	%f265, %f263, %f264;
	ld.shared.f32 	%f266, [_ZZN3cub18CUB_300001_SM_10006detail6reduce28DeviceReduceSingleTileKernelINS2_10policy_hubIfjN4cuda3std3__44plusIfEEE10Policy1000EPfSC_iS9_ffNS7_10__identityEEEvT0_T1_T2_T3_T4_T6_E12temp_storage+48];
	add.f32 	%f267, %f265, %f266;
	ld.shared.f32 	%f268, [_ZZN3cub18CUB_300001_SM_10006detail6reduce28DeviceReduceSingleTileKernelINS2_10policy_hubIfjN4cuda3std3__44plusIfEEE10Policy1000EPfSC_iS9_ffNS7_10__identityEEEvT0_T1_T2_T3_T4_T6_E12temp_storage+52];
	add.f32 	%f269, %f267, %f268;
	ld.shared.f32 	%f270, [_ZZN3cub18CUB_300001_SM_10006detail6reduce28DeviceReduceSingleTileKernelINS2_10policy_hubIfjN4cuda3std3__44plusIfEEE10Policy1000EPfSC_iS9_ffNS7_10__identityEEEvT0_T1_T2_T3_T4_T6_E12temp_storage+56];
	add.f32 	%f271, %f269, %f270;
	ld.shared.f32 	%f272, [_ZZN3cub18CUB_300001_SM_10006detail6reduce28DeviceReduceSingleTileKernelINS2_10policy_hubIfjN4cuda3std3__44plusIfEEE10Policy1000EPfSC_iS9_ffNS7_10__identityEEEvT0_T1_T2_T3_T4_T6_E12temp_storage+60];
	add.f32 	%f273, %f271, %f272;
	ld.shared.f32 	%f274, [_ZZN3cub18CUB_300001_SM_10006detail6reduce28DeviceReduceSingleTileKernelINS2_10policy_hubIfjN4cuda3std3__44plusIfEEE10Policy1000EPfSC_iS9_ffNS7_10__identityEEEvT0_T1_T2_T3_T4_T6_E12temp_storage+64];
	add.f32 	%f275, %f273, %f274;
	ld.shared.f32 	%f276, [_ZZN3cub18CUB_300001_SM_10006detail6reduce28DeviceReduceSingleTileKernelINS2_10policy_hubIfjN4cuda3std3__44plusIfEEE10Policy1000EPfSC_iS9_ffNS7_10__identityEEEvT0_T1_T2_T3_T4_T6_E12temp_storage+68];
	add.f32 	%f277, %f275, %f276;
	ld.shared.f32 	%f278, [_ZZN3cub18CUB_300001_SM_10006detail6reduce28DeviceReduceSingleTileKernelINS2_10policy_hubIfjN4cuda3std3__44plusIfEEE10Policy1000EPfSC_iS9_ffNS7_10__identityEEEvT0_T1_T2_T3_T4_T6_E12temp_storage+72];
	add.f32 	%f279, %f277, %f278;
	ld.shared.f32 	%f280, [_ZZN3cub18CUB_300001_SM_10006detail6reduce28DeviceReduceSingleTileKernelINS2_10policy_hubIfjN4cuda3std3__44plusIfEEE10Policy1000EPfSC_iS9_ffNS7_10__identityEEEvT0_T1_T2_T3_T4_T6_E12temp_storage+76];
	add.f32 	%f530, %f279, %f280;
	bra.uni 	$L__BB7_72;
$L__BB7_52:
	// begin inline asm
	mov.u32 %r155, %laneid;
	// end inline asm
	and.b32  	%r181, %r34, 992;
	add.s32 	%r182, %r181, 32;
	setp.gt.s32 	%p27, %r182, %r67;
	not.b32 	%r183, %r181;
	add.s32 	%r184, %r67, %r183;
	selp.b32 	%r179, %r184, 31, %p27;
	mov.b32 	%r157, %f522;
	mov.b32 	%r158, 1;
	mov.b32 	%r180, -1;
	// begin inline asm
	shfl.sync.down.b32 %r156, %r157, %r158, %r179, %r180;
	// end inline asm
	setp.lt.s32 	%p28, %r155, %r179;
	mov.b32 	%f181, %r156;
	add.f32 	%f182, %f522, %f181;
	selp.f32 	%f183, %f182, %f522, %p28;
	mov.b32 	%r162, %f183;
	mov.b32 	%r163, 2;
	// begin inline asm
	shfl.sync.down.b32 %r161, %r162, %r163, %r179, %r180;
	// end inline asm
	add.s32 	%r185, %r155, 2;
	setp.gt.s32 	%p29, %r185, %r179;
	mov.b32 	%f184, %r161;
	add.f32 	%f185, %f183, %f184;
	selp.f32 	%f186, %f183, %f185, %p29;
	mov.b32 	%r167, %f186;
	mov.b32 	%r168, 4;
	// begin inline asm
	shfl.sync.down.b32 %r166, %r167, %r168, %r179, %r180;
	// end inline asm
	add.s32 	%r186, %r155, 4;
	setp.gt.s32 	%p30, %r186, %r179;
	mov.b32 	%f187, %r166;
	add.f32 	%f188, %f186, %f187;
	selp.f32 	%f189, %f186, %f188, %p30;
	mov.b32 	%r172, %f189;
	mov.b32 	%r173, 8;
	// begin inline asm
	shfl.sync.down.b32 %r171, %r172, %r173, %r179, %r180;
	// end inline asm
	add.s32 	%r187, %r155, 8;
	setp.gt.s32 	%p31, %r187, %r179;
	mov.b32 	%f190, %r171;
	add.f32 	%f191, %f189, %f190;
	selp.f32 	%f192, %f189, %f191, %p31;
	mov.b32 	%r177, %f192;
	mov.b32 	%r178, 16;
	// begin inline asm
	shfl.sync.down.b32 %r176, %r177, %r178, %r179, %r180;
	// end inline asm
	add.s32 	%r188, %r155, 16;
	setp.gt.s32 	%p32, %r188, %r179;
	mov.b32 	%f193, %r176;
	add.f32 	%f194, %f192, %f193;
	selp.f32 	%f530, %f192, %f194, %p32;
	setp.ne.s32 	%p33, %r155, 0;
	@%p33 bra 	$L__BB7_54;
	shr.u32 	%r189, %r34, 3;
	and.b32  	%r190, %r189, 124;
	mov.u32 	%r191, _ZZN3cub18CUB_300001_SM_10006detail6reduce28DeviceReduceSingleTileKernelINS2_10policy_hubIfjN4cuda3std3__44plusIfEEE10Policy1000EPfSC_iS9_ffNS7_10__identityEEEvT0_T1_T2_T3_T4_T6_E12temp_storage;
	add.s32 	%r192, %r191, %r190;
	st.shared.f32 	[%r192+16], %f530;
$L__BB7_54:
	bar.sync 	0;
	setp.ne.s32 	%p34, %r34, 0;
	@%p34 bra 	$L__BB7_72;
	setp.gt.s32 	%p35, %r67, 32;
	ld.shared.f32 	%f195, [_ZZN3cub18CUB_300001_SM_10006detail6reduce28DeviceReduceSingleTileKernelINS2_10policy_hubIfjN4cuda3std3__44plusIfEEE10Policy1000EPfSC_iS9_ffNS7_10__identityEEEvT0_T1_T2_T3_T4_T6_E12temp_storage+20];
	add.f32 	%f196, %f530, %f195;
	selp.f32 	%f197, %f196, %f530, %p35;
	setp.gt.s32 	%p36, %r67, 64;
	ld.shared.f32 	%f198, [_ZZN3cub18CUB_300001_SM_10006detail6reduce28DeviceReduceSingleTileKernelINS2_10policy_hubIfjN4cuda3std3__44plusIfEEE10Policy1000EPfSC_iS9_ffNS7_10__identityEEEvT0_T1_T2_T3_T4_T6_E12temp_storage+24];
	add.f32 	%f199, %f198, %f197;
	selp.f32 	%f200, %f199, %f197, %p36;
	setp.gt.s32 	%p37, %r67, 96;
	ld.shared.f32 	%f201, [_ZZN3cub18CUB_300001_SM_10006detail6reduce28DeviceReduceSingleTileKernelINS2_10policy_hubIfjN4cuda3std3__44plusIfEEE10Policy1000EPfSC_iS9_ffNS7_10__identityEEEvT0_T1_T2_T3_T4_T6_E12temp_storage+28];
	add.f32 	%f202, %f201, %f200;
	selp.f32 	%f203, %f202, %f200, %p37;
	setp.gt.s32 	%p38, %r67, 128;
	ld.shared.f32 	%f204, [_ZZN3cub18CUB_300001_SM_10006detail6reduce28DeviceReduceSingleTileKernelINS2_10policy_hubIfjN4cuda3std3__44plusIfEEE10Policy1000EPfSC_iS9_ffNS7_10__identityEEEvT0_T1_T2_T3_T4_T6_E12temp_storage+32];
	add.f32 	%f205, %f204, %f203;
	selp.f32 	%f206, %f205, %f203, %p38;
	setp.gt.s32 	%p39, %r67, 160;
	ld.shared.f32 	%f207, [_ZZN3cub18CUB_300001_SM_10006detail6reduce28DeviceReduceSingleTileKernelINS2_10policy_hubIfjN4cuda3std3__44plusIfEEE10Policy1000EPfSC_iS9_ffNS7_10__identityEEEvT0_T1_T2_T3_T4_T6_E12temp_storage+36];
	add.f32 	%f208, %f207, %f206;
	selp.f32 	%f209, %f208, %f206, %p39;
	setp.gt.s32 	%p40, %r67, 192;
	ld.shared.f32 	%f210, [_ZZN3cub18CUB_300001_SM_10006detail6reduce28DeviceReduceSingleTileKernelINS2_10policy_hubIfjN4cuda3std3__44plusIfEEE10Policy1000EPfSC_iS9_ffNS7_10__identityEEEvT0_T1_T2_T3_T4_T6_E12temp_storage+40];
	add.f32 	%f211, %f210, %f209;
	selp.f32 	%f212, %f211, %f209, %p40;
	setp.gt.s32 	%p41, %r67, 224;
	ld.shared.f32 	%f213, [_ZZN3cub18CUB_300001_SM_10006detail6reduce28DeviceReduceSingleTileKernelINS2_10policy_hubIfjN4cuda3std3__44plusIfEEE10Policy1000EPfSC_iS9_ffNS7_10__identityEEEvT0_T1_T2_T3_T4_T6_E12temp_storage+44];
	add.f32 	%f214, %f213, %f212;
	selp.f32 	%f215, %f214, %f212, %p41;
	setp.gt.s32 	%p42, %r67, 256;
	ld.shared.f32 	%f216, [_ZZN3cub18CUB_300001_SM_10006detail6reduce28DeviceReduceSingleTileKernelINS2_10policy_hubIfjN4cuda3std3__44plusIfEEE10Policy1000EPfSC_iS9_ffNS7_10__identityEEEvT0_T1_T2_T3_T4_T6_E12temp_storage+48];
	add.f32 	%f217, %f216, %f215;
	selp.f32 	%f218, %f217, %f215, %p42;
	setp.gt.s32 	%p43, %r67, 288;
	ld.shared.f32 	%f219, [_ZZN3cub18CUB_300001_SM_10006detail6reduce28DeviceReduceSingleTileKernelINS2_10policy_hubIfjN4cuda3std3__44plusIfEEE10Policy1000EPfSC_iS9_ffNS7_10__identityEEEvT0_T1_T2_T3_T4_T6_E12temp_storage+52];
	add.f32 	%f220, %f219, %f218;
	selp.f32 	%f221, %f220, %f218, %p43;
	setp.gt.s32 	%p44, %r67, 320;
	ld.shared.f32 	%f222, [_ZZN3cub18CUB_300001_SM_10006detail6reduce28DeviceReduceSingleTileKernelINS2_10policy_hubIfjN4cuda3std3__44plusIfEEE10Policy1000EPfSC_iS9_ffNS7_10__identityEEEvT0_T1_T2_T3_T4_T6_E12temp_storage+56];
	add.f32 	%f223, %f222, %f221;
	selp.f32 	%f224, %f223, %f221, %p44;
	setp.gt.s32 	%p45, %r67, 352;
	ld.shared.f32 	%f225, [_ZZN3cub18CUB_300001_SM_10006detail6reduce28DeviceReduceSingleTileKernelINS2_10policy_hubIfjN4cuda3std3__44plusIfEEE10Policy1000EPfSC_iS9_ffNS7_10__identityEEEvT0_T1_T2_T3_T4_T6_E12temp_storage+60];
	add.f32 	%f226, %f225, %f224;
	selp.f32 	%f227, %f226, %f224, %p45;
	setp.gt.s32 	%p46, %r67, 384;
	ld.shared.f32 	%f228, [_ZZN3cub18CUB_300001_SM_10006detail6reduce28DeviceReduceSingleTileKernelINS2_10policy_hubIfjN4cuda3std3__44plusIfEEE10Policy1000EPfSC_iS9_ffNS7_10__identityEEEvT0_T1_T2_T3_T4_T6_E12temp_storage+64];
	add.f32 	%f229, %f228, %f227;
	selp.f32 	%f230, %f229, %f227, %p46;
	setp.gt.s32 	%p47, %r67, 416;
	ld.shared.f32 	%f231, [_ZZN3cub18CUB_300001_SM_10006detail6reduce28DeviceReduceSingleTileKernelINS2_10policy_hubIfjN4cuda3std3__44plusIfEEE10Policy1000EPfSC_iS9_ffNS7_10__identityEEEvT0_T1_T2_T3_T4_T6_E12temp_storage+68];
	add.f32 	%f232, %f231, %f230;
	selp.f32 	%f233, %f232, %f230, %p47;
	setp.gt.s32 	%p48, %r67, 448;
	ld.shared.f32 	%f234, [_ZZN3cub18CUB_300001_SM_10006detail6reduce28DeviceReduceSingleTileKernelINS2_10policy_hubIfjN4cuda3std3__44plusIfEEE10Policy1000EPfSC_iS9_ffNS7_10__identityEEEvT0_T1_T2_T3_T4_T6_E12temp_storage+72];
	add.f32 	%f235, %f234, %f233;
	selp.f32 	%f236, %f235, %f233, %p48;
	setp.gt.s32 	%p49, %r67, 480;
	ld.shared.f32 	%f237, [_ZZN3cub18CUB_300001_SM_10006detail6reduce28DeviceReduceSingleTileKernelINS2_10policy_hubIfjN4cuda3std3__44plusIfEEE10Policy1000EPfSC_iS9_ffNS7_10__identityEEEvT0_T1_T2_T3_T4_T6_E12temp_storage+76];
	add.f32 	%f238, %f237, %f236;
	selp.f32 	%f530, %f238, %f236, %p49;
	bra.uni 	$L__BB7_72;
$L__BB7_56:
	mov.u32 	%r46, %tid.x;
	mul.wide.u32 	%rd35, %r46, 4;
	add.s64 	%rd19, %rd16, %rd35;
	// begin inline asm
	ld.global.nc.u32 %r68, [%rd19];
	// end inline asm
	mov.b32 	%f59, %r68;
	add.s64 	%rd20, %rd19, 2048;
	// begin inline asm
	ld.global.nc.u32 %r69, [%rd20];
	// end inline asm
	mov.b32 	%f60, %r69;
	add.s64 	%rd21, %rd19, 4096;
	// begin inline asm
	ld.global.nc.u32 %r70, [%rd21];
	// end inline asm
	mov.b32 	%f61, %r70;
	add.s64 	%rd22, %rd19, 6144;
	// begin inline asm
	ld.global.nc.u32 %r71, [%rd22];
	// end inline asm
	mov.b32 	%f62, %r71;
	add.s64 	%rd23, %rd19, 8192;
	// begin inline asm
	ld.global.nc.u32 %r72, [%rd23];
	// end inline asm
	mov.b32 	%f63, %r72;
	add.s64 	%rd24, %rd19, 10240;
	// begin inline asm
	ld.global.nc.u32 %r73, [%rd24];
	// end inline asm
	mov.b32 	%f64, %r73;
	add.s64 	%rd25, %rd19, 12288;
	// begin inline asm
	ld.global.nc.u32 %r74, [%rd25];
	// end inline asm
	mov.b32 	%f65, %r74;
	add.s64 	%rd26, %rd19, 14336;
	// begin inline asm
	ld.global.nc.u32 %r75, [%rd26];
	// end inline asm
	mov.b32 	%f66, %r75;
	add.s64 	%rd27, %rd19, 16384;
	// begin inline asm
	ld.global.nc.u32 %r76, [%rd27];
	// end inline asm
	mov.b32 	%f67, %r76;
	add.s64 	%rd28, %rd19, 18432;
	// begin inline asm
	ld.global.nc.u32 %r77, [%rd28];
	// end inline asm
	mov.b32 	%f68, %r77;
	add.s64 	%rd29, %rd19, 20480;
	// begin inline asm
	ld.global.nc.u32 %r78, [%rd29];
	// end inline asm
	mov.b32 	%f69, %r78;
	add.s64 	%rd30, %rd19, 22528;
	// begin inline asm
	ld.global.nc.u32 %r79, [%rd30];
	// end inline asm
	mov.b32 	%f70, %r79;
	add.s64 	%rd31, %rd19, 24576;
	// begin inline asm
	ld.global.nc.u32 %r80, [%rd31];
	// end inline asm
	mov.b32 	%f71, %r80;
	add.s64 	%rd32, %rd19, 26624;
	// begin inline asm
	ld.global.nc.u32 %r81, [%rd32];
	// end inline asm
	mov.b32 	%f72, %r81;
	add.s64 	%rd33, %rd19, 28672;
	// begin inline asm
	ld.global.nc.u32 %r82, [%rd33];
	// end inline asm
	mov.b32 	%f73, %r82;
	add.s64 	%rd34, %rd19, 30720;
	// begin inline asm
	ld.global.nc.u32 %r83, [%rd34];
	// end inline asm
	mov.b32 	%f74, %r83;
	add.f32 	%f75, %f59, %f60;
	add.f32 	%f76, %f61, %f62;
	add.f32 	%f77, %f63, %f64;
	add.f32 	%f78, %f65, %f66;
	add.f32 	%f79, %f67, %f68;
	add.f32 	%f80, %f69, %f70;
	add.f32 	%f81, %f71, %f72;
	add.f32 	%f82, %f73, %f74;
	add.f32 	%f83, %f75, %f76;
	add.f32 	%f84, %f77, %f78;
	add.f32 	%f85, %f79, %f80;
	add.f32 	%f86, %f81, %f82;
	add.f32 	%f87, %f83, %f84;
	add.f32 	%f88, %f85, %f86;
	add.f32 	%f529, %f87, %f88;
	setp.lt.u32 	%p4, %r67, 16384;
	mov.b32 	%r400, 8192;
	@%p4 bra 	$L__BB7_60;
	add.s32 	%r47, %r67, -8192;
	mov.b32 	%r400, 8192;
$L__BB7_58:
	mul.wide.s32 	%rd52, %r400, 4;
	add.s64 	%rd36, %rd19, %rd52;
	// begin inline asm
	ld.global.nc.u32 %r86, [%rd36];
	// end inline asm
	mov.b32 	%f89, %r86;
	add.s64 	%rd37, %rd36, 2048;
	// begin inline asm
	ld.global.nc.u32 %r87, [%rd37];
	// end inline asm
	mov.b32 	%f90, %r87;
	add.s64 	%rd38, %rd36, 4096;
	// begin inline asm
	ld.global.nc.u32 %r88, [%rd38];
	// end inline asm
	mov.b32 	%f91, %r88;
	add.s64 	%rd39, %rd36, 6144;
	// begin inline asm
	ld.global.nc.u32 %r89, [%rd39];
	// end inline asm
	mov.b32 	%f92, %r89;
	add.s64 	%rd40, %rd36, 8192;
	// begin inline asm
	ld.global.nc.u32 %r90, [%rd40];
	// end inline asm
	mov.b32 	%f93, %r90;
	add.s64 	%rd41, %rd36, 10240;
	// begin inline asm
	ld.global.nc.u32 %r91, [%rd41];
	// end inline asm
	mov.b32 	%f94, %r91;
	add.s64 	%rd42, %rd36, 12288;
	// begin inline asm
	ld.global.nc.u32 %r92, [%rd42];
	// end inline asm
	mov.b32 	%f95, %r92;
	add.s64 	%rd43, %rd36, 14336;
	// begin inline asm
	ld.global.nc.u32 %r93, [%rd43];
	// end inline asm
	mov.b32 	%f96, %r93;
	add.s64 	%rd44, %rd36, 16384;
	// begin inline asm
	ld.global.nc.u32 %r94, [%rd44];
	// end inline asm
	mov.b32 	%f97, %r94;
	add.s64 	%rd45, %rd36, 18432;
	// begin inline asm
	ld.global.nc.u32 %r95, [%rd45];
	// end inline asm
	mov.b32 	%f98, %r95;
	add.s64 	%rd46, %rd36, 20480;
	// begin inline asm
	ld.global.nc.u32 %r96, [%rd46];
	// end inline asm
	mov.b32 	%f99, %r96;
	add.s64 	%rd47, %rd36, 22528;
	// begin inline asm
	ld.global.nc.u32 %r97, [%rd47];
	// end inline asm
	mov.b32 	%f100, %r97;
	add.s64 	%rd48, %rd36, 24576;
	// begin inline asm
	ld.global.nc.u32 %r98, [%rd48];
	// end inline asm
	mov.b32 	%f101, %r98;
	add.s64 	%rd49, %rd36, 26624;
	// begin inline asm
	ld.global.nc.u32 %r99, [%rd49];
	// end inline asm
	mov.b32 	%f102, %r99;
	add.s64 	%rd50, %rd36, 28672;
	// begin inline asm
	ld.global.nc.u32 %r100, [%rd50];
	// end inline asm
	mov.b32 	%f103, %r100;
	add.s64 	%rd51, %rd36, 30720;
	// begin inline asm
	ld.global.nc.u32 %r101, [%rd51];
	// end inline asm
	mov.b32 	%f104, %r101;
	add.f32 	%f105, %f529, %f89;
	add.f32 	%f106, %f90, %f91;
	add.f32 	%f107, %f92, %f93;
	add.f32 	%f108, %f94, %f95;
	add.f32 	%f109, %f96, %f97;
	add.f32 	%f110, %f98, %f99;
	add.f32 	%f111, %f100, %f101;
	add.f32 	%f112, %f102, %f103;
	add.f32 	%f113, %f105, %f106;
	add.f32 	%f114, %f107, %f108;
	add.f32 	%f115, %f109, %f110;
	add.f32 	%f116, %f111, %f112;
	add.f32 	%f117, %f113, %f114;
	add.f32 	%f118, %f115, %f116;
	add.f32 	%f119, %f117, %f118;
	add.f32 	%f529, %f119, %f104;
	sub.s32 	%r102, %r67, %r400;
	setp.lt.s32 	%p5, %r102, 8192;
	@%p5 bra 	$L__BB7_68;
	add.s32 	%r400, %r400, 8192;
	setp.le.s32 	%p6, %r400, %r47;
	@%p6 bra 	$L__BB7_58;
$L__BB7_60:
	setp.le.s32 	%p7, %r67, %r400;
	@%p7 bra 	$L__BB7_68;
	sub.s32 	%r51, %r67, %r400;
	setp.ge.s32 	%p8, %r46, %r51;
	@%p8 bra 	$L__BB7_68;
	not.b32 	%r103, %r46;
	add.s32 	%r104, %r67, %r103;
	sub.s32 	%r52, %r104, %r400;
	and.b32  	%r105, %r52, 1536;
	setp.eq.s32 	%p9, %r105, 1536;
	mov.u32 	%r404, %r46;
	@%p9 bra 	$L__BB7_65;
	add.s32 	%r402, %r46, %r400;
	shr.u32 	%r106, %r52, 9;
	add.s32 	%r107, %r106, 1;
	and.b32  	%r108, %r107, 3;
	neg.s32 	%r401, %r108;
	mov.u32 	%r404, %r46;
$L__BB7_64:
	.pragma "nounroll";
	mul.wide.u32 	%rd54, %r402, 4;
	add.s64 	%rd53, %rd16, %rd54;
	// begin inline asm
	ld.global.nc.u32 %r109, [%rd53];
	// end inline asm
	mov.b32 	%f121, %r109;
	add.f32 	%f529, %f529, %f121;
	add.s32 	%r404, %r404, 512;
	add.s32 	%r402, %r402, 512;
	add.s32 	%r401, %r401, 1;
	setp.ne.s32 	%p10, %r401, 0;
	@%p10 bra 	$L__BB7_64;
$L__BB7_65:
	setp.lt.u32 	%p11, %r52, 1536;
	@%p11 bra 	$L__BB7_68;
	cvt.u64.u32 	%rd55, %r404;
	cvt.u64.u32 	%rd56, %r400;
	add.s64 	%rd57, %rd55, %rd56;
	shl.b64 	%rd58, %rd57, 2;
	add.s64 	%rd59, %rd58, %rd16;
	add.s64 	%rd132, %rd59, 4096;
	add.s32 	%r405, %r404, %r400;
$L__BB7_67:
	mul.wide.u32 	%rd64, %r405, 4;
	add.s64 	%rd60, %rd16, %rd64;
	// begin inline asm
	ld.global.nc.u32 %r110, [%rd60];
	// end inline asm
	mov.b32 	%f122, %r110;
	add.f32 	%f123, %f529, %f122;
	add.s64 	%rd61, %rd132, -2048;
	// begin inline asm
	ld.global.nc.u32 %r111, [%rd61];
	// end inline asm
	mov.b32 	%f124, %r111;
	add.f32 	%f125, %f123, %f124;
	// begin inline asm
	ld.global.nc.u32 %r112, [%rd132];
	// end inline asm
	mov.b32 	%f126, %r112;
	add.f32 	%f127, %f125, %f126;
	add.s64 	%rd63, %rd132, 2048;
	// begin inline asm
	ld.global.nc.u32 %r113, [%rd63];
	// end inline asm
	mov.b32 	%f128, %r113;
	add.f32 	%f529, %f127, %f128;
	add.s32 	%r404, %r404, 2048;
	add.s64 	%rd132, %rd132, 8192;
	add.s32 	%r405, %r405, 2048;
	setp.lt.s32 	%p12, %r404, %r51;
	@%p12 bra 	$L__BB7_67;
$L__BB7_68:
	// begin inline asm
	mov.u32 %r114, %laneid;
	// end inline asm
	mov.b32 	%r116, %f529;
	mov.b32 	%r117, 1;
	mov.b32 	%r138, 31;
	mov.b32 	%r139, -1;
	// begin inline asm
	shfl.sync.down.b32 %r115, %r116, %r117, %r138, %r139;
	// end inline asm
	setp.gt.s32 	%p13, %r114, 30;
	mov.b32 	%f129, %r115;
	add.f32 	%f130, %f529, %f129;
	selp.f32 	%f131, %f529, %f130, %p13;
	mov.b32 	%r121, %f131;
	mov.b32 	%r122, 2;
	// begin inline asm
	shfl.sync.down.b32 %r120, %r121, %r122, %r138, %r139;
	// end inline asm
	setp.gt.s32 	%p14, %r114, 29;
	mov.b32 	%f132, %r120;
	add.f32 	%f133, %f131, %f132;
	selp.f32 	%f134, %f131, %f133, %p14;
	mov.b32 	%r126, %f134;
	mov.b32 	%r127, 4;
	// begin inline asm
	shfl.sync.down.b32 %r125, %r126, %r127, %r138, %r139;
	// end inline asm
	setp.gt.s32 	%p15, %r114, 27;
	mov.b32 	%f135, %r125;
	add.f32 	%f136, %f134, %f135;
	selp.f32 	%f137, %f134, %f136, %p15;
	mov.b32 	%r131, %f137;
	mov.b32 	%r132, 8;
	// begin inline asm
	shfl.sync.down.b32 %r130, %r131, %r132, %r138, %r139;
	// end inline asm
	setp.gt.s32 	%p16, %r114, 23;
	mov.b32 	%f138, %r130;
	add.f32 	%f139, %f137, %f138;
	selp.f32 	%f140, %f137, %f139, %p16;
	mov.b32 	%r136, %f140;
	mov.b32 	%r137, 16;
	// begin inline asm
	shfl.sync.down.b32 %r135, %r136, %r137, %r138, %r139;
	// end inline asm
	setp.gt.s32 	%p17, %r114, 15;
	mov.b32 	%f141, %r135;
	add.f32 	%f54, %f140, %f141;
	selp.f32 	%f530, %f140, %f54, %p17;
	setp.ne.s32 	%p18, %r114, 0;
	@%p18 bra 	$L__BB7_70;
	shr.u32 	%r140, %r46, 3;
	and.b32  	%r141, %r140, 124;
	mov.u32 	%r142, _ZZN3cub18CUB_300001_SM_10006detail6reduce28DeviceReduceSingleTileKernelINS2_10policy_hubIfjN4cuda3std3__44plusIfEEE10Policy1000EPfSC_iS9_ffNS7_10__identityEEEvT0_T1_T2_T3_T4_T6_E12temp_storage;
	add.s32 	%r143, %r142, %r141;
	st.shared.f32 	[%r143+16], %f54;
$L__BB7_70:
	bar.sync 	0;
	setp.ne.s32 	%p19, %r46, 0;
	@%p19 bra 	$L__BB7_72;
	ld.shared.f32 	%f142, [_ZZN3cub18CUB_300001_SM_10006detail6reduce28DeviceReduceSingleTileKernelINS2_10policy_hubIfjN4cuda3std3__44plusIfEEE10Policy1000EPfSC_iS9_ffNS7_10__identityEEEvT0_T1_T2_T3_T4_T6_E12temp_storage+20];
	add.f32 	%f143, %f530, %f142;
	ld.shared.f32 	%f144, [_ZZN3cub18CUB_300001_SM_10006detail6reduce28DeviceReduceSingleTileKernelINS2_10policy_hubIfjN4cuda3std3__44plusIfEEE10Policy1000EPfSC_iS9_ffNS7_10__identityEEEvT0_T1_T2_T3_T4_T6_E12temp_storage+24];
	add.f32 	%f145, %f143, %f144;
	ld.shared.f32 	%f146, [_ZZN3cub18CUB_300001_SM_10006detail6reduce28DeviceReduceSingleTileKernelINS2_10policy_hubIfjN4cuda3std3__44plusIfEEE10Policy1000EPfSC_iS9_ffNS7_10__identityEEEvT0_T1_T2_T3_T4_T6_E12temp_storage+28];
	add.f32 	%f147, %f145, %f146;
	ld.shared.f32 	%f148, [_ZZN3cub18CUB_300001_SM_10006detail6reduce28DeviceReduceSingleTileKernelINS2_10policy_hubIfjN4cuda3std3__44plusIfEEE10Policy1000EPfSC_iS9_ffNS7_10__identityEEEvT0_T1_T2_T3_T4_T6_E12temp_storage+32];
	add.f32 	%f149, %f147, %f148;
	ld.shared.f32 	%f150, [_ZZN3cub18CUB_300001_SM_10006detail6reduce28DeviceReduceSingleTileKernelINS2_10policy_hubIfjN4cuda3std3__44plusIfEEE10Policy1000EPfSC_iS9_ffNS7_10__identityEEEvT0_T1_T2_T3_T4_T6_E12temp_storage+36];
	add.f32 	%f151, %f149, %f150;
	ld.shared.f32 	%f152, [_ZZN3cub18CUB_300001_SM_10006detail6reduce28DeviceReduceSingleTileKernelINS2_10policy_hubIfjN4cuda3std3__44plusIfEEE10Policy1000EPfSC_iS9_ffNS7_10__identityEEEvT0_T1_T2_T3_T4_T6_E12temp_storage+40];
	add.f32 	%f153, %f151, %f152;
	ld.shared.f32 	%f154, [_ZZN3cub18CUB_300001_SM_10006detail6reduce28DeviceReduceSingleTileKernelINS2_10policy_hubIfjN4cuda3std3__44plusIfEEE10Policy1000EPfSC_iS9_ffNS7_10__identityEEEvT0_T1_T2_T3_T4_T6_E12temp_storage+44];
	add.f32 	%f155, %f153, %f154;
	ld.shared.f32 	%f156, [_ZZN3cub18CUB_300001_SM_10006detail6reduce28DeviceReduceSingleTileKernelINS2_10policy_hubIfjN4cuda3std3__44plusIfEEE10Policy1000EPfSC_iS9_ffNS7_10__identityEEEvT0_T1_T2_T3_T4_T6_E12temp_storage+48];
	add.f32 	%f157, %f155, %f156;
	ld.shared.f32 	%f158, [_ZZN3cub18CUB_300001_SM_10006detail6reduce28DeviceReduceSingleTileKernelINS2_10policy_hubIfjN4cuda3std3__44plusIfEEE10Policy1000EPfSC_iS9_ffNS7_10__identityEEEvT0_T1_T2_T3_T4_T6_E12temp_storage+52];
	add.f32 	%f159, %f157, %f158;
	ld.shared.f32 	%f160, [_ZZN3cub18CUB_300001_SM_10006detail6reduce28DeviceReduceSingleTileKernelINS2_10policy_hubIfjN4cuda3std3__44plusIfEEE10Policy1000EPfSC_iS9_ffNS7_10__identityEEEvT0_T1_T2_T3_T4_T6_E12temp_storage+56];
	add.f32 	%f161, %f159, %f160;
	ld.shared.f32 	%f162, [_ZZN3cub18CUB_300001_SM_10006detail6reduce28DeviceReduceSingleTileKernelINS2_10policy_hubIfjN4cuda3std3__44plusIfEEE10Policy1000EPfSC_iS9_ffNS7_10__identityEEEvT0_T1_T2_T3_T4_T6_E12temp_storage+60];
	add.f32 	%f163, %f161, %f162;
	ld.shared.f32 	%f164, [_ZZN3cub18CUB_300001_SM_10006detail6reduce28DeviceReduceSingleTileKernelINS2_10policy_hubIfjN4cuda3std3__44plusIfEEE10Policy1000EPfSC_iS9_ffNS7_10__identityEEEvT0_T1_T2_T3_T4_T6_E12temp_storage+64];
	add.f32 	%f165, %f163, %f164;
	ld.shared.f32 	%f166, [_ZZN3cub18CUB_300001_SM_10006detail6reduce28DeviceReduceSingleTileKernelINS2_10policy_hubIfjN4cuda3std3__44plusIfEEE10Policy1000EPfSC_iS9_ffNS7_10__identityEEEvT0_T1_T2_T3_T4_T6_E12temp_storage+68];
	add.f32 	%f167, %f165, %f166;
	ld.shared.f32 	%f168, [_ZZN3cub18CUB_300001_SM_10006detail6reduce28DeviceReduceSingleTileKernelINS2_10policy_hubIfjN4cuda3std3__44plusIfEEE10Policy1000EPfSC_iS9_ffNS7_10__identityEEEvT0_T1_T2_T3_T4_T6_E12temp_storage+72];
	add.f32 	%f169, %f167, %f168;
	ld.shared.f32 	%f170, [_ZZN3cub18CUB_300001_SM_10006detail6reduce28DeviceReduceSingleTileKernelINS2_10policy_hubIfjN4cuda3std3__44plusIfEEE10Policy1000EPfSC_iS9_ffNS7_10__identityEEEvT0_T1_T2_T3_T4_T6_E12temp_storage+76];
	add.f32 	%f530, %f169, %f170;
$L__BB7_72:
	mov.u32 	%r379, %tid.x;
	setp.ne.s32 	%p111, %r379, 0;
	@%p111 bra 	$L__BB7_74;
	add.f32 	%f503, %f58, %f530;
	st.global.f32 	[%rd1], %f503;
$L__BB7_74:
	ret;

}
	// .globl	_ZN3cub18CUB_300001_SM_10006detail6reduce28DeviceReduceSingleTileKernelINS2_10policy_hubIfyN4cuda3std3__44plusIfEEE10Policy1000EN6thrust24THRUST_300001_SM_1000_NS6detail15normal_iteratorINSD_10device_ptrIfEEEEPfyS9_ffNS7_10__identityEEEvT0_T1_T2_T3_T4_T6_
.visible .entry _ZN3cub18CUB_300001_SM_10006detail6reduce28DeviceReduceSingleTileKernelINS2_10policy_hubIfyN4cuda3std3__44plusIfEEE10Policy1000EN6thrust24THRUST_300001_SM_1000_NS6detail15normal_iteratorINSD_10device_ptrIfEEEEPfyS9_ffNS7_10__identityEEEvT0_T1_T2_T3_T4_T6_(
	.param .align 8 .b8 _ZN3cub18CUB_300001_SM_10006detail6reduce28DeviceReduceSingleTileKernelINS2_10policy_hubIfyN4cuda3std3__44plusIfEEE10Policy1000EN6thrust24THRUST_300001_SM_1000_NS6detail15normal_iteratorINSD_10device_ptrIfEEEEPfyS9_ffNS7_10__identityEEEvT0_T1_T2_T3_T4_T6__param_0[8],
	.param .u64 .ptr .align 1 _ZN3cub18CUB_300001_SM_10006detail6reduce28DeviceReduceSingleTileKernelINS2_10policy_hubIfyN4cuda3std3__44plusIfEEE10Policy1000EN6thrust24THRUST_300001_SM_1000_NS6detail15normal_iteratorINSD_10device_ptrIfEEEEPfyS9_ffNS7_10__identityEEEvT0_T1_T2_T3_T4_T6__param_1,
	.param .u64 _ZN3cub18CUB_300001_SM_10006detail6reduce28DeviceReduceSingleTileKernelINS2_10policy_hubIfyN4cuda3std3__44plusIfEEE10Policy1000EN6thrust24THRUST_300001_SM_1000_NS6detail15normal_iteratorINSD_10device_ptrIfEEEEPfyS9_ffNS7_10__identityEEEvT0_T1_T2_T3_T4_T6__param_2,
	.param .align 1 .b8 _ZN3cub18CUB_300001_SM_10006detail6reduce28DeviceReduceSingleTileKernelINS2_10policy_hubIfyN4cuda3std3__44plusIfEEE10Policy1000EN6thrust24THRUST_300001_SM_1000_NS6detail15normal_iteratorINSD_10device_ptrIfEEEEPfyS9_ffNS7_10__identityEEEvT0_T1_T2_T3_T4_T6__param_3[1],
	.param .f32 _ZN3cub18CUB_300001_SM_10006detail6reduce28DeviceReduceSingleTileKernelINS2_10policy_hubIfyN4cuda3std3__44plusIfEEE10Policy1000EN6thrust24THRUST_300001_SM_1000_NS6detail15normal_iteratorINSD_10device_ptrIfEEEEPfyS9_ffNS7_10__identityEEEvT0_T1_T2_T3_T4_T6__param_4,
	.param .align 1 .b8 _ZN3cub18CUB_300001_SM_10006detail6reduce28DeviceReduceSingleTileKernelINS2_10policy_hubIfyN4cuda3std3__44plusIfEEE10Policy1000EN6thrust24THRUST_300001_SM_1000_NS6detail15normal_iteratorINSD_10device_ptrIfEEEEPfyS9_ffNS7_10__identityEEEvT0_T1_T2_T3_T4_T6__param_5[1]
)
.maxntid 256
.minnctapersm 1
{
	.reg .pred 	%p<59>;
	.reg .b32 	%r<171>;
	.reg .b32 	%f<328>;
	.reg .b64 	%rd<56>;
	// demoted variable
	.shared .align 4 .b8 _ZZN3cub18CUB_300001_SM_10006detail6reduce28DeviceReduceSingleTileKernelINS2_10policy_hubIfyN4cuda3std3__44plusIfEEE10Policy1000EN6thrust24THRUST_300001_SM_1000_NS6detail15normal_iteratorINSD_10device_ptrIfEEEEPfyS9_ffNS7_10__identityEEEvT0_T1_T2_T3_T4_T6_E12temp_storage[44];
	ld.param.u64 	%rd18, [_ZN3cub18CUB_300001_SM_10006detail6reduce28DeviceReduceSingleTileKernelINS2_10policy_hubIfyN4cuda3std3__44plusIfEEE10Policy1000EN6thrust24THRUST_300001_SM_1000_NS6detail15normal_iteratorINSD_10device_ptrIfEEEEPfyS9_ffNS7_10__identityEEEvT0_T1_T2_T3_T4_T6__param_0];
	ld.param.u64 	%rd20, [_ZN3cub18CUB_300001_SM_10006detail6reduce28DeviceReduceSingleTileKernelINS2_10policy_hubIfyN4cuda3std3__44plusIfEEE10Policy1000EN6thrust24THRUST_300001_SM_1000_NS6detail15normal_iteratorINSD_10device_ptrIfEEEEPfyS9_ffNS7_10__identityEEEvT0_T1_T2_T3_T4_T6__param_1];
	ld.param.u64 	%rd19, [_ZN3cub18CUB_300001_SM_10006detail6reduce28DeviceReduceSingleTileKernelINS2_10policy_hubIfyN4cuda3std3__44plusIfEEE10Policy1000EN6thrust24THRUST_300001_SM_1000_NS6detail15normal_iteratorINSD_10device_ptrIfEEEEPfyS9_ffNS7_10__identityEEEvT0_T1_T2_T3_T4_T6__param_2];
	ld.param.f32 	%f42, [_ZN3cub18CUB_300001_SM_10006detail6reduce28DeviceReduceSingleTileKernelINS2_10policy_hubIfyN4cuda3std3__44plusIfEEE10Policy1000EN6thrust24THRUST_300001_SM_1000_NS6detail15normal_iteratorINSD_10device_ptrIfEEEEPfyS9_ffNS7_10__identityEEEvT0_T1_T2_T3_T4_T6__param_4];
	cvta.to.global.u64 	%rd1, %rd20;
	setp.ne.s64 	%p1, %rd19, 0;
	@%p1 bra 	$L__BB8_3;
	mov.u32 	%r156, %tid.x;
	setp.ne.s32 	%p58, %r156, 0;
	@%p58 bra 	$L__BB8_51;
	st.global.f32 	[%rd1], %f42;
	bra.uni 	$L__BB8_51;
$L__BB8_3:
	cvta.to.global.u64 	%rd2, %rd18;
	setp.gt.u64 	%p2, %rd19, 4095;
	@%p2 bra 	$L__BB8_28;
	cvt.u32.u64 	%r1, %rd19;
	mov.u32 	%r2, %tid.x;
	setp.ge.u32 	%p24, %r2, %r1;
	mov.f32 	%f315, 0f00000000;
	mov.u32 	%r160, %r2;
	@%p24 bra 	$L__BB8_6;
	mul.wide.u32 	%rd41, %r2, 4;
	add.s64 	%rd42, %rd2, %rd41;
	ld.global.f32 	%f315, [%rd42];
	add.s32 	%r160, %r2, 256;
$L__BB8_6:
	setp.ge.u32 	%p25, %r160, %r1;
	@%p25 bra 	$L__BB8_19;
	not.b32 	%r83, %r160;
	add.s32 	%r84, %r83, %r1;
	shr.u32 	%r85, %r84, 8;
	add.s32 	%r5, %r85, 1;
	and.b32  	%r6, %r5, 15;
	setp.lt.u32 	%p26, %r84, 3840;
	@%p26 bra 	$L__BB8_10;
	and.b32  	%r86, %r5, 33554416;
	neg.s32 	%r158, %r86;
	mul.wide.u32 	%rd43, %r160, 4;
	add.s64 	%rd44, %rd43, %rd2;
	add.s64 	%rd51, %rd44, 8192;
$L__BB8_9:
	.pragma "nounroll";
	ld.global.f32 	%f189, [%rd51+-8192];
	add.f32 	%f190, %f315, %f189;
	ld.global.f32 	%f191, [%rd51+-7168];
	add.f32 	%f192, %f190, %f191;
	ld.global.f32 	%f193, [%rd51+-6144];
	add.f32 	%f194, %f192, %f193;
	ld.global.f32 	%f195, [%rd51+-5120];
	add.f32 	%f196, %f194, %f195;
	ld.global.f32 	%f197, [%rd51+-4096];
	add.f32 	%f198, %f196, %f197;
	ld.global.f32 	%f199, [%rd51+-3072];
	add.f32 	%f200, %f198, %f199;
	ld.global.f32 	%f201, [%rd51+-2048];
	add.f32 	%f202, %f200, %f201;
	ld.global.f32 	%f203, [%rd51+-1024];
	add.f32 	%f204, %f202, %f203;
	ld.global.f32 	%f205, [%rd51];
	add.f32 	%f206, %f204, %f205;
	ld.global.f32 	%f207, [%rd51+1024];
	add.f32 	%f208, %f206, %f207;
	ld.global.f32 	%f209, [%rd51+2048];
	add.f32 	%f210, %f208, %f209;
	ld.global.f32 	%f211, [%rd51+3072];
	add.f32 	%f212, %f210, %f211;
	ld.global.f32 	%f213, [%rd51+4096];
	add.f32 	%f214, %f212, %f213;
	ld.global.f32 	%f215, [%rd51+5120];
	add.f32 	%f216, %f214, %f215;
	ld.global.f32 	%f217, [%rd51+6144];
	add.f32 	%f218, %f216, %f217;
	ld.global.f32 	%f219, [%rd51+7168];
	add.f32 	%f315, %f218, %f219;
	add.s32 	%r160, %r160, 4096;
	add.s32 	%r158, %r158, 16;
	add.s64 	%rd51, %rd51, 16384;
	setp.ne.s32 	%p27, %r158, 0;
	@%p27 bra 	$L__BB8_9;
$L__BB8_10:
	setp.eq.s32 	%p28, %r6, 0;
	@%p28 bra 	$L__BB8_19;
	and.b32  	%r13, %r5, 7;
	setp.lt.u32 	%p29, %r6, 8;
	@%p29 bra 	$L__BB8_13;
	mul.wide.s32 	%rd45, %r160, 4;
	add.s64 	%rd46, %rd2, %rd45;
	ld.global.f32 	%f221, [%rd46];
	add.f32 	%f222, %f315, %f221;
	ld.global.f32 	%f223, [%rd46+1024];
	add.f32 	%f224, %f222, %f223;
	ld.global.f32 	%f225, [%rd46+2048];
	add.f32 	%f226, %f224, %f225;
	ld.global.f32 	%f227, [%rd46+3072];
	add.f32 	%f228, %f226, %f227;
	ld.global.f32 	%f229, [%rd46+4096];
	add.f32 	%f230, %f228, %f229;
	ld.global.f32 	%f231, [%rd46+5120];
	add.f32 	%f232, %f230, %f231;
	ld.global.f32 	%f233, [%rd46+6144];
	add.f32 	%f234, %f232, %f233;
	ld.global.f32 	%f235, [%rd46+7168];
	add.f32 	%f315, %f234, %f235;
	add.s32 	%r160, %r160, 2048;
$L__BB8_13:
	setp.eq.s32 	%p30, %r13, 0;
	@%p30 bra 	$L__BB8_19;
	and.b32  	%r16, %r5, 3;
	setp.lt.u32 	%p31, %r13, 4;
	@%p31 bra 	$L__BB8_16;
	mul.wide.s32 	%rd47, %r160, 4;
	add.s64 	%rd48, %rd2, %rd47;
	ld.global.f32 	%f237, [%rd48];
	add.f32 	%f238, %f315, %f237;
	ld.global.f32 	%f239, [%rd48+1024];
	add.f32 	%f240, %f238, %f239;
	ld.global.f32 	%f241, [%rd48+2048];
	add.f32 	%f242, %f240, %f241;
	ld.global.f32 	%f243, [%rd48+3072];
	add.f32 	%f315, %f242, %f243;
	add.s32 	%r160, %r160, 1024;
$L__BB8_16:
	setp.eq.s32 	%p32, %r16, 0;
	@%p32 bra 	$L__BB8_19;
	neg.s32 	%r163, %r16;
$L__BB8_18:
	.pragma "nounroll";
	mul.wide.s32 	%rd49, %r160, 4;
	add.s64 	%rd50, %rd2, %rd49;
	ld.global.f32 	%f244, [%rd50];
	add.f32 	%f315, %f315, %f244;
	add.s32 	%r160, %r160, 256;
	add.s32 	%r163, %r163, 1;
	setp.ne.s32 	%p33, %r163, 0;
	@%p33 bra 	$L__BB8_18;
$L__BB8_19:
	setp.lt.u64 	%p34, %rd19, 256;
	@%p34 bra 	$L__BB8_24;
	// begin inline asm
	mov.u32 %r125, %laneid;
	// end inline asm
	mov.b32 	%r127, %f315;
	mov.b32 	%r128, 1;
	mov.b32 	%r149, 31;
	mov.b32 	%r150, -1;
	// begin inline asm
	shfl.sync.down.b32 %r126, %r127, %r128, %r149, %r150;
	// end inline asm
	setp.gt.s32 	%p50, %r125, 30;
	mov.b32 	%f279, %r126;
	add.f32 	%f280, %f315, %f279;
	selp.f32 	%f281, %f315, %f280, %p50;
	mov.b32 	%r132, %f281;
	mov.b32 	%r133, 2;
	// begin inline asm
	shfl.sync.down.b32 %r131, %r132, %r133, %r149, %r150;
	// end inline asm
	setp.gt.s32 	%p51, %r125, 29;
	mov.b32 	%f282, %r131;
	add.f32 	%f283, %f281, %f282;
	selp.f32 	%f284, %f281, %f283, %p51;
	mov.b32 	%r137, %f284;
	mov.b32 	%r138, 4;
	// begin inline asm
	shfl.sync.down.b32 %r136, %r137, %r138, %r149, %r150;
	// end inline asm
	setp.gt.s32 	%p52, %r125, 27;
	mov.b32 	%f285, %r136;
	add.f32 	%f286, %f284, %f285;
	selp.f32 	%f287, %f284, %f286, %p52;
	mov.b32 	%r142, %f287;
	mov.b32 	%r143, 8;
	// begin inline asm
	shfl.sync.down.b32 %r141, %r142, %r143, %r149, %r150;
	// end inline asm
	setp.gt.s32 	%p53, %r125, 23;
	mov.b32 	%f288, %r141;
	add.f32 	%f289, %f287, %f288;
	selp.f32 	%f290, %f287, %f289, %p53;
	mov.b32 	%r147, %f290;
	mov.b32 	%r148, 16;
	// begin inline asm
	shfl.sync.down.b32 %r146, %r147, %r148, %r149, %r150;
	// end inline asm
	setp.gt.s32 	%p54, %r125, 15;
	mov.b32 	%f291, %r146;
	add.f32 	%f16, %f290, %f291;
	selp.f32 	%f327, %f290, %f16, %p54;
	setp.ne.s32 	%p55, %r125, 0;
	@%p55 bra 	$L__BB8_22;
	shr.u32 	%r151, %r2, 3;
	and.b32  	%r152, %r151, 124;
	mov.u32 	%r153, _ZZN3cub18CUB_300001_SM_10006detail6reduce28DeviceReduceSingleTileKernelINS2_10policy_hubIfyN4cuda3std3__44plusIfEEE10Policy1000EN6thrust24THRUST_300001_SM_1000_NS6detail15normal_iteratorINSD_10device_ptrIfEEEEPfyS9_ffNS7_10__identityEEEvT0_T1_T2_T3_T4_T6_E12temp_storage;
	add.s32 	%r154, %r153, %r152;
	st.shared.f32 	[%r154+8], %f16;
$L__BB8_22:
	bar.sync 	0;
	setp.ne.s32 	%p56, %r2, 0;
	@%p56 bra 	$L__BB8_49;
	ld.shared.f32 	%f292, [_ZZN3cub18CUB_300001_SM_10006detail6reduce28DeviceReduceSingleTileKernelINS2_10policy_hubIfyN4cuda3std3__44plusIfEEE10Policy1000EN6thrust24THRUST_300001_SM_1000_NS6detail15normal_iteratorINSD_10device_ptrIfEEEEPfyS9_ffNS7_10__identityEEEvT0_T1_T2_T3_T4_T6_E12temp_storage+12];
	add.f32 	%f293, %f327, %f292;
	ld.shared.f32 	%f294, [_ZZN3cub18CUB_300001_SM_10006detail6reduce28DeviceReduceSingleTileKernelINS2_10policy_hubIfyN4cuda3std3__44plusIfEEE10Policy1000EN6thrust24THRUST_300001_SM_1000_NS6detail15normal_iteratorINSD_10device_ptrIfEEEEPfyS9_ffNS7_10__identityEEEvT0_T1_T2_T3_T4_T6_E12temp_storage+16];
	add.f32 	%f295, %f293, %f294;
	ld.shared.f32 	%f296, [_ZZN3cub18CUB_300001_SM_10006detail6reduce28DeviceReduceSingleTileKernelINS2_10policy_hubIfyN4cuda3std3__44plusIfEEE10Policy1000EN6thrust24THRUST_300001_SM_1000_NS6detail15normal_iteratorINSD_10device_ptrIfEEEEPfyS9_ffNS7_10__identityEEEvT0_T1_T2_T3_T4_T6_E12temp_storage+20];
	add.f32 	%f297, %f295, %f296;
	ld.shared.f32 	%f298, [_ZZN3cub18CUB_300001_SM_10006detail6reduce28DeviceReduceSingleTileKernelINS2_10policy_hubIfyN4cuda3std3__44plusIfEEE10Policy1000EN6thrust24THRUST_300001_SM_1000_NS6detail15normal_iteratorINSD_10device_ptrIfEEEEPfyS9_ffNS7_10__identityEEEvT0_T1_T2_T3_T4_T6_E12temp_storage+24];
	add.f32 	%f299, %f297, %f298;
	ld.shared.f32 	%f300, [_ZZN3cub18CUB_300001_SM_10006detail6reduce28DeviceReduceSingleTileKernelINS2_10policy_hubIfyN4cuda3std3__44plusIfEEE10Policy1000EN6thrust24THRUST_300001_SM_1000_NS6detail15normal_iteratorINSD_10device_ptrIfEEEEPfyS9_ffNS7_10__identityEEEvT0_T1_T2_T3_T4_T6_E12temp_storage+28];
	add.f32 	%f301, %f299, %f300;
	ld.shared.f32 	%f302, [_ZZN3cub18CUB_300001_SM_10006detail6reduce28DeviceReduceSingleTileKernelINS2_10policy_hubIfyN4cuda3std3__44plusIfEEE10Policy1000EN6thrust24THRUST_300001_SM_1000_NS6detail15normal_iteratorINSD_10device_ptrIfEEEEPfyS9_ffNS7_10__identityEEEvT0_T1_T2_T3_T4_T6_E12temp_storage+32];
	add.f32 	%f303, %f301, %f302;
	ld.shared.f32 	%f304, [_ZZN3cub18CUB_300001_SM_10006detail6reduce28DeviceReduceSingleTileKernelINS2_10policy_hubIfyN4cuda3std3__44plusIfEEE10Policy1000EN6thrust24THRUST_300001_SM_1000_NS6detail15normal_iteratorINSD_10device_ptrIfEEEEPfyS9_ffNS7_10__identityEEEvT0_T1_T2_T3_T4_T6_E12temp_storage+36];
	add.f32 	%f327, %f303, %f304;
	bra.uni 	$L__BB8_49;
$L__BB8_24:
	// begin inline asm
	mov.u32 %r87, %laneid;
	// end inline asm
	and.b32  	%r113, %r2, 992;
	add.s32 	%r114, %r113, 32;
	setp.gt.u32 	%p35, %r114, %r1;
	not.b32 	%r115, %r113;
	add.s32 	%r116, %r1, %r115;
	selp.b32 	%r111, %r116, 31, %p35;
	mov.b32 	%r89, %f315;
	mov.b32 	%r90, 1;
	mov.b32 	%r112, -1;
	// begin inline asm
	shfl.sync.down.b32 %r88, %r89, %r90, %r111, %r112;
	// end inline asm
	setp.lt.s32 	%p36, %r87, %r111;
	mov.b32 	%f245, %r88;
	add.f32 	%f246, %f315, %f245;
	selp.f32 	%f247, %f246, %f315, %p36;
	mov.b32 	%r94, %f247;
	mov.b32 	%r95, 2;
	// begin inline asm
	shfl.sync.down.b32 %r93, %r94, %r95, %r111, %r112;
	// end inline asm
	add.s32 	%r117, %r87, 2;
	setp.gt.s32 	%p37, %r117, %r111;
	mov.b32 	%f248, %r93;
	add.f32 	%f249, %f247, %f248;
	selp.f32 	%f250, %f247, %f249, %p37;
	mov.b32 	%r99, %f250;
	mov.b32 	%r100, 4;
	// begin inline asm
	shfl.sync.down.b32 %r98, %r99, %r100, %r111, %r112;
	// end inline asm
	add.s32 	%r118, %r87, 4;
	setp.gt.s32 	%p38, %r118, %r111;
	mov.b32 	%f251, %r98;
	add.f32 	%f252, %f250, %f251;
	selp.f32 	%f253, %f250, %f252, %p38;
	mov.b32 	%r104, %f253;
	mov.b32 	%r105, 8;
	// begin inline asm
	shfl.sync.down.b32 %r103, %r104, %r105, %r111, %r112;
	// end inline asm
	add.s32 	%r119, %r87, 8;
	setp.gt.s32 	%p39, %r119, %r111;
	mov.b32 	%f254, %r103;
	add.f32 	%f255, %f253, %f254;
	selp.f32 	%f256, %f253, %f255, %p39;
	mov.b32 	%r109, %f256;
	mov.b32 	%r110, 16;
	// begin inline asm
	shfl.sync.down.b32 %r108, %r109, %r110, %r111, %r112;
	// end inline asm
	add.s32 	%r120, %r87, 16;
	setp.gt.s32 	%p40, %r120, %r111;
	mov.b32 	%f257, %r108;
	add.f32 	%f258, %f256, %f257;
	selp.f32 	%f327, %f256, %f258, %p40;
	setp.ne.s32 	%p41, %r87, 0;
	@%p41 bra 	$L__BB8_26;
	shr.u32 	%r121, %r2, 3;
	and.b32  	%r122, %r121, 124;
	mov.u32 	%r123, _ZZN3cub18CUB_300001_SM_10006detail6reduce28DeviceReduceSingleTileKernelINS2_10policy_hubIfyN4cuda3std3__44plusIfEEE10Policy1000EN6thrust24THRUST_300001_SM_1000_NS6detail15normal_iteratorINSD_10device_ptrIfEEEEPfyS9_ffNS7_10__identityEEEvT0_T1_T2_T3_T4_T6_E12temp_storage;
	add.s32 	%r124, %r123, %r122;
	st.shared.f32 	[%r124+8], %f327;
$L__BB8_26:
	bar.sync 	0;
	setp.ne.s32 	%p42, %r2, 0;
	@%p42 bra 	$L__BB8_49;
	setp.gt.u64 	%p43, %rd19, 32;
	ld.shared.f32 	%f259, [_ZZN3cub18CUB_300001_SM_10006detail6reduce28DeviceReduceSingleTileKernelINS2_10policy_hubIfyN4cuda3std3__44plusIfEEE10Policy1000EN6thrust24THRUST_300001_SM_1000_NS6detail15normal_iteratorINSD_10device_ptrIfEEEEPfyS9_ffNS7_10__identityEEEvT0_T1_T2_T3_T4_T6_E12temp_storage+12];
	add.f32 	%f260, %f327, %f259;
	selp.f32 	%f261, %f260, %f327, %p43;
	setp.gt.u64 	%p44, %rd19, 64;
	ld.shared.f32 	%f262, [_ZZN3cub18CUB_300001_SM_10006detail6reduce28DeviceReduceSingleTileKernelINS2_10policy_hubIfyN4cuda3std3__44plusIfEEE10Policy1000EN6thrust24THRUST_300001_SM_1000_NS6detail15normal_iteratorINSD_10device_ptrIfEEEEPfyS9_ffNS7_10__identityEEEvT0_T1_T2_T3_T4_T6_E12temp_storage+16];
	add.f32 	%f263, %f262, %f261;
	selp.f32 	%f264, %f263, %f261, %p44;
	setp.gt.u64 	%p45, %rd19, 96;
	ld.shared.f32 	%f265, [_ZZN3cub18CUB_300001_SM_10006detail6reduce28DeviceReduceSingleTileKernelINS2_10policy_hubIfyN4cuda3std3__44plusIfEEE10Policy1000EN6thrust24THRUST_300001_SM_1000_NS6detail15normal_iteratorINSD_10device_ptrIfEEEEPfyS9_ffNS7_10__identityEEEvT0_T1_T2_T3_T4_T6_E12temp_storage+20];
	add.f32 	%f266, %f265, %f264;
	selp.f32 	%f267, %f266, %f264, %p45;
	setp.gt.u64 	%p46, %rd19, 128;
	ld.shared.f32 	%f268, [_ZZN3cub18CUB_300001_SM_10006detail6reduce28DeviceReduceSingleTileKernelINS2_10policy_hubIfyN4cuda3std3__44plusIfEEE10Policy1000EN6thrust24THRUST_300001_SM_1000_NS6detail15normal_iteratorINSD_10device_ptrIfEEEEPfyS9_ffNS7_10__identityEEEvT0_T1_T2_T3_T4_T6_E12temp_storage+24];
	add.f32 	%f269, %f268, %f267;
	selp.f32 	%f270, %f269, %f267, %p46;
	setp.gt.u64 	%p47, %rd19, 160;
	ld.shared.f32 	%f271, [_ZZN3cub18CUB_300001_SM_10006detail6reduce28DeviceReduceSingleTileKernelINS2_10policy_hubIfyN4cuda3std3__44plusIfEEE10Policy1000EN6thrust24THRUST_300001_SM_1000_NS6detail15normal_iteratorINSD_10device_ptrIfEEEEPfyS9_ffNS7_10__identityEEEvT0_T1_T2_T3_T4_T6_E12temp_storage+28];
	add.f32 	%f272, %f271, %f270;
	selp.f32 	%f273, %f272, %f270, %p47;
	setp.gt.u64 	%p48, %rd19, 192;
	ld.shared.f32 	%f274, [_ZZN3cub18CUB_300001_SM_10006detail6reduce28DeviceReduceSingleTileKernelINS2_10policy_hubIfyN4cuda3std3__44plusIfEEE10Policy1000EN6thrust24THRUST_300001_SM_1000_NS6detail15normal_iteratorINSD_10device_ptrIfEEEEPfyS9_ffNS7_10__identityEEEvT0_T1_T2_T3_T4_T6_E12temp_storage+32];
	add.f32 	%f275, %f274, %f273;
	selp.f32 	%f276, %f275, %f273, %p48;
	setp.gt.u64 	%p49, %rd19, 224;
	ld.shared.f32 	%f277, [_ZZN3cub18CUB_300001_SM_10006detail6reduce28DeviceReduceSingleTileKernelINS2_10policy_hubIfyN4cuda3std3__44plusIfEEE10Policy1000EN6thrust24THRUST_300001_SM_1000_NS6detail15normal_iteratorINSD_10device_ptrIfEEEEPfyS9_ffNS7_10__identityEEEvT0_T1_T2_T3_T4_T6_E12temp_storage+36];
	add.f32 	%f278, %f277, %f276;
	selp.f32 	%f327, %f278, %f276, %p49;
	bra.uni 	$L__BB8_49;
$L__BB8_28:
	mov.u32 	%r24, %tid.x;
	cvt.u64.u32 	%rd6, %r24;
	mul.wide.u32 	%rd22, %r24, 4;
	add.s64 	%rd7, %rd2, %rd22;
	ld.global.f32 	%f43, [%rd7];
	ld.global.f32 	%f44, [%rd7+1024];
	ld.global.f32 	%f45, [%rd7+2048];
	ld.global.f32 	%f46, [%rd7+3072];
	ld.global.f32 	%f47, [%rd7+4096];
	ld.global.f32 	%f48, [%rd7+5120];
	ld.global.f32 	%f49, [%rd7+6144];
	ld.global.f32 	%f50, [%rd7+7168];
	ld.global.f32 	%f51, [%rd7+8192];
	ld.global.f32 	%f52, [%rd7+9216];
	ld.global.f32 	%f53, [%rd7+10240];
	ld.global.f32 	%f54, [%rd7+11264];
	ld.global.f32 	%f55, [%rd7+12288];
	ld.global.f32 	%f56, [%rd7+13312];
	ld.global.f32 	%f57, [%rd7+14336];
	ld.global.f32 	%f58, [%rd7+15360];
	add.f32 	%f59, %f43, %f44;
	add.f32 	%f60, %f45, %f46;
	add.f32 	%f61, %f47, %f48;
	add.f32 	%f62, %f49, %f50;
	add.f32 	%f63, %f51, %f52;
	add.f32 	%f64, %f53, %f54;
	add.f32 	%f65, %f55, %f56;
	add.f32 	%f66, %f57, %f58;
	add.f32 	%f67, %f59, %f60;
	add.f32 	%f68, %f61, %f62;
	add.f32 	%f69, %f63, %f64;
	add.f32 	%f70, %f65, %f66;
	add.f32 	%f71, %f67, %f68;
	add.f32 	%f72, %f69, %f70;
	add.f32 	%f326, %f71, %f72;
	add.s64 	%rd8, %rd19, -4096;
	setp.lt.u64 	%p3, %rd8, 4096;
	mov.b64 	%rd53, 4096;
	@%p3 bra 	$L__BB8_32;
	mov.b64 	%rd53, 4096;
$L__BB8_30:
	shl.b64 	%rd24, %rd53, 2;
	add.s64 	%rd25, %rd7, %rd24;
	ld.global.f32 	%f73, [%rd25];
	ld.global.f32 	%f74, [%rd25+1024];
	ld.global.f32 	%f75, [%rd25+2048];
	ld.global.f32 	%f76, [%rd25+3072];
	ld.global.f32 	%f77, [%rd25+4096];
	ld.global.f32 	%f78, [%rd25+5120];
	ld.global.f32 	%f79, [%rd25+6144];
	ld.global.f32 	%f80, [%rd25+7168];
	ld.global.f32 	%f81, [%rd25+8192];
	ld.global.f32 	%f82, [%rd25+9216];
	ld.global.f32 	%f83, [%rd25+10240];
	ld.global.f32 	%f84, [%rd25+11264];
	ld.global.f32 	%f85, [%rd25+12288];
	ld.global.f32 	%f86, [%rd25+13312];
	ld.global.f32 	%f87, [%rd25+14336];
	ld.global.f32 	%f88, [%rd25+15360];
	add.f32 	%f89, %f326, %f73;
	add.f32 	%f90, %f74, %f75;
	add.f32 	%f91, %f76, %f77;
	add.f32 	%f92, %f78, %f79;
	add.f32 	%f93, %f80, %f81;
	add.f32 	%f94, %f82, %f83;
	add.f32 	%f95, %f84, %f85;
	add.f32 	%f96, %f86, %f87;
	add.f32 	%f97, %f89, %f90;
	add.f32 	%f98, %f91, %f92;
	add.f32 	%f99, %f93, %f94;
	add.f32 	%f100, %f95, %f96;
	add.f32 	%f101, %f97, %f98;
	add.f32 	%f102, %f99, %f100;
	add.f32 	%f103, %f101, %f102;
	add.f32 	%f326, %f103, %f88;
	sub.s64 	%rd26, %rd19, %rd53;
	setp.lt.u64 	%p4, %rd26, 4096;
	@%p4 bra 	$L__BB8_45;
	add.s64 	%rd53, %rd53, 4096;
	setp.le.u64 	%p5, %rd53, %rd8;
	@%p5 bra 	$L__BB8_30;
$L__BB8_32:
	setp.le.u64 	%p6, %rd19, %rd53;
	cvt.u32.u64 	%r42, %rd53;
	cvt.u32.u64 	%r43, %rd19;
	sub.s32 	%r44, %r43, %r42;
	setp.ge.s32 	%p7, %r24, %r44;
	or.pred  	%p8, %p6, %p7;
	@%p8 bra 	$L__BB8_45;
	not.b32 	%r47, %r24;
	add.s32 	%r48, %r47, %r43;
	sub.s32 	%r50, %r48, %r42;
	shr.u32 	%r51, %r50, 8;
	add.s32 	%r25, %r51, 1;
	and.b32  	%r26, %r25, 15;
	setp.lt.u32 	%p9, %r50, 3840;
	mov.u32 	%r167, %r24;
	@%p9 bra 	$L__BB8_36;
	and.b32  	%r52, %r25, 33554416;
	neg.s32 	%r165, %r52;
	add.s64 	%rd27, %rd53, %rd6;
	shl.b64 	%rd28, %rd27, 2;
	add.s64 	%rd29, %rd28, %rd2;
	add.s64 	%rd54, %rd29, 8192;
	mov.u32 	%r167, %r24;
$L__BB8_35:
	.pragma "nounroll";
	ld.global.f32 	%f105, [%rd54+-8192];
	add.f32 	%f106, %f326, %f105;
	ld.global.f32 	%f107, [%rd54+-7168];
	add.f32 	%f108, %f106, %f107;
	ld.global.f32 	%f109, [%rd54+-6144];
	add.f32 	%f110, %f108, %f109;
	ld.global.f32 	%f111, [%rd54+-5120];
	add.f32 	%f112, %f110, %f111;
	ld.global.f32 	%f113, [%rd54+-4096];
	add.f32 	%f114, %f112, %f113;
	ld.global.f32 	%f115, [%rd54+-3072];
	add.f32 	%f116, %f114, %f115;
	ld.global.f32 	%f117, [%rd54+-2048];
	add.f32 	%f118, %f116, %f117;
	ld.global.f32 	%f119, [%rd54+-1024];
	add.f32 	%f120, %f118, %f119;
	ld.global.f32 	%f121, [%rd54];
	add.f32 	%f122, %f120, %f121;
	ld.global.f32 	%f123, [%rd54+1024];
	add.f32 	%f124, %f122, %f123;
	ld.global.f32 	%f125, [%rd54+2048];
	add.f32 	%f126, %f124, %f125;
	ld.global.f32 	%f127, [%rd54+3072];
	add.f32 	%f128, %f126, %f127;
	ld.global.f32 	%f129, [%rd54+4096];
	add.f32 	%f130, %f128, %f129;
	ld.global.f32 	%f131, [%rd54+5120];
	add.f32 	%f132, %f130, %f131;
	ld.global.f32 	%f133, [%rd54+6144];
	add.f32 	%f134, %f132, %f133;
	ld.global.f32 	%f135, [%rd54+7168];
	add.f32 	%f326, %f134, %f135;
	add.s32 	%r167, %r167, 4096;
	add.s32 	%r165, %r165, 16;
	add.s64 	%rd54, %rd54, 16384;
	setp.ne.s32 	%p10, %r165, 0;
	@%p10 bra 	$L__BB8_35;
$L__BB8_36:
	setp.eq.s32 	%p11, %r26, 0;
	@%p11 bra 	$L__BB8_45;
	and.b32  	%r33, %r25, 7;
	setp.lt.u32 	%p12, %r26, 8;
	@%p12 bra 	$L__BB8_39;
	cvt.u64.u32 	%rd30, %r167;
	add.s64 	%rd31, %rd53, %rd30;
	shl.b64 	%rd32, %rd31, 2;
	add.s64 	%rd33, %rd2, %rd32;
	ld.global.f32 	%f137, [%rd33];
	add.f32 	%f138, %f326, %f137;
	ld.global.f32 	%f139, [%rd33+1024];
	add.f32 	%f140, %f138, %f139;
	ld.global.f32 	%f141, [%rd33+2048];
	add.f32 	%f142, %f140, %f141;
	ld.global.f32 	%f143, [%rd33+3072];
	add.f32 	%f144, %f142, %f143;
	ld.global.f32 	%f145, [%rd33+4096];
	add.f32 	%f146, %f144, %f145;
	ld.global.f32 	%f147, [%rd33+5120];
	add.f32 	%f148, %f146, %f147;
	ld.global.f32 	%f149, [%rd33+6144];
	add.f32 	%f150, %f148, %f149;
	ld.global.f32 	%f151, [%rd33+7168];
	add.f32 	%f326, %f150, %f151;
	add.s32 	%r167, %r167, 2048;
$L__BB8_39:
	setp.eq.s32 	%p13, %r33, 0;
	@%p13 bra 	$L__BB8_45;
	and.b32  	%r36, %r25, 3;
	setp.lt.u32 	%p14, %r33, 4;
	@%p14 bra 	$L__BB8_42;
	cvt.u64.u32 	%rd34, %r167;
	add.s64 	%rd35, %rd53, %rd34;
	shl.b64 	%rd36, %rd35, 2;
	add.s64 	%rd37, %rd2, %rd36;
	ld.global.f32 	%f153, [%rd37];
	add.f32 	%f154, %f326, %f153;
	ld.global.f32 	%f155, [%rd37+1024];
	add.f32 	%f156, %f154, %f155;
	ld.global.f32 	%f157, [%rd37+2048];
	add.f32 	%f158, %f156, %f157;
	ld.global.f32 	%f159, [%rd37+3072];
	add.f32 	%f326, %f158, %f159;
	add.s32 	%r167, %r167, 1024;
$L__BB8_42:
	setp.eq.s32 	%p15, %r36, 0;
	@%p15 bra 	$L__BB8_45;
	cvt.u64.u32 	%rd38, %r167;
	add.s64 	%rd39, %rd53, %rd38;
	shl.b64 	%rd40, %rd39, 2;
	add.s64 	%rd55, %rd2, %rd40;
	neg.s32 	%r170, %r36;
$L__BB8_44:
	.pragma "nounroll";
	ld.global.f32 	%f160, [%rd55];
	add.f32 	%f326, %f326, %f160;
	add.s64 	%rd55, %rd55, 1024;
	add.s32 	%r170, %r170, 1;
	setp.ne.s32 	%p16, %r170, 0;
	@%p16 bra 	$L__BB8_44;
$L__BB8_45:
	// begin inline asm
	mov.u32 %r53, %laneid;
	// end inline asm
	mov.b32 	%r55, %f326;
	mov.b32 	%r56, 1;
	mov.b32 	%r77, 31;
	mov.b32 	%r78, -1;
	// begin inline asm
	shfl.sync.down.b32 %r54, %r55, %r56, %r77, %r78;
	// end inline asm
	setp.gt.s32 	%p17, %r53, 30;
	mov.b32 	%f161, %r54;
	add.f32 	%f162, %f326, %f161;
	selp.f32 	%f163, %f326, %f162, %p17;
	mov.b32 	%r60, %f163;
	mov.b32 	%r61, 2;
	// begin inline asm
	shfl.sync.down.b32 %r59, %r60, %r61, %r77, %r78;
	// end inline asm
	setp.gt.s32 	%p18, %r53, 29;
	mov.b32 	%f164, %r59;
	add.f32 	%f165, %f163, %f164;
	selp.f32 	%f166, %f163, %f165, %p18;
	mov.b32 	%r65, %f166;
	mov.b32 	%r66, 4;
	// begin inline asm
	shfl.sync.down.b32 %r64, %r65, %r66, %r77, %r78;
	// end inline asm
	setp.gt.s32 	%p19, %r53, 27;
	mov.b32 	%f167, %r64;
	add.f32 	%f168, %f166, %f167;
	selp.f32 	%f169, %f166, %f168, %p19;
	mov.b32 	%r70, %f169;
	mov.b32 	%r71, 8;
	// begin inline asm
	shfl.sync.down.b32 %r69, %r70, %r71, %r77, %r78;
	// end inline asm
	setp.gt.s32 	%p20, %r53, 23;
	mov.b32 	%f170, %r69;
	add.f32 	%f171, %f169, %f170;
	selp.f32 	%f172, %f169, %f171, %p20;
	mov.b32 	%r75, %f172;
	mov.b32 	%r76, 16;
	// begin inline asm
	shfl.sync.down.b32 %r74, %r75, %r76, %r77, %r78;
	// end inline asm
	setp.gt.s32 	%p21, %r53, 15;
	mov.b32 	%f173, %r74;
	add.f32 	%f38, %f172, %f173;
	selp.f32 	%f327, %f172, %f38, %p21;
	setp.ne.s32 	%p22, %r53, 0;
	@%p22 bra 	$L__BB8_47;
	shr.u32 	%r79, %r24, 3;
	and.b32  	%r80, %r79, 124;
	mov.u32 	%r81, _ZZN3cub18CUB_300001_SM_10006detail6reduce28DeviceReduceSingleTileKernelINS2_10policy_hubIfyN4cuda3std3__44plusIfEEE10Policy1000EN6thrust24THRUST_300001_SM_1000_NS6detail15normal_iteratorINSD_10device_ptrIfEEEEPfyS9_ffNS7_10__identityEEEvT0_T1_T2_T3_T4_T6_E12temp_storage;
	add.s32 	%r82, %r81, %r80;
	st.shared.f32 	[%r82+8], %f38;
$L__BB8_47:
	bar.sync 	0;
	setp.ne.s32 	%p23, %r24, 0;
	@%p23 bra 	$L__BB8_49;
	ld.shared.f32 	%f174, [_ZZN3cub18CUB_300001_SM_10006detail6reduce28DeviceReduceSingleTileKernelINS2_10policy_hubIfyN4cuda3std3__44plusIfEEE10Policy1000EN6thrust24THRUST_300001_SM_1000_NS6detail15normal_iteratorINSD_10device_ptrIfEEEEPfyS9_ffNS7_10__identityEEEvT0_T1_T2_T3_T4_T6_E12temp_storage+12];
	add.f32 	%f175, %f327, %f174;
	ld.shared.f32 	%f176, [_ZZN3cub18CUB_300001_SM_10006detail6reduce28DeviceReduceSingleTileKernelINS2_10policy_hubIfyN4cuda3std3__44plusIfEEE10Policy1000EN6thrust24THRUST_300001_SM_1000_NS6detail15normal_iteratorINSD_10device_ptrIfEEEEPfyS9_ffNS7_10__identityEEEvT0_T1_T2_T3_T4_T6_E12temp_storage+16];
	add.f32 	%f177, %f175, %f176;
	ld.shared.f32 	%f178, [_ZZN3cub18CUB_300001_SM_10006detail6reduce28DeviceReduceSingleTileKernelINS2_10policy_hubIfyN4cuda3std3__44plusIfEEE10Policy1000EN6thrust24THRUST_300001_SM_1000_NS6detail15normal_iteratorINSD_10device_ptrIfEEEEPfyS9_ffNS7_10__identityEEEvT0_T1_T2_T3_T4_T6_E12temp_storage+20];
	add.f32 	%f179, %f177, %f178;
	ld.shared.f32 	%f180, [_ZZN3cub18CUB_300001_SM_10006detail6reduce28DeviceReduceSingleTileKernelINS2_10policy_hubIfyN4cuda3std3__44plusIfEEE10Policy1000EN6thrust24THRUST_300001_SM_1000_NS6detail15normal_iteratorINSD_10device_ptrIfEEEEPfyS9_ffNS7_10__identityEEEvT0_T1_T2_T3_T4_T6_E12temp_storage+24];
	add.f32 	%f181, %f179, %f180;
	ld.shared.f32 	%f182, [_ZZN3cub18CUB_300001_SM_10006detail6reduce28DeviceReduceSingleTileKernelINS2_10policy_hubIfyN4cuda3std3__44plusIfEEE10Policy1000EN6thrust24THRUST_300001_SM_1000_NS6detail15normal_iteratorINSD_10device_ptrIfEEEEPfyS9_ffNS7_10__identityEEEvT0_T1_T2_T3_T4_T6_E12temp_storage+28];
	add.f32 	%f183, %f181, %f182;
	ld.shared.f32 	%f184, [_ZZN3cub18CUB_300001_SM_10006detail6reduce28DeviceReduceSingleTileKernelINS2_10policy_hubIfyN4cuda3std3__44plusIfEEE10Policy1000EN6thrust24THRUST_300001_SM_1000_NS6detail15normal_iteratorINSD_10device_ptrIfEEEEPfyS9_ffNS7_10__identityEEEvT0_T1_T2_T3_T4_T6_E12temp_storage+32];
	add.f32 	%f185, %f183, %f184;
	ld.shared.f32 	%f186, [_ZZN3cub18CUB_300001_SM_10006detail6reduce28DeviceReduceSingleTileKernelINS2_10policy_hubIfyN4cuda3std3__44plusIfEEE10Policy1000EN6thrust24THRUST_300001_SM_1000_NS6detail15normal_iteratorINSD_10device_ptrIfEEEEPfyS9_ffNS7_10__identityEEEvT0_T1_T2_T3_T4_T6_E12temp_storage+36];
	add.f32 	%f327, %f185, %f186;
$L__BB8_49:
	mov.u32 	%r155, %tid.x;
	setp.ne.s32 	%p57, %r155, 0;
	@%p57 bra 	$L__BB8_51;
	add.f32 	%f305, %f42, %f327;
	st.global.f32 	[%rd1], %f305;
$L__BB8_51:
	ret;

}
	// .globl	_ZN3cub18CUB_300001_SM_10006detail6reduce18DeviceReduceKernelINS2_10policy_hubIfyN4cuda3std3__44plusIfEEE10Policy1000EN6thrust24THRUST_300001_SM_1000_NS6detail15normal_iteratorINSD_10device_ptrIfEEEEyS9_fNS7_10__identityEEEvT0_PT3_T1_NS0_13GridEvenShareISN_EET2_T4_
.visible .entry _ZN3cub18CUB_300001_SM_10006detail6reduce18DeviceReduceKernelINS2_10policy_hubIfyN4cuda3std3__44plusIfEEE10Policy1000EN6thrust24THRUST_300001_SM_1000_NS6detail15normal_iteratorINSD_10device_ptrIfEEEEyS9_fNS7_10__identityEEEvT0_PT3_T1_NS0_13GridEvenShareISN_EET2_T4_(
	.param .align 8 .b8 _ZN3cub18CUB_300001_SM_10006detail6reduce18DeviceReduceKernelINS2_10policy_hubIfyN4cuda3std3__44plusIfEEE10Policy1000EN6thrust24THRUST_300001_SM_1000_NS6detail15normal_iteratorINSD_10device_ptrIfEEEEyS9_fNS7_10__identityEEEvT0_PT3_T1_NS0_13GridEvenShareISN_EET2_T4__param_0[8],
	.param .u64 .ptr .align 1 _ZN3cub18CUB_300001_SM_10006detail6reduce18DeviceReduceKernelINS2_10policy_hubIfyN4cuda3std3__44plusIfEEE10Policy1000EN6thrust24THRUST_300001_SM_1000_NS6detail15normal_iteratorINSD_10device_ptrIfEEEEyS9_fNS7_10__identityEEEvT0_PT3_T1_NS0_13GridEvenShareISN_EET2_T4__param_1,
	.param .u64 _ZN3cub18CUB_300001_SM_10006detail6reduce18DeviceReduceKernelINS2_10policy_hubIfyN4cuda3std3__44plusIfEEE10Policy1000EN6thrust24THRUST_300001_SM_1000_NS6detail15normal_iteratorINSD_10device_ptrIfEEEEyS9_fNS7_10__identityEEEvT0_PT3_T1_NS0_13GridEvenShareISN_EET2_T4__param_2,
	.param .align 8 .b8 _ZN3cub18CUB_300001_SM_10006detail6reduce18DeviceReduceKernelINS2_10policy_hubIfyN4cuda3std3__44plusIfEEE10Policy1000EN6thrust24THRUST_300001_SM_1000_NS6detail15normal_iteratorINSD_10device_ptrIfEEEEyS9_fNS7_10__identityEEEvT0_PT3_T1_NS0_13GridEvenShareISN_EET2_T4__param_3[72],
	.param .align 1 .b8 _ZN3cub18CUB_300001_SM_10006detail6reduce18DeviceReduceKernelINS2_10policy_hubIfyN4cuda3std3__44plusIfEEE10Policy1000EN6thrust24THRUST_300001_SM_1000_NS6detail15normal_iteratorINSD_10device_ptrIfEEEEyS9_fNS7_10__identityEEEvT0_PT3_T1_NS0_13GridEvenShareISN_EET2_T4__param_4[1],
	.param .align 1 .b8 _ZN3cub18CUB_300001_SM_10006detail6reduce18DeviceReduceKernelINS2_10policy_hubIfyN4cuda3std3__44plusIfEEE10Policy1000EN6thrust24THRUST_300001_SM_1000_NS6detail15normal_iteratorINSD_10device_ptrIfEEEEyS9_fNS7_10__identityEEEvT0_PT3_T1_NS0_13GridEvenShareISN_EET2_T4__param_5[1]
)
.maxntid 256
{
	.reg .pred 	%p<57>;
	.reg .b16 	%rs<4>;
	.reg .b32 	%r<206>;
	.reg .b32 	%f<324>;
	.reg .b64 	%rd<78>;
	// demoted variable
	.shared .align 4 .b8 _ZZN3cub18CUB_300001_SM_10006detail6reduce18DeviceReduceKernelINS2_10policy_hubIfyN4cuda3std3__44plusIfEEE10Policy1000EN6thrust24THRUST_300001_SM_1000_NS6detail15normal_iteratorINSD_10device_ptrIfEEEEyS9_fNS7_10__identityEEEvT0_PT3_T1_NS0_13GridEvenShareISN_EET2_T4_E12temp_storage[44];
	ld.param.u64 	%rd1, [_ZN3cub18CUB_300001_SM_10006detail6reduce18DeviceReduceKernelINS2_10policy_hubIfyN4cuda3std3__44plusIfEEE10Policy1000EN6thrust24THRUST_300001_SM_1000_NS6detail15normal_iteratorINSD_10device_ptrIfEEEEyS9_fNS7_10__identityEEEvT0_PT3_T1_NS0_13GridEvenShareISN_EET2_T4__param_3+32];
	ld.param.u32 	%r1, [_ZN3cub18CUB_300001_SM_10006detail6reduce18DeviceReduceKernelINS2_10policy_hubIfyN4cuda3std3__44plusIfEEE10Policy1000EN6thrust24THRUST_300001_SM_1000_NS6detail15normal_iteratorINSD_10device_ptrIfEEEEyS9_fNS7_10__identityEEEvT0_PT3_T1_NS0_13GridEvenShareISN_EET2_T4__param_3+40];
	ld.param.u64 	%rd25, [_ZN3cub18CUB_300001_SM_10006detail6reduce18DeviceReduceKernelINS2_10policy_hubIfyN4cuda3std3__44plusIfEEE10Policy1000EN6thrust24THRUST_300001_SM_1000_NS6detail15normal_iteratorINSD_10device_ptrIfEEEEyS9_fNS7_10__identityEEEvT0_PT3_T1_NS0_13GridEvenShareISN_EET2_T4__param_0];
	cvta.to.global.u64 	%rd2, %rd25;
	mov.u32 	%r2, %ctaid.x;
	shl.b32 	%r50, %r1, 12;
	cvt.s64.s32 	%rd3, %r50;
	shl.b32 	%r51, %r2, 12;
	cvt.u64.u32 	%rd4, %r51;
	sub.s64 	%rd5, %rd1, %rd4;
	setp.gt.u64 	%p1, %rd5, 4095;
	@%p1 bra 	$L__BB9_25;
	cvt.u32.u64 	%r112, %rd4;
	cvt.u32.u64 	%r3, %rd1;
	sub.s32 	%r4, %r3, %r112;
	mov.u32 	%r5, %tid.x;
	setp.ge.s32 	%p23, %r5, %r4;
	mov.f32 	%f312, 0f00000000;
	mov.u32 	%r193, %r5;
	@%p23 bra 	$L__BB9_3;
	add.s32 	%r114, %r112, %r5;
	mul.wide.u32 	%rd51, %r114, 4;
	add.s64 	%rd52, %rd2, %rd51;
	ld.global.f32 	%f312, [%rd52];
	add.s32 	%r193, %r5, 256;
$L__BB9_3:
	setp.ge.s32 	%p24, %r193, %r4;
	@%p24 bra 	$L__BB9_16;
	not.b32 	%r116, %r193;
	add.s32 	%r117, %r116, %r3;
	sub.s32 	%r118, %r117, %r112;
	shr.u32 	%r119, %r118, 8;
	add.s32 	%r8, %r119, 1;
	and.b32  	%r9, %r8, 15;
	setp.lt.u32 	%p25, %r118, 3840;
	@%p25 bra 	$L__BB9_7;
	and.b32  	%r120, %r8, 33554416;
	neg.s32 	%r191, %r120;
	mul.wide.u32 	%rd53, %r2, 16384;
	mul.wide.u32 	%rd54, %r193, 4;
	or.b64  	%rd55, %rd53, %rd54;
	add.s64 	%rd56, %rd55, %rd2;
	add.s64 	%rd72, %rd56, 8192;
$L__BB9_6:
	.pragma "nounroll";
	ld.global.f32 	%f187, [%rd72+-8192];
	add.f32 	%f188, %f312, %f187;
	ld.global.f32 	%f189, [%rd72+-7168];
	add.f32 	%f190, %f188, %f189;
	ld.global.f32 	%f191, [%rd72+-6144];
	add.f32 	%f192, %f190, %f191;
	ld.global.f32 	%f193, [%rd72+-5120];
	add.f32 	%f194, %f192, %f193;
	ld.global.f32 	%f195, [%rd72+-4096];
	add.f32 	%f196, %f194, %f195;
	ld.global.f32 	%f197, [%rd72+-3072];
	add.f32 	%f198, %f196, %f197;
	ld.global.f32 	%f199, [%rd72+-2048];
	add.f32 	%f200, %f198, %f199;
	ld.global.f32 	%f201, [%rd72+-1024];
	add.f32 	%f202, %f200, %f201;
	ld.global.f32 	%f203, [%rd72];
	add.f32 	%f204, %f202, %f203;
	ld.global.f32 	%f205, [%rd72+1024];
	add.f32 	%f206, %f204, %f205;
	ld.global.f32 	%f207, [%rd72+2048];
	add.f32 	%f208, %f206, %f207;
	ld.global.f32 	%f209, [%rd72+3072];
	add.f32 	%f210, %f208, %f209;
	ld.global.f32 	%f211, [%rd72+4096];
	add.f32 	%f212, %f210, %f211;
	ld.global.f32 	%f213, [%rd72+5120];
	add.f32 	%f214, %f212, %f213;
	ld.global.f32 	%f215, [%rd72+6144];
	add.f32 	%f216, %f214, %f215;
	ld.global.f32 	%f217, [%rd72+7168];
	add.f32 	%f312, %f216, %f217;
	add.s32 	%r193, %r193, 4096;
	add.s32 	%r191, %r191, 16;
	add.s64 	%rd72, %rd72, 16384;
	setp.ne.s32 	%p26, %r191, 0;
	@%p26 bra 	$L__BB9_6;
$L__BB9_7:
	setp.eq.s32 	%p27, %r9, 0;
	@%p27 bra 	$L__BB9_16;
	and.b32  	%r16, %r8, 7;
	setp.lt.u32 	%p28, %r9, 8;
	@%p28 bra 	$L__BB9_10;
	cvt.s64.s32 	%rd57, %r193;
	add.s64 	%rd58, %rd57, %rd4;
	shl.b64 	%rd59, %rd58, 2;
	add.s64 	%rd60, %rd2, %rd59;
	ld.global.f32 	%f219, [%rd60];
	add.f32 	%f220, %f312, %f219;
	ld.global.f32 	%f221, [%rd60+1024];
	add.f32 	%f222, %f220, %f221;
	ld.global.f32 	%f223, [%rd60+2048];
	add.f32 	%f224, %f222, %f223;
	ld.global.f32 	%f225, [%rd60+3072];
	add.f32 	%f226, %f224, %f225;
	ld.global.f32 	%f227, [%rd60+4096];
	add.f32 	%f228, %f226, %f227;
	ld.global.f32 	%f229, [%rd60+5120];
	add.f32 	%f230, %f228, %f229;
	ld.global.f32 	%f231, [%rd60+6144];
	add.f32 	%f232, %f230, %f231;
	ld.global.f32 	%f233, [%rd60+7168];
	add.f32 	%f312, %f232, %f233;
	add.s32 	%r193, %r193, 2048;
$L__BB9_10:
	setp.eq.s32 	%p29, %r16, 0;
	@%p29 bra 	$L__BB9_16;
	and.b32  	%r19, %r8, 3;
	setp.lt.u32 	%p30, %r16, 4;
	@%p30 bra 	$L__BB9_13;
	cvt.s64.s32 	%rd61, %r193;
	add.s64 	%rd62, %rd61, %rd4;
	shl.b64 	%rd63, %rd62, 2;
	add.s64 	%rd64, %rd2, %rd63;
	ld.global.f32 	%f235, [%rd64];
	add.f32 	%f236, %f312, %f235;
	ld.global.f32 	%f237, [%rd64+1024];
	add.f32 	%f238, %f236, %f237;
	ld.global.f32 	%f239, [%rd64+2048];
	add.f32 	%f240, %f238, %f239;
	ld.global.f32 	%f241, [%rd64+3072];
	add.f32 	%f312, %f240, %f241;
	add.s32 	%r193, %r193, 1024;
$L__BB9_13:
	setp.eq.s32 	%p31, %r19, 0;
	@%p31 bra 	$L__BB9_16;
	mul.wide.u32 	%rd65, %r2, 16384;
	add.s64 	%rd9, %rd2, %rd65;
	neg.s32 	%r196, %r19;
$L__BB9_15:
	.pragma "nounroll";
	mul.wide.s32 	%rd66, %r193, 4;
	add.s64 	%rd67, %rd9, %rd66;
	ld.global.f32 	%f242, [%rd67];
	add.f32 	%f312, %f312, %f242;
	add.s32 	%r193, %r193, 256;
	add.s32 	%r196, %r196, 1;
	setp.ne.s32 	%p32, %r196, 0;
	@%p32 bra 	$L__BB9_15;
$L__BB9_16:
	setp.lt.s32 	%p33, %r4, 256;
	@%p33 bra 	$L__BB9_21;
	// begin inline asm
	mov.u32 %r159, %laneid;
	// end inline asm
	mov.b32 	%r161, %f312;
	mov.b32 	%r162, 1;
	mov.b32 	%r183, 31;
	mov.b32 	%r184, -1;
	// begin inline asm
	shfl.sync.down.b32 %r160, %r161, %r162, %r183, %r184;
	// end inline asm
	setp.gt.s32 	%p49, %r159, 30;
	mov.b32 	%f277, %r160;
	add.f32 	%f278, %f312, %f277;
	selp.f32 	%f279, %f312, %f278, %p49;
	mov.b32 	%r166, %f279;
	mov.b32 	%r167, 2;
	// begin inline asm
	shfl.sync.down.b32 %r165, %r166, %r167, %r183, %r184;
	// end inline asm
	setp.gt.s32 	%p50, %r159, 29;
	mov.b32 	%f280, %r165;
	add.f32 	%f281, %f279, %f280;
	selp.f32 	%f282, %f279, %f281, %p50;
	mov.b32 	%r171, %f282;
	mov.b32 	%r172, 4;
	// begin inline asm
	shfl.sync.down.b32 %r170, %r171, %r172, %r183, %r184;
	// end inline asm
	setp.gt.s32 	%p51, %r159, 27;
	mov.b32 	%f283, %r170;
	add.f32 	%f284, %f282, %f283;
	selp.f32 	%f285, %f282, %f284, %p51;
	mov.b32 	%r176, %f285;
	mov.b32 	%r177, 8;
	// begin inline asm
	shfl.sync.down.b32 %r175, %r176, %r177, %r183, %r184;
	// end inline asm
	setp.gt.s32 	%p52, %r159, 23;
	mov.b32 	%f286, %r175;
	add.f32 	%f287, %f285, %f286;
	selp.f32 	%f288, %f285, %f287, %p52;
	mov.b32 	%r181, %f288;
	mov.b32 	%r182, 16;
	// begin inline asm
	shfl.sync.down.b32 %r180, %r181, %r182, %r183, %r184;
	// end inline asm
	setp.gt.s32 	%p53, %r159, 15;
	mov.b32 	%f289, %r180;
	add.f32 	%f16, %f288, %f289;
	selp.f32 	%f323, %f288, %f16, %p53;
	setp.ne.s32 	%p54, %r159, 0;
	@%p54 bra 	$L__BB9_19;
	shr.u32 	%r185, %r5, 3;
	and.b32  	%r186, %r185, 124;
	mov.u32 	%r187, _ZZN3cub18CUB_300001_SM_10006detail6reduce18DeviceReduceKernelINS2_10policy_hubIfyN4cuda3std3__44plusIfEEE10Policy1000EN6thrust24THRUST_300001_SM_1000_NS6detail15normal_iteratorINSD_10device_ptrIfEEEEyS9_fNS7_10__identityEEEvT0_PT3_T1_NS0_13GridEvenShareISN_EET2_T4_E12temp_storage;
	add.s32 	%r188, %r187, %r186;
	st.shared.f32 	[%r188+8], %f16;
$L__BB9_19:
	bar.sync 	0;
	setp.ne.s32 	%p55, %r5, 0;
	@%p55 bra 	$L__BB9_46;
	ld.shared.f32 	%f290, [_ZZN3cub18CUB_300001_SM_10006detail6reduce18DeviceReduceKernelINS2_10policy_hubIfyN4cuda3std3__44plusIfEEE10Policy1000EN6thrust24THRUST_300001_SM_1000_NS6detail15normal_iteratorINSD_10device_ptrIfEEEEyS9_fNS7_10__identityEEEvT0_PT3_T1_NS0_13GridEvenShareISN_EET2_T4_E12temp_storage+12];
	add.f32 	%f291, %f323, %f290;
	ld.shared.f32 	%f292, [_ZZN3cub18CUB_300001_SM_10006detail6reduce18DeviceReduceKernelINS2_10policy_hubIfyN4cuda3std3__44plusIfEEE10Policy1000EN6thrust24THRUST_300001_SM_1000_NS6detail15normal_iteratorINSD_10device_ptrIfEEEEyS9_fNS7_10__identityEEEvT0_PT3_T1_NS0_13GridEvenShareISN_EET2_T4_E12temp_storage+16];
	add.f32 	%f293, %f291, %f292;
	ld.shared.f32 	%f294, [_ZZN3cub18CUB_300001_SM_10006detail6reduce18DeviceReduceKernelINS2_10policy_hubIfyN4cuda3std3__44plusIfEEE10Policy1000EN6thrust24THRUST_300001_SM_1000_NS6detail15normal_iteratorINSD_10device_ptrIfEEEEyS9_fNS7_10__identityEEEvT0_PT3_T1_NS0_13GridEvenShareISN_EET2_T4_E12temp_storage+20];
	add.f32 	%f295, %f293, %f294;
	ld.shared.f32 	%f296, [_ZZN3cub18CUB_300001_SM_10006detail6reduce18DeviceReduceKernelINS2_10policy_hubIfyN4cuda3std3__44plusIfEEE10Policy1000EN6thrust24THRUST_300001_SM_1000_NS6detail15normal_iteratorINSD_10device_ptrIfEEEEyS9_fNS7_10__identityEEEvT0_PT3_T1_NS0_13GridEvenShareISN_EET2_T4_E12temp_storage+24];
	add.f32 	%f297, %f295, %f296;
	ld.shared.f32 	%f298, [_ZZN3cub18CUB_300001_SM_10006detail6reduce18DeviceReduceKernelINS2_10policy_hubIfyN4cuda3std3__44plusIfEEE10Policy1000EN6thrust24THRUST_300001_SM_1000_NS6detail15normal_iteratorINSD_10device_ptrIfEEEEyS9_fNS7_10__identityEEEvT0_PT3_T1_NS0_13GridEvenShareISN_EET2_T4_E12temp_storage+28];
	add.f32 	%f299, %f297, %f298;
	ld.shared.f32 	%f300, [_ZZN3cub18CUB_300001_SM_10006detail6reduce18DeviceReduceKernelINS2_10policy_hubIfyN4cuda3std3__44plusIfEEE10Policy1000EN6thrust24THRUST_300001_SM_1000_NS6detail15normal_iteratorINSD_10device_ptrIfEEEEyS9_fNS7_10__identityEEEvT0_PT3_T1_NS0_13GridEvenShareISN_EET2_T4_E12temp_storage+32];
	add.f32 	%f301, %f299, %f300;
	ld.shared.f32 	%f302, [_ZZN3cub18CUB_300001_SM_10006detail6reduce18DeviceReduceKernelINS2_10policy_hubIfyN4cuda3std3__44plusIfEEE10Policy1000EN6thrust24THRUST_300001_SM_1000_NS6detail15normal_iteratorINSD_10device_ptrIfEEEEyS9_fNS7_10__identityEEEvT0_PT3_T1_NS0_13GridEvenShareISN_EET2_T4_E12temp_storage+36];
	add.f32 	%f323, %f301, %f302;
	bra.uni 	$L__BB9_46;
$L__BB9_21:
	// begin inline asm
	mov.u32 %r121, %laneid;
	// end inline asm
	and.b32  	%r147, %r5, 992;
	add.s32 	%r148, %r147, 32;
	setp.gt.s32 	%p34, %r148, %r4;
	not.b32 	%r149, %r147;
	add.s32 	%r150, %r4, %r149;
	selp.b32 	%r145, %r150, 31, %p34;
	mov.b32 	%r123, %f312;
	mov.b32 	%r124, 1;
	mov.b32 	%r146, -1;
	// begin inline asm
	shfl.sync.down.b32 %r122, %r123, %r124, %r145, %r146;
	// end inline asm
	setp.lt.s32 	%p35, %r121, %r145;
	mov.b32 	%f243, %r122;
	add.f32 	%f244, %f312, %f243;
	selp.f32 	%f245, %f244, %f312, %p35;
	mov.b32 	%r128, %f245;
	mov.b32 	%r129, 2;
	// begin inline asm
	shfl.sync.down.b32 %r127, %r128, %r129, %r145, %r146;
	// end inline asm
	add.s32 	%r151, %r121, 2;
	setp.gt.s32 	%p36, %r151, %r145;
	mov.b32 	%f246, %r127;
	add.f32 	%f247, %f245, %f246;
	selp.f32 	%f248, %f245, %f247, %p36;
	mov.b32 	%r133, %f248;
	mov.b32 	%r134, 4;
	// begin inline asm
	shfl.sync.down.b32 %r132, %r133, %r134, %r145, %r146;
	// end inline asm
	add.s32 	%r152, %r121, 4;
	setp.gt.s32 	%p37, %r152, %r145;
	mov.b32 	%f249, %r132;
	add.f32 	%f250, %f248, %f249;
	selp.f32 	%f251, %f248, %f250, %p37;
	mov.b32 	%r138, %f251;
	mov.b32 	%r139, 8;
	// begin inline asm
	shfl.sync.down.b32 %r137, %r138, %r139, %r145, %r146;
	// end inline asm
	add.s32 	%r153, %r121, 8;
	setp.gt.s32 	%p38, %r153, %r145;
	mov.b32 	%f252, %r137;
	add.f32 	%f253, %f251, %f252;
	selp.f32 	%f254, %f251, %f253, %p38;
	mov.b32 	%r143, %f254;
	mov.b32 	%r144, 16;
	// begin inline asm
	shfl.sync.down.b32 %r142, %r143, %r144, %r145, %r146;
	// end inline asm
	add.s32 	%r154, %r121, 16;
	setp.gt.s32 	%p39, %r154, %r145;
	mov.b32 	%f255, %r142;
	add.f32 	%f256, %f254, %f255;
	selp.f32 	%f323, %f254, %f256, %p39;
	setp.ne.s32 	%p40, %r121, 0;
	@%p40 bra 	$L__BB9_23;
	shr.u32 	%r155, %r5, 3;
	and.b32  	%r156, %r155, 124;
	mov.u32 	%r157, _ZZN3cub18CUB_300001_SM_10006detail6reduce18DeviceReduceKernelINS2_10policy_hubIfyN4cuda3std3__44plusIfEEE10Policy1000EN6thrust24THRUST_300001_SM_1000_NS6detail15normal_iteratorINSD_10device_ptrIfEEEEyS9_fNS7_10__identityEEEvT0_PT3_T1_NS0_13GridEvenShareISN_EET2_T4_E12temp_storage;
	add.s32 	%r158, %r157, %r156;
	st.shared.f32 	[%r158+8], %f323;
$L__BB9_23:
	bar.sync 	0;
	setp.ne.s32 	%p41, %r5, 0;
	@%p41 bra 	$L__BB9_46;
	setp.gt.s32 	%p42, %r4, 32;
	ld.shared.f32 	%f257, [_ZZN3cub18CUB_300001_SM_10006detail6reduce18DeviceReduceKernelINS2_10policy_hubIfyN4cuda3std3__44plusIfEEE10Policy1000EN6thrust24THRUST_300001_SM_1000_NS6detail15normal_iteratorINSD_10device_ptrIfEEEEyS9_fNS7_10__identityEEEvT0_PT3_T1_NS0_13GridEvenShareISN_EET2_T4_E12temp_storage+12];
	add.f32 	%f258, %f323, %f257;
	selp.f32 	%f259, %f258, %f323, %p42;
	setp.gt.s32 	%p43, %r4, 64;
	ld.shared.f32 	%f260, [_ZZN3cub18CUB_300001_SM_10006detail6reduce18DeviceReduceKernelINS2_10policy_hubIfyN4cuda3std3__44plusIfEEE10Policy1000EN6thrust24THRUST_300001_SM_1000_NS6detail15normal_iteratorINSD_10device_ptrIfEEEEyS9_fNS7_10__identityEEEvT0_PT3_T1_NS0_13GridEvenShareISN_EET2_T4_E12temp_storage+16];
	add.f32 	%f261, %f260, %f259;
	selp.f32 	%f262, %f261, %f259, %p43;
	setp.gt.s32 	%p44, %r4, 96;
	ld.shared.f32 	%f263, [_ZZN3cub18CUB_300001_SM_10006detail6reduce18DeviceReduceKernelINS2_10policy_hubIfyN4cuda3std3__44plusIfEEE10Policy1000EN6thrust24THRUST_300001_SM_1000_NS6detail15normal_iteratorINSD_10device_ptrIfEEEEyS9_fNS7_10__identityEEEvT0_PT3_T1_NS0_13GridEvenShareISN_EET2_T4_E12temp_storage+20];
	add.f32 	%f264, %f263, %f262;
	selp.f32 	%f265, %f264, %f262, %p44;
	setp.gt.s32 	%p45, %r4, 128;
	ld.shared.f32 	%f266, [_ZZN3cub18CUB_300001_SM_10006detail6reduce18DeviceReduceKernelINS2_10policy_hubIfyN4cuda3std3__44plusIfEEE10Policy1000EN6thrust24THRUST_300001_SM_1000_NS6detail15normal_iteratorINSD_10device_ptrIfEEEEyS9_fNS7_10__identityEEEvT0_PT3_T1_NS0_13GridEvenShareISN_EET2_T4_E12temp_storage+24];
	add.f32 	%f267, %f266, %f265;
	selp.f32 	%f268, %f267, %f265, %p45;
	setp.gt.s32 	%p46, %r4, 160;
	ld.shared.f32 	%f269, [_ZZN3cub18CUB_300001_SM_10006detail6reduce18DeviceReduceKernelINS2_10policy_hubIfyN4cuda3std3__44plusIfEEE10Policy1000EN6thrust24THRUST_300001_SM_1000_NS6detail15normal_iteratorINSD_10device_ptrIfEEEEyS9_fNS7_10__identityEEEvT0_PT3_T1_NS0_13GridEvenShareISN_EET2_T4_E12temp_storage+28];
	add.f32 	%f270, %f269, %f268;
	selp.f32 	%f271, %f270, %f268, %p46;
	setp.gt.s32 	%p47, %r4, 192;
	ld.shared.f32 	%f272, [_ZZN3cub18CUB_300001_SM_10006detail6reduce18DeviceReduceKernelINS2_10policy_hubIfyN4cuda3std3__44plusIfEEE10Policy1000EN6thrust24THRUST_300001_SM_1000_NS6detail15normal_iteratorINSD_10device_ptrIfEEEEyS9_fNS7_10__identityEEEvT0_PT3_T1_NS0_13GridEvenShareISN_EET2_T4_E12temp_storage+32];
	add.f32 	%f273, %f272, %f271;
	selp.f32 	%f274, %f273, %f271, %p47;
	setp.gt.s32 	%p48, %r4, 224;
	ld.shared.f32 	%f275, [_ZZN3cub18CUB_300001_SM_10006detail6reduce18DeviceReduceKernelINS2_10policy_hubIfyN4cuda3std3__44plusIfEEE10Policy1000EN6thrust24THRUST_300001_SM_1000_NS6detail15normal_iteratorINSD_10device_ptrIfEEEEyS9_fNS7_10__identityEEEvT0_PT3_T1_NS0_13GridEvenShareISN_EET2_T4_E12temp_storage+36];
	add.f32 	%f276, %f275, %f274;
	selp.f32 	%f323, %f276, %f274, %p48;
	bra.uni 	$L__BB9_46;
$L__BB9_25:
	cvt.u32.u64 	%r52, %rd4;
	mov.u32 	%r27, %tid.x;
	add.s32 	%r53, %r27, %r52;
	mul.wide.u32 	%rd26, %r53, 4;
	add.s64 	%rd27, %rd2, %rd26;
	ld.global.f32 	%f41, [%rd27];
	ld.global.f32 	%f42, [%rd27+1024];
	ld.global.f32 	%f43, [%rd27+2048];
	ld.global.f32 	%f44, [%rd27+3072];
	ld.global.f32 	%f45, [%rd27+4096];
	ld.global.f32 	%f46, [%rd27+5120];
	ld.global.f32 	%f47, [%rd27+6144];
	ld.global.f32 	%f48, [%rd27+7168];
	ld.global.f32 	%f49, [%rd27+8192];
	ld.global.f32 	%f50, [%rd27+9216];
	ld.global.f32 	%f51, [%rd27+10240];
	ld.global.f32 	%f52, [%rd27+11264];
	ld.global.f32 	%f53, [%rd27+12288];
	ld.global.f32 	%f54, [%rd27+13312];
	ld.global.f32 	%f55, [%rd27+14336];
	ld.global.f32 	%f56, [%rd27+15360];
	add.f32 	%f57, %f41, %f42;
	add.f32 	%f58, %f43, %f44;
	add.f32 	%f59, %f45, %f46;
	add.f32 	%f60, %f47, %f48;
	add.f32 	%f61, %f49, %f50;
	add.f32 	%f62, %f51, %f52;
	add.f32 	%f63, %f53, %f54;
	add.f32 	%f64, %f55, %f56;
	add.f32 	%f65, %f57, %f58;
	add.f32 	%f66, %f59, %f60;
	add.f32 	%f67, %f61, %f62;
	add.f32 	%f68, %f63, %f64;
	add.f32 	%f69, %f65, %f66;
	add.f32 	%f70, %f67, %f68;
	add.f32 	%f322, %f69, %f70;
	setp.lt.u64 	%p2, %rd5, %rd3;
	@%p2 bra 	$L__BB9_42;
	cvt.u32.u64 	%r55, %rd3;
	cvt.u64.u32 	%rd28, %r27;
	add.s64 	%rd74, %rd4, %rd3;
	cvt.u32.u64 	%r28, %rd1;
	not.b32 	%r57, %r27;
	add.s32 	%r58, %r57, %r28;
	sub.s32 	%r59, %r58, %r55;
	sub.s32 	%r198, %r59, %r52;
	add.s64 	%rd29, %rd74, %rd28;
	shl.b64 	%rd30, %rd29, 2;
	add.s64 	%rd31, %rd30, %rd2;
	add.s64 	%rd73, %rd31, 8192;
	mov.b32 	%r199, 0;
	shl.b32 	%r60, %r1, 12;
	mov.u64 	%rd75, %rd4;
$L__BB9_27:
	cvt.s64.s32 	%rd15, %r60;
	add.s64 	%rd75, %rd75, %rd15;
	add.s64 	%rd32, %rd1, -4096;
	setp.gt.u64 	%p3, %rd75, %rd32;
	@%p3 bra 	$L__BB9_29;
	shl.b32 	%r61, %r1, 12;
	cvt.s64.s32 	%rd33, %r61;
	cvt.u64.u32 	%rd34, %r27;
	add.s64 	%rd35, %rd75, %rd34;
	shl.b64 	%rd36, %rd35, 2;
	add.s64 	%rd37, %rd2, %rd36;
	ld.global.f32 	%f71, [%rd37];
	ld.global.f32 	%f72, [%rd37+1024];
	ld.global.f32 	%f73, [%rd37+2048];
	ld.global.f32 	%f74, [%rd37+3072];
	ld.global.f32 	%f75, [%rd37+4096];
	ld.global.f32 	%f76, [%rd37+5120];
	ld.global.f32 	%f77, [%rd37+6144];
	ld.global.f32 	%f78, [%rd37+7168];
	ld.global.f32 	%f79, [%rd37+8192];
	ld.global.f32 	%f80, [%rd37+9216];
	ld.global.f32 	%f81, [%rd37+10240];
	ld.global.f32 	%f82, [%rd37+11264];
	ld.global.f32 	%f83, [%rd37+12288];
	ld.global.f32 	%f84, [%rd37+13312];
	ld.global.f32 	%f85, [%rd37+14336];
	ld.global.f32 	%f86, [%rd37+15360];
	add.f32 	%f87, %f322, %f71;
	add.f32 	%f88, %f72, %f73;
	add.f32 	%f89, %f74, %f75;
	add.f32 	%f90, %f76, %f77;
	add.f32 	%f91, %f78, %f79;
	add.f32 	%f92, %f80, %f81;
	add.f32 	%f93, %f82, %f83;
	add.f32 	%f94, %f84, %f85;
	add.f32 	%f95, %f87, %f88;
	add.f32 	%f96, %f89, %f90;
	add.f32 	%f97, %f91, %f92;
	add.f32 	%f98, %f93, %f94;
	add.f32 	%f99, %f95, %f96;
	add.f32 	%f100, %f97, %f98;
	add.f32 	%f101, %f99, %f100;
	add.f32 	%f322, %f101, %f86;
	sub.s64 	%rd38, %rd1, %rd75;
	setp.lt.u64 	%p4, %rd38, %rd33;
	add.s32 	%r199, %r199, 1;
	add.s64 	%rd74, %rd74, %rd33;
	sub.s32 	%r198, %r198, %r61;
	mul.wide.s32 	%rd39, %r61, 4;
	add.s64 	%rd73, %rd73, %rd39;
	@%p4 bra 	$L__BB9_42;
	bra.uni 	$L__BB9_27;
$L__BB9_29:
	setp.le.u64 	%p5, %rd1, %rd75;
	cvt.u32.u64 	%r62, %rd75;
	cvt.u32.u64 	%r63, %rd1;
	sub.s32 	%r64, %r63, %r62;
	setp.ge.s32 	%p6, %r27, %r64;
	or.pred  	%p7, %p5, %p6;
	@%p7 bra 	$L__BB9_42;
	cvt.u32.u64 	%r66, %rd15;
	cvt.u32.u64 	%r67, %rd4;
	not.b32 	%r68, %r27;
	add.s32 	%r69, %r68, %r28;
	add.s32 	%r70, %r66, %r67;
	sub.s32 	%r71, %r69, %r70;
	mul.lo.s32 	%r72, %r1, %r199;
	shl.b32 	%r73, %r72, 12;
	sub.s32 	%r74, %r71, %r73;
	shr.u32 	%r75, %r74, 8;
	add.s32 	%r34, %r75, 1;
	and.b32  	%r35, %r34, 15;
	setp.lt.u32 	%p8, %r74, 3840;
	mov.u32 	%r202, %r27;
	@%p8 bra 	$L__BB9_33;
	shr.u32 	%r76, %r198, 8;
	add.s32 	%r77, %r76, 1;
	and.b32  	%r78, %r77, 33554416;
	neg.s32 	%r200, %r78;
	mov.u32 	%r202, %r27;
$L__BB9_32:
	.pragma "nounroll";
	ld.global.f32 	%f103, [%rd73+-8192];
	add.f32 	%f104, %f322, %f103;
	ld.global.f32 	%f105, [%rd73+-7168];
	add.f32 	%f106, %f104, %f105;
	ld.global.f32 	%f107, [%rd73+-6144];
	add.f32 	%f108, %f106, %f107;
	ld.global.f32 	%f109, [%rd73+-5120];
	add.f32 	%f110, %f108, %f109;
	ld.global.f32 	%f111, [%rd73+-4096];
	add.f32 	%f112, %f110, %f111;
	ld.global.f32 	%f113, [%rd73+-3072];
	add.f32 	%f114, %f112, %f113;
	ld.global.f32 	%f115, [%rd73+-2048];
	add.f32 	%f116, %f114, %f115;
	ld.global.f32 	%f117, [%rd73+-1024];
	add.f32 	%f118, %f116, %f117;
	ld.global.f32 	%f119, [%rd73];
	add.f32 	%f120, %f118, %f119;
	ld.global.f32 	%f121, [%rd73+1024];
	add.f32 	%f122, %f120, %f121;
	ld.global.f32 	%f123, [%rd73+2048];
	add.f32 	%f124, %f122, %f123;
	ld.global.f32 	%f125, [%rd73+3072];
	add.f32 	%f126, %f124, %f125;
	ld.global.f32 	%f127, [%rd73+4096];
	add.f32 	%f128, %f126, %f127;
	ld.global.f32 	%f129, [%rd73+5120];
	add.f32 	%f130, %f128, %f129;
	ld.global.f32 	%f131, [%rd73+6144];
	add.f32 	%f132, %f130, %f131;
	ld.global.f32 	%f133, [%rd73+7168];
	add.f32 	%f322, %f132, %f133;
	add.s32 	%r202, %r202, 4096;
	add.s32 	%r200, %r200, 16;
	add.s64 	%rd73, %rd73, 16384;
	setp.ne.s32 	%p9, %r200, 0;
	@%p9 bra 	$L__BB9_32;
$L__BB9_33:
	setp.eq.s32 	%p10, %r35, 0;
	@%p10 bra 	$L__BB9_42;
	and.b32  	%r42, %r34, 7;
	setp.lt.u32 	%p11, %r35, 8;
	@%p11 bra 	$L__BB9_36;
	cvt.u64.u32 	%rd40, %r202;
	add.s64 	%rd41, %rd75, %rd40;
	shl.b64 	%rd42, %rd41, 2;
	add.s64 	%rd43, %rd2, %rd42;
	ld.global.f32 	%f135, [%rd43];
	add.f32 	%f136, %f322, %f135;
	ld.global.f32 	%f137, [%rd43+1024];
	add.f32 	%f138, %f136, %f137;
	ld.global.f32 	%f139, [%rd43+2048];
	add.f32 	%f140, %f138, %f139;
	ld.global.f32 	%f141, [%rd43+3072];
	add.f32 	%f142, %f140, %f141;
	ld.global.f32 	%f143, [%rd43+4096];
	add.f32 	%f144, %f142, %f143;
	ld.global.f32 	%f145, [%rd43+5120];
	add.f32 	%f146, %f144, %f145;
	ld.global.f32 	%f147, [%rd43+6144];
	add.f32 	%f148, %f146, %f147;
	ld.global.f32 	%f149, [%rd43+7168];
	add.f32 	%f322, %f148, %f149;
	add.s32 	%r202, %r202, 2048;
$L__BB9_36:
	setp.eq.s32 	%p12, %r42, 0;
	@%p12 bra 	$L__BB9_42;
	setp.lt.u32 	%p13, %r42, 4;
	@%p13 bra 	$L__BB9_39;
	cvt.u64.u32 	%rd44, %r202;
	add.s64 	%rd45, %rd75, %rd44;
	shl.b64 	%rd46, %rd45, 2;
	add.s64 	%rd47, %rd2, %rd46;
	ld.global.f32 	%f151, [%rd47];
	add.f32 	%f152, %f322, %f151;
	ld.global.f32 	%f153, [%rd47+1024];
	add.f32 	%f154, %f152, %f153;
	ld.global.f32 	%f155, [%rd47+2048];
	add.f32 	%f156, %f154, %f155;
	ld.global.f32 	%f157, [%rd47+3072];
	add.f32 	%f322, %f156, %f157;
	add.s32 	%r202, %r202, 1024;
$L__BB9_39:
	and.b32  	%r79, %r34, 3;
	setp.eq.s32 	%p14, %r79, 0;
	@%p14 bra 	$L__BB9_42;
	cvt.u64.u32 	%rd48, %r202;
	add.s64 	%rd49, %rd48, %rd74;
	shl.b64 	%rd50, %rd49, 2;
	add.s64 	%rd77, %rd2, %rd50;
	cvt.u16.u32 	%rs1, %r198;
	shr.u16 	%rs2, %rs1, 8;
	add.s16 	%rs3, %rs2, 1;
	cvt.u32.u16 	%r80, %rs3;
	and.b32  	%r81, %r80, 3;
	neg.s32 	%r205, %r81;
$L__BB9_41:
	.pragma "nounroll";
	ld.global.f32 	%f158, [%rd77];
	add.f32 	%f322, %f322, %f158;
	add.s64 	%rd77, %rd77, 1024;
	add.s32 	%r205, %r205, 1;
	setp.ne.s32 	%p15, %r205, 0;
	@%p15 bra 	$L__BB9_41;
$L__BB9_42:
	// begin inline asm
	mov.u32 %r82, %laneid;
	// end inline asm
	mov.b32 	%r84, %f322;
	mov.b32 	%r85, 1;
	mov.b32 	%r106, 31;
	mov.b32 	%r107, -1;
	// begin inline asm
	shfl.sync.down.b32 %r83, %r84, %r85, %r106, %r107;
	// end inline asm
	setp.gt.s32 	%p16, %r82, 30;
	mov.b32 	%f159, %r83;
	add.f32 	%f160, %f322, %f159;
	selp.f32 	%f161, %f322, %f160, %p16;
	mov.b32 	%r89, %f161;
	mov.b32 	%r90, 2;
	// begin inline asm
	shfl.sync.down.b32 %r88, %r89, %r90, %r106, %r107;
	// end inline asm
	setp.gt.s32 	%p17, %r82, 29;
	mov.b32 	%f162, %r88;
	add.f32 	%f163, %f161, %f162;
	selp.f32 	%f164, %f161, %f163, %p17;
	mov.b32 	%r94, %f164;
	mov.b32 	%r95, 4;
	// begin inline asm
	shfl.sync.down.b32 %r93, %r94, %r95, %r106, %r107;
	// end inline asm
	setp.gt.s32 	%p18, %r82, 27;
	mov.b32 	%f165, %r93;
	add.f32 	%f166, %f164, %f165;
	selp.f32 	%f167, %f164, %f166, %p18;
	mov.b32 	%r99, %f167;
	mov.b32 	%r100, 8;
	// begin inline asm
	shfl.sync.down.b32 %r98, %r99, %r100, %r106, %r107;
	// end inline asm
	setp.gt.s32 	%p19, %r82, 23;
	mov.b32 	%f168, %r98;
	add.f32 	%f169, %f167, %f168;
	selp.f32 	%f170, %f167, %f169, %p19;
	mov.b32 	%r104, %f170;
	mov.b32 	%r105, 16;
	// begin inline asm
	shfl.sync.down.b32 %r103, %r104, %r105, %r106, %r107;
	// end inline asm
	setp.gt.s32 	%p20, %r82, 15;
	mov.b32 	%f171, %r103;
	add.f32 	%f37, %f170, %f171;
	selp.f32 	%f323, %f170, %f37, %p20;
	setp.ne.s32 	%p21, %r82, 0;
	@%p21 bra 	$L__BB9_44;
	shr.u32 	%r108, %r27, 3;
	and.b32  	%r109, %r108, 124;
	mov.u32 	%r110, _ZZN3cub18CUB_300001_SM_10006detail6reduce18DeviceReduceKernelINS2_10policy_hubIfyN4cuda3std3__44plusIfEEE10Policy1000EN6thrust24THRUST_300001_SM_1000_NS6detail15normal_iteratorINSD_10device_ptrIfEEEEyS9_fNS7_10__identityEEEvT0_PT3_T1_NS0_13GridEvenShareISN_EET2_T4_E12temp_storage;
	add.s32 	%r111, %r110, %r109;
	st.shared.f32 	[%r111+8], %f37;
$L__BB9_44:
	bar.sync 	0;
	setp.ne.s32 	%p22, %r27, 0;
	@%p22 bra 	$L__BB9_46;
	ld.shared.f32 	%f172, [_ZZN3cub18CUB_300001_SM_10006detail6reduce18DeviceReduceKernelINS2_10policy_hubIfyN4cuda3std3__44plusIfEEE10Policy1000EN6thrust24THRUST_300001_SM_1000_NS6detail15normal_iteratorINSD_10device_ptrIfEEEEyS9_fNS7_10__identityEEEvT0_PT3_T1_NS0_13GridEvenShareISN_EET2_T4_E12temp_storage+12];
	add.f32 	%f173, %f323, %f172;
	ld.shared.f32 	%f174, [_ZZN3cub18CUB_300001_SM_10006detail6reduce18DeviceReduceKernelINS2_10policy_hubIfyN4cuda3std3__44plusIfEEE10Policy1000EN6thrust24THRUST_300001_SM_1000_NS6detail15normal_iteratorINSD_10device_ptrIfEEEEyS9_fNS7_10__identityEEEvT0_PT3_T1_NS0_13GridEvenShareISN_EET2_T4_E12temp_storage+16];
	add.f32 	%f175, %f173, %f174;
	ld.shared.f32 	%f176, [_ZZN3cub18CUB_300001_SM_10006detail6reduce18DeviceReduceKernelINS2_10policy_hubIfyN4cuda3std3__44plusIfEEE10Policy1000EN6thrust24THRUST_300001_SM_1000_NS6detail15normal_iteratorINSD_10device_ptrIfEEEEyS9_fNS7_10__identityEEEvT0_PT3_T1_NS0_13GridEvenShareISN_EET2_T4_E12temp_storage+20];
	add.f32 	%f177, %f175, %f176;
	ld.shared.f32 	%f178, [_ZZN3cub18CUB_300001_SM_10006detail6reduce18DeviceReduceKernelINS2_10policy_hubIfyN4cuda3std3__44plusIfEEE10Policy1000EN6thrust24THRUST_300001_SM_1000_NS6detail15normal_iteratorINSD_10device_ptrIfEEEEyS9_fNS7_10__identityEEEvT0_PT3_T1_NS0_13GridEvenShareISN_EET2_T4_E12temp_storage+24];
	add.f32 	%f179, %f177, %f178;
	ld.shared.f32 	%f180, [_ZZN3cub18CUB_300001_SM_10006detail6reduce18DeviceReduceKernelINS2_10policy_hubIfyN4cuda3std3__44plusIfEEE10Policy1000EN6thrust24THRUST_300001_SM_1000_NS6detail15normal_iteratorINSD_10device_ptrIfEEEEyS9_fNS7_10__identityEEEvT0_PT3_T1_NS0_13GridEvenShareISN_EET2_T4_E12temp_storage+28];
	add.f32 	%f181, %f179, %f180;
	ld.shared.f32 	%f182, [_ZZN3cub18CUB_300001_SM_10006detail6reduce18DeviceReduceKernelINS2_10policy_hubIfyN4cuda3std3__44plusIfEEE10Policy1000EN6thrust24THRUST_300001_SM_1000_NS6detail15normal_iteratorINSD_10device_ptrIfEEEEyS9_fNS7_10__identityEEEvT0_PT3_T1_NS0_13GridEvenShareISN_EET2_T4_E12temp_storage+32];
	add.f32 	%f183, %f181, %f182;
	ld.shared.f32 	%f184, [_ZZN3cub18CUB_300001_SM_10006detail6reduce18DeviceReduceKernelINS2_10policy_hubIfyN4cuda3std3__44plusIfEEE10Policy1000EN6thrust24THRUST_300001_SM_1000_NS6detail15normal_iteratorINSD_10device_ptrIfEEEEyS9_fNS7_10__identityEEEvT0_PT3_T1_NS0_13GridEvenShareISN_EET2_T4_E12temp_storage+36];
	add.f32 	%f323, %f183, %f184;
$L__BB9_46:
	mov.u32 	%r189, %tid.x;
	setp.ne.s32 	%p56, %r189, 0;
	@%p56 bra 	$L__BB9_48;
	ld.param.u64 	%rd71, [_ZN3cub18CUB_300001_SM_10006detail6reduce18DeviceReduceKernelINS2_10policy_hubIfyN4cuda3std3__44plusIfEEE10Policy1000EN6thrust24THRUST_300001_SM_1000_NS6detail15normal_iteratorINSD_10device_ptrIfEEEEyS9_fNS7_10__identityEEEvT0_PT3_T1_NS0_13GridEvenShareISN_EET2_T4__param_1];
	cvta.to.global.u64 	%rd68, %rd71;
	mul.wide.u32 	%rd69, %r2, 4;
	add.s64 	%rd70, %rd68, %rd69;
	st.global.f32 	[%rd70], %f323;
$L__BB9_48:
	ret;

}
	// .globl	_ZN3cub18CUB_300001_SM_10006detail6reduce28DeviceReduceSingleTileKernelINS2_10policy_hubIfyN4cuda3std3__44plusIfEEE10Policy1000EPfSC_iS9_ffNS7_10__identityEEEvT0_T1_T2_T3_T4_T6_
.visible .entry _ZN3cub18CUB_300001_SM_10006detail6reduce28DeviceReduceSingleTileKernelINS2_10policy_hubIfyN4cuda3std3__44plusIfEEE10Policy1000EPfSC_iS9_ffNS7_10__identityEEEvT0_T1_T2_T3_T4_T6_(
	.param .u64 .ptr .align 1 _ZN3cub18CUB_300001_SM_10006detail6reduce28DeviceReduceSingleTileKernelINS2_10policy_hubIfyN4cuda3std3__44plusIfEEE10Policy1000EPfSC_iS9_ffNS7_10__identityEEEvT0_T1_T2_T3_T4_T6__param_0,
	.param .u64 .ptr .align 1 _ZN3cub18CUB_300001_SM_10006detail6reduce28DeviceReduceSingleTileKernelINS2_10policy_hubIfyN4cuda3std3__44plusIfEEE10Policy1000EPfSC_iS9_ffNS7_10__identityEEEvT0_T1_T2_T3_T4_T6__param_1,
	.param .u32 _ZN3cub18CUB_300001_SM_10006detail6reduce28DeviceReduceSingleTileKernelINS2_10policy_hubIfyN4cuda3std3__44plusIfEEE10Policy1000EPfSC_iS9_ffNS7_10__identityEEEvT0_T1_T2_T3_T4_T6__param_2,
	.param .align 1 .b8 _ZN3cub18CUB_300001_SM_10006detail6reduce28DeviceReduceSingleTileKernelINS2_10policy_hubIfyN4cuda3std3__44plusIfEEE10Policy1000EPfSC_iS9_ffNS7_10__identityEEEvT0_T1_T2_T3_T4_T6__param_3[1],
	.param .f32 _ZN3cub18CUB_300001_SM_10006detail6reduce28DeviceReduceSingleTileKernelINS2_10policy_hubIfyN4cuda3std3__44plusIfEEE10Policy1000EPfSC_iS9_ffNS7_10__identityEEEvT0_T1_T2_T3_T4_T6__param_4,
	.param .align 1 .b8 _ZN3cub18CUB_300001_SM_10006detail6reduce28DeviceReduceSingleTileKernelINS2_10policy_hubIfyN4cuda3std3__44plusIfEEE10Policy1000EPfSC_iS9_ffNS7_10__identityEEEvT0_T1_T2_T3_T4_T6__param_5[1]
)
.maxntid 256
.minnctapersm 1
{
	.reg .pred 	%p<97>;
	.reg .b32 	%r<407>;
	.reg .b32 	%f<419>;
	.reg .b64 	%rd<125>;
	// demoted variable
	.shared .align 4 .b8 _ZZN3cub18CUB_300001_SM_10006detail6reduce28DeviceReduceSingleTileKernelINS2_10policy_hubIfyN4cuda3std3__44plusIfEEE10Policy1000EPfSC_iS9_ffNS7_10__identityEEEvT0_T1_T2_T3_T4_T6_E12temp_storage[44];
	ld.param.u64 	%rd16, [_ZN3cub18CUB_300001_SM_10006detail6reduce28DeviceReduceSingleTileKernelINS2_10policy_hubIfyN4cuda3std3__44plusIfEEE10Policy1000EPfSC_iS9_ffNS7_10__identityEEEvT0_T1_T2_T3_T4_T6__param_0];
	ld.param.u64 	%rd17, [_ZN3cub18CUB_300001_SM_10006detail6reduce28DeviceReduceSingleTileKernelINS2_10policy_hubIfyN4cuda3std3__44plusIfEEE10Policy1000EPfSC_iS9_ffNS7_10__identityEEEvT0_T1_T2_T3_T4_T6__param_1];
	ld.param.u32 	%r67, [_ZN3cub18CUB_300001_SM_10006detail6reduce28DeviceReduceSingleTileKernelINS2_10policy_hubIfyN4cuda3std3__44plusIfEEE10Policy1000EPfSC_iS9_ffNS7_10__identityEEEvT0_T1_T2_T3_T4_T6__param_2];
	ld.param.f32 	%f58, [_ZN3cub18CUB_300001_SM_10006detail6reduce28DeviceReduceSingleTileKernelINS2_10policy_hubIfyN4cuda3std3__44plusIfEEE10Policy1000EPfSC_iS9_ffNS7_10__identityEEEvT0_T1_T2_T3_T4_T6__param_4];
	cvta.to.global.u64 	%rd1, %rd17;
	setp.ne.s32 	%p1, %r67, 0;
	@%p1 bra 	$L__BB10_3;
	mov.u32 	%r380, %tid.x;
	setp.ne.s32 	%p96, %r380, 0;
	@%p96 bra 	$L__BB10_74;
	st.global.f32 	[%rd1], %f58;
	bra.uni 	$L__BB10_74;
$L__BB10_3:
	and.b64  	%rd18, %rd16, 15;
	setp.ne.s64 	%p2, %rd18, 0;
	@%p2 bra 	$L__BB10_38;
	setp.gt.s32 	%p49, %r67, 4095;
	@%p49 bra 	$L__BB10_22;
	mov.u32 	%r1, %tid.x;
	setp.ge.s32 	%p66, %r1, %r67;
	mov.f32 	%f397, 0f00000000;
	mov.u32 	%r384, %r1;
	@%p66 bra 	$L__BB10_7;
	mul.wide.u32 	%rd113, %r1, 4;
	add.s64 	%rd112, %rd16, %rd113;
	// begin inline asm
	ld.global.nc.u32 %r300, [%rd112];
	// end inline asm
	mov.b32 	%f397, %r300;
	add.s32 	%r384, %r1, 256;
$L__BB10_7:
	setp.ge.s32 	%p67, %r384, %r67;
	@%p67 bra 	$L__BB10_13;
	not.b32 	%r301, %r384;
	add.s32 	%r4, %r67, %r301;
	and.b32  	%r302, %r4, 768;
	setp.eq.s32 	%p68, %r302, 768;
	@%p68 bra 	$L__BB10_11;
	mul.wide.u32 	%rd114, %r384, 4;
	add.s64 	%rd121, %rd16, %rd114;
	shr.u32 	%r303, %r4, 8;
	add.s32 	%r304, %r303, 1;
	and.b32  	%r305, %r304, 3;
	neg.s32 	%r382, %r305;
$L__BB10_10:
	.pragma "nounroll";
	// begin inline asm
	ld.global.nc.u32 %r306, [%rd121];
	// end inline asm
	mov.b32 	%f323, %r306;
	add.f32 	%f397, %f397, %f323;
	add.s32 	%r384, %r384, 256;
	add.s64 	%rd121, %rd121, 1024;
	add.s32 	%r382, %r382, 1;
	setp.ne.s32 	%p69, %r382, 0;
	@%p69 bra 	$L__BB10_10;
$L__BB10_11:
	setp.lt.u32 	%p70, %r4, 768;
	@%p70 bra 	$L__BB10_13;
$L__BB10_12:
	mul.wide.s32 	%rd120, %r384, 4;
	add.s64 	%rd116, %rd16, %rd120;
	// begin inline asm
	ld.global.nc.u32 %r307, [%rd116];
	// end inline asm
	mov.b32 	%f324, %r307;
	add.f32 	%f325, %f397, %f324;
	add.s64 	%rd117, %rd116, 1024;
	// begin inline asm
	ld.global.nc.u32 %r308, [%rd117];
	// end inline asm
	mov.b32 	%f326, %r308;
	add.f32 	%f327, %f325, %f326;
	add.s64 	%rd118, %rd116, 2048;
	// begin inline asm
	ld.global.nc.u32 %r309, [%rd118];
	// end inline asm
	mov.b32 	%f328, %r309;
	add.f32 	%f329, %f327, %f328;
	add.s64 	%rd119, %rd116, 3072;
	// begin inline asm
	ld.global.nc.u32 %r310, [%rd119];
	// end inline asm
	mov.b32 	%f330, %r310;
	add.f32 	%f397, %f329, %f330;
	add.s32 	%r384, %r384, 1024;
	setp.lt.s32 	%p71, %r384, %r67;
	@%p71 bra 	$L__BB10_12;
$L__BB10_13:
	setp.lt.s32 	%p72, %r67, 256;
	@%p72 bra 	$L__BB10_18;
	// begin inline asm
	mov.u32 %r349, %laneid;
	// end inline asm
	mov.b32 	%r351, %f397;
	mov.b32 	%r352, 1;
	mov.b32 	%r373, 31;
	mov.b32 	%r374, -1;
	// begin inline asm
	shfl.sync.down.b32 %r350, %r351, %r352, %r373, %r374;
	// end inline asm
	setp.gt.s32 	%p88, %r349, 30;
	mov.b32 	%f365, %r350;
	add.f32 	%f366, %f397, %f365;
	selp.f32 	%f367, %f397, %f366, %p88;
	mov.b32 	%r356, %f367;
	mov.b32 	%r357, 2;
	// begin inline asm
	shfl.sync.down.b32 %r355, %r356, %r357, %r373, %r374;
	// end inline asm
	setp.gt.s32 	%p89, %r349, 29;
	mov.b32 	%f368, %r355;
	add.f32 	%f369, %f367, %f368;
	selp.f32 	%f370, %f367, %f369, %p89;
	mov.b32 	%r361, %f370;
	mov.b32 	%r362, 4;
	// begin inline asm
	shfl.sync.down.b32 %r360, %r361, %r362, %r373, %r374;
	// end inline asm
	setp.gt.s32 	%p90, %r349, 27;
	mov.b32 	%f371, %r360;
	add.f32 	%f372, %f370, %f371;
	selp.f32 	%f373, %f370, %f372, %p90;
	mov.b32 	%r366, %f373;
	mov.b32 	%r367, 8;
	// begin inline asm
	shfl.sync.down.b32 %r365, %r366, %r367, %r373, %r374;
	// end inline asm
	setp.gt.s32 	%p91, %r349, 23;
	mov.b32 	%f374, %r365;
	add.f32 	%f375, %f373, %f374;
	selp.f32 	%f376, %f373, %f375, %p91;
	mov.b32 	%r371, %f376;
	mov.b32 	%r372, 16;
	// begin inline asm
	shfl.sync.down.b32 %r370, %r371, %r372, %r373, %r374;
	// end inline asm
	setp.gt.s32 	%p92, %r349, 15;
	mov.b32 	%f377, %r370;
	add.f32 	%f10, %f376, %f377;
	selp.f32 	%f418, %f376, %f10, %p92;
	setp.ne.s32 	%p93, %r349, 0;
	@%p93 bra 	$L__BB10_16;
	shr.u32 	%r375, %r1, 3;
	and.b32  	%r376, %r375, 124;
	mov.u32 	%r377, _ZZN3cub18CUB_300001_SM_10006detail6reduce28DeviceReduceSingleTileKernelINS2_10policy_hubIfyN4cuda3std3__44plusIfEEE10Policy1000EPfSC_iS9_ffNS7_10__identityEEEvT0_T1_T2_T3_T4_T6_E12temp_storage;
	add.s32 	%r378, %r377, %r376;
	st.shared.f32 	[%r378+8], %f10;
$L__BB10_16:
	bar.sync 	0;
	setp.ne.s32 	%p94, %r1, 0;
	@%p94 bra 	$L__BB10_72;
	ld.shared.f32 	%f378, [_ZZN3cub18CUB_300001_SM_10006detail6reduce28DeviceReduceSingleTileKernelINS2_10policy_hubIfyN4cuda3std3__44plusIfEEE10Policy1000EPfSC_iS9_ffNS7_10__identityEEEvT0_T1_T2_T3_T4_T6_E12temp_storage+12];
	add.f32 	%f379, %f418, %f378;
	ld.shared.f32 	%f380, [_ZZN3cub18CUB_300001_SM_10006detail6reduce28DeviceReduceSingleTileKernelINS2_10policy_hubIfyN4cuda3std3__44plusIfEEE10Policy1000EPfSC_iS9_ffNS7_10__identityEEEvT0_T1_T2_T3_T4_T6_E12temp_storage+16];
	add.f32 	%f381, %f379, %f380;
	ld.shared.f32 	%f382, [_ZZN3cub18CUB_300001_SM_10006detail6reduce28DeviceReduceSingleTileKernelINS2_10policy_hubIfyN4cuda3std3__44plusIfEEE10Policy1000EPfSC_iS9_ffNS7_10__identityEEEvT0_T1_T2_T3_T4_T6_E12temp_storage+20];
	add.f32 	%f383, %f381, %f382;
	ld.shared.f32 	%f384, [_ZZN3cub18CUB_300001_SM_10006detail6reduce28DeviceReduceSingleTileKernelINS2_10policy_hubIfyN4cuda3std3__44plusIfEEE10Policy1000EPfSC_iS9_ffNS7_10__identityEEEvT0_T1_T2_T3_T4_T6_E12temp_storage+24];
	add.f32 	%f385, %f383, %f384;
	ld.shared.f32 	%f386, [_ZZN3cub18CUB_300001_SM_10006detail6reduce28DeviceReduceSingleTileKernelINS2_10policy_hubIfyN4cuda3std3__44plusIfEEE10Policy1000EPfSC_iS9_ffNS7_10__identityEEEvT0_T1_T2_T3_T4_T6_E12temp_storage+28];
	add.f32 	%f387, %f385, %f386;
	ld.shared.f32 	%f388, [_ZZN3cub18CUB_300001_SM_10006detail6reduce28DeviceReduceSingleTileKernelINS2_10policy_hubIfyN4cuda3std3__44plusIfEEE10Policy1000EPfSC_iS9_ffNS7_10__identityEEEvT0_T1_T2_T3_T4_T6_E12temp_storage+32];
	add.f32 	%f389, %f387, %f388;
	ld.shared.f32 	%f390, [_ZZN3cub18CUB_300001_SM_10006detail6reduce28DeviceReduceSingleTileKernelINS2_10policy_hubIfyN4cuda3std3__44plusIfEEE10Policy1000EPfSC_iS9_ffNS7_10__identityEEEvT0_T1_T2_T3_T4_T6_E12temp_storage+36];
	add.f32 	%f418, %f389, %f390;
	bra.uni 	$L__BB10_72;
$L__BB10_18:
	// begin inline asm
	mov.u32 %r311, %laneid;
	// end inline asm
	and.b32  	%r337, %r1, 992;
	add.s32 	%r338, %r337, 32;
	setp.gt.s32 	%p73, %r338, %r67;
	not.b32 	%r339, %r337;
	add.s32 	%r340, %r67, %r339;
	selp.b32 	%r335, %r340, 31, %p73;
	mov.b32 	%r313, %f397;
	mov.b32 	%r314, 1;
	mov.b32 	%r336, -1;
	// begin inline asm
	shfl.sync.down.b32 %r312, %r313, %r314, %r335, %r336;
	// end inline asm
	setp.lt.s32 	%p74, %r311, %r335;
	mov.b32 	%f331, %r312;
	add.f32 	%f332, %f397, %f331;
	selp.f32 	%f333, %f332, %f397, %p74;
	mov.b32 	%r318, %f333;
	mov.b32 	%r319, 2;
	// begin inline asm
	shfl.sync.down.b32 %r317, %r318, %r319, %r335, %r336;
	// end inline asm
	add.s32 	%r341, %r311, 2;
	setp.gt.s32 	%p75, %r341, %r335;
	mov.b32 	%f334, %r317;
	add.f32 	%f335, %f333, %f334;
	selp.f32 	%f336, %f333, %f335, %p75;
	mov.b32 	%r323, %f336;
	mov.b32 	%r324, 4;
	// begin inline asm
	shfl.sync.down.b32 %r322, %r323, %r324, %r335, %r336;
	// end inline asm
	add.s32 	%r342, %r311, 4;
	setp.gt.s32 	%p76, %r342, %r335;
	mov.b32 	%f337, %r322;
	add.f32 	%f338, %f336, %f337;
	selp.f32 	%f339, %f336, %f338, %p76;
	mov.b32 	%r328, %f339;
	mov.b32 	%r329, 8;
	// begin inline asm
	shfl.sync.down.b32 %r327, %r328, %r329, %r335, %r336;
	// end inline asm
	add.s32 	%r343, %r311, 8;
	setp.gt.s32 	%p77, %r343, %r335;
	mov.b32 	%f340, %r327;
	add.f32 	%f341, %f339, %f340;
	selp.f32 	%f342, %f339, %f341, %p77;
	mov.b32 	%r333, %f342;
	mov.b32 	%r334, 16;
	// begin inline asm
	shfl.sync.down.b32 %r332, %r333, %r334, %r335, %r336;
	// end inline asm
	add.s32 	%r344, %r311, 16;
	setp.gt.s32 	%p78, %r344, %r335;
	mov.b32 	%f343, %r332;
	add.f32 	%f344, %f342, %f343;
	selp.f32 	%f418, %f342, %f344, %p78;
	setp.ne.s32 	%p79, %r311, 0;
	@%p79 bra 	$L__BB10_20;
	shr.u32 	%r345, %r1, 3;
	and.b32  	%r346, %r345, 124;
	mov.u32 	%r347, _ZZN3cub18CUB_300001_SM_10006detail6reduce28DeviceReduceSingleTileKernelINS2_10policy_hubIfyN4cuda3std3__44plusIfEEE10Policy1000EPfSC_iS9_ffNS7_10__identityEEEvT0_T1_T2_T3_T4_T6_E12temp_storage;
	add.s32 	%r348, %r347, %r346;
	st.shared.f32 	[%r348+8], %f418;
$L__BB10_20:
	bar.sync 	0;
	setp.ne.s32 	%p80, %r1, 0;
	@%p80 bra 	$L__BB10_72;
	setp.gt.s32 	%p81, %r67, 32;
	ld.shared.f32 	%f345, [_ZZN3cub18CUB_300001_SM_10006detail6reduce28DeviceReduceSingleTileKernelINS2_10policy_hubIfyN4cuda3std3__44plusIfEEE10Policy1000EPfSC_iS9_ffNS7_10__identityEEEvT0_T1_T2_T3_T4_T6_E12temp_storage+12];
	add.f32 	%f346, %f418, %f345;
	selp.f32 	%f347, %f346, %f418, %p81;
	setp.gt.s32 	%p82, %r67, 64;
	ld.shared.f32 	%f348, [_ZZN3cub18CUB_300001_SM_10006detail6reduce28DeviceReduceSingleTileKernelINS2_10policy_hubIfyN4cuda3std3__44plusIfEEE10Policy1000EPfSC_iS9_ffNS7_10__identityEEEvT0_T1_T2_T3_T4_T6_E12temp_storage+16];
	add.f32 	%f349, %f348, %f347;
	selp.f32 	%f350, %f349, %f347, %p82;
	setp.gt.s32 	%p83, %r67, 96;
	ld.shared.f32 	%f351, [_ZZN3cub18CUB_300001_SM_10006detail6reduce28DeviceReduceSingleTileKernelINS2_10policy_hubIfyN4cuda3std3__44plusIfEEE10Policy1000EPfSC_iS9_ffNS7_10__identityEEEvT0_T1_T2_T3_T4_T6_E12temp_storage+20];
	add.f32 	%f352, %f351, %f350;
	selp.f32 	%f353, %f352, %f350, %p83;
	setp.gt.s32 	%p84, %r67, 128;
	ld.shared.f32 	%f354, [_ZZN3cub18CUB_300001_SM_10006detail6reduce28DeviceReduceSingleTileKernelINS2_10policy_hubIfyN4cuda3std3__44plusIfEEE10Policy1000EPfSC_iS9_ffNS7_10__identityEEEvT0_T1_T2_T3_T4_T6_E12temp_storage+24];
	add.f32 	%f355, %f354, %f353;
	selp.f32 	%f356, %f355, %f353, %p84;
	setp.gt.s32 	%p85, %r67, 160;
	ld.shared.f32 	%f357, [_ZZN3cub18CUB_300001_SM_10006detail6reduce28DeviceReduceSingleTileKernelINS2_10policy_hubIfyN4cuda3std3__44plusIfEEE10Policy1000EPfSC_iS9_ffNS7_10__identityEEEvT0_T1_T2_T3_T4_T6_E12temp_storage+28];
	add.f32 	%f358, %f357, %f356;
	selp.f32 	%f359, %f358, %f356, %p85;
	setp.gt.s32 	%p86, %r67, 192;
	ld.shared.f32 	%f360, [_ZZN3cub18CUB_300001_SM_10006detail6reduce28DeviceReduceSingleTileKernelINS2_10policy_hubIfyN4cuda3std3__44plusIfEEE10Policy1000EPfSC_iS9_ffNS7_10__identityEEEvT0_T1_T2_T3_T4_T6_E12temp_storage+32];
	add.f32 	%f361, %f360, %f359;
	selp.f32 	%f362, %f361, %f359, %p86;
	setp.gt.s32 	%p87, %r67, 224;
	ld.shared.f32 	%f363, [_ZZN3cub18CUB_300001_SM_10006detail6reduce28DeviceReduceSingleTileKernelINS2_10policy_hubIfyN4cuda3std3__44plusIfEEE10Policy1000EPfSC_iS9_ffNS7_10__identityEEEvT0_T1_T2_T3_T4_T6_E12temp_storage+36];
	add.f32 	%f364, %f363, %f362;
	selp.f32 	%f418, %f364, %f362, %p87;
	bra.uni 	$L__BB10_72;
$L__BB10_22:
	mov.u32 	%r13, %tid.x;
	shl.b32 	%r224, %r13, 2;
	mul.wide.u32 	%rd86, %r224, 4;
	add.s64 	%rd76, %rd16, %rd86;
	// begin inline asm
	ld.global.nc.v2.u64 {%rd74, %rd75}, [%rd76];
	// end inline asm
	mov.b64 	{%r225, %r226}, %rd75;
	mov.b64 	{%r227, %r228}, %rd74;
	mov.b32 	%f225, %r228;
	mov.b32 	%f226, %r227;
	mov.b32 	%f227, %r226;
	mov.b32 	%f228, %r225;
	add.s64 	%rd79, %rd76, 4096;
	// begin inline asm
	ld.global.nc.v2.u64 {%rd77, %rd78}, [%rd79];
	// end inline asm
	mov.b64 	{%r229, %r230}, %rd78;
	mov.b64 	{%r231, %r232}, %rd77;
	mov.b32 	%f229, %r232;
	mov.b32 	%f230, %r231;
	mov.b32 	%f231, %r230;
	mov.b32 	%f232, %r229;
	add.s64 	%rd82, %rd76, 8192;
	// begin inline asm
	ld.global.nc.v2.u64 {%rd80, %rd81}, [%rd82];
	// end inline asm
	mov.b64 	{%r233, %r234}, %rd81;
	mov.b64 	{%r235, %r236}, %rd80;
	mov.b32 	%f233, %r236;
	mov.b32 	%f234, %r235;
	mov.b32 	%f235, %r234;
	mov.b32 	%f236, %r233;
	add.s64 	%rd85, %rd76, 12288;
	// begin inline asm
	ld.global.nc.v2.u64 {%rd83, %rd84}, [%rd85];
	// end inline asm
	mov.b64 	{%r237, %r238}, %rd84;
	mov.b64 	{%r239, %r240}, %rd83;
	mov.b32 	%f237, %r240;
	mov.b32 	%f238, %r239;
	mov.b32 	%f239, %r238;
	mov.b32 	%f240, %r237;
	add.f32 	%f241, %f226, %f225;
	add.f32 	%f242, %f228, %f227;
	add.f32 	%f243, %f230, %f229;
	add.f32 	%f244, %f232, %f231;
	add.f32 	%f245, %f234, %f233;
	add.f32 	%f246, %f236, %f235;
	add.f32 	%f247, %f238, %f237;
	add.f32 	%f248, %f240, %f239;
	add.f32 	%f249, %f241, %f242;
	add.f32 	%f250, %f243, %f244;
	add.f32 	%f251, %f245, %f246;
	add.f32 	%f252, %f247, %f248;
	add.f32 	%f253, %f249, %f250;
	add.f32 	%f254, %f251, %f252;
	add.f32 	%f404, %f253, %f254;
	setp.lt.u32 	%p50, %r67, 8192;
	mov.b32 	%r387, 4096;
	@%p50 bra 	$L__BB10_26;
	add.s32 	%r14, %r67, -4096;
	mov.b32 	%r387, 4096;
$L__BB10_24:
	mul.wide.s32 	%rd99, %r387, 4;
	add.s64 	%rd89, %rd76, %rd99;
	// begin inline asm
	ld.global.nc.v2.u64 {%rd87, %rd88}, [%rd89];
	// end inline asm
	mov.b64 	{%r242, %r243}, %rd88;
	mov.b64 	{%r244, %r245}, %rd87;
	mov.b32 	%f255, %r245;
	mov.b32 	%f256, %r244;
	mov.b32 	%f257, %r243;
	mov.b32 	%f258, %r242;
	add.s64 	%rd92, %rd89, 4096;
	// begin inline asm
	ld.global.nc.v2.u64 {%rd90, %rd91}, [%rd92];
	// end inline asm
	mov.b64 	{%r246, %r247}, %rd91;
	mov.b64 	{%r248, %r249}, %rd90;
	mov.b32 	%f259, %r249;
	mov.b32 	%f260, %r248;
	mov.b32 	%f261, %r247;
	mov.b32 	%f262, %r246;
	add.s64 	%rd95, %rd89, 8192;
	// begin inline asm
	ld.global.nc.v2.u64 {%rd93, %rd94}, [%rd95];
	// end inline asm
	mov.b64 	{%r250, %r251}, %rd94;
	mov.b64 	{%r252, %r253}, %rd93;
	mov.b32 	%f263, %r253;
	mov.b32 	%f264, %r252;
	mov.b32 	%f265, %r251;
	mov.b32 	%f266, %r250;
	add.s64 	%rd98, %rd89, 12288;
	// begin inline asm
	ld.global.nc.v2.u64 {%rd96, %rd97}, [%rd98];
	// end inline asm
	mov.b64 	{%r254, %r255}, %rd97;
	mov.b64 	{%r256, %r257}, %rd96;
	mov.b32 	%f267, %r257;
	mov.b32 	%f268, %r256;
	mov.b32 	%f269, %r255;
	mov.b32 	%f270, %r254;
	add.f32 	%f271, %f404, %f256;
	add.f32 	%f272, %f255, %f258;
	add.f32 	%f273, %f257, %f260;
	add.f32 	%f274, %f259, %f262;
	add.f32 	%f275, %f261, %f264;
	add.f32 	%f276, %f263, %f266;
	add.f32 	%f277, %f265, %f268;
	add.f32 	%f278, %f267, %f270;
	add.f32 	%f279, %f271, %f272;
	add.f32 	%f280, %f273, %f274;
	add.f32 	%f281, %f275, %f276;
	add.f32 	%f282, %f277, %f278;
	add.f32 	%f283, %f279, %f280;
	add.f32 	%f284, %f281, %f282;
	add.f32 	%f285, %f283, %f284;
	add.f32 	%f404, %f285, %f269;
	sub.s32 	%r258, %r67, %r387;
	setp.lt.s32 	%p51, %r258, 4096;
	@%p51 bra 	$L__BB10_34;
	add.s32 	%r387, %r387, 4096;
	setp.le.s32 	%p52, %r387, %r14;
	@%p52 bra 	$L__BB10_24;
$L__BB10_26:
	setp.le.s32 	%p53, %r67, %r387;
	@%p53 bra 	$L__BB10_34;
	sub.s32 	%r18, %r67, %r387;
	setp.ge.s32 	%p54, %r13, %r18;
	@%p54 bra 	$L__BB10_34;
	not.b32 	%r259, %r13;
	add.s32 	%r260, %r67, %r259;
	sub.s32 	%r19, %r260, %r387;
	and.b32  	%r261, %r19, 768;
	setp.eq.s32 	%p55, %r261, 768;
	mov.u32 	%r391, %r13;
	@%p55 bra 	$L__BB10_31;
	add.s32 	%r389, %r13, %r387;
	shr.u32 	%r262, %r19, 8;
	add.s32 	%r263, %r262, 1;
	and.b32  	%r264, %r263, 3;
	neg.s32 	%r388, %r264;
	mov.u32 	%r391, %r13;
$L__BB10_30:
	.pragma "nounroll";
	mul.wide.u32 	%rd101, %r389, 4;
	add.s64 	%rd100, %rd16, %rd101;
	// begin inline asm
	ld.global.nc.u32 %r265, [%rd100];
	// end inline asm
	mov.b32 	%f287, %r265;
	add.f32 	%f404, %f404, %f287;
	add.s32 	%r391, %r391, 256;
	add.s32 	%r389, %r389, 256;
	add.s32 	%r388, %r388, 1;
	setp.ne.s32 	%p56, %r388, 0;
	@%p56 bra 	$L__BB10_30;
$L__BB10_31:
	setp.lt.u32 	%p57, %r19, 768;
	@%p57 bra 	$L__BB10_34;
	cvt.u64.u32 	%rd102, %r391;
	cvt.u64.u32 	%rd103, %r387;
	add.s64 	%rd104, %rd102, %rd103;
	shl.b64 	%rd105, %rd104, 2;
	add.s64 	%rd106, %rd105, %rd16;
	add.s64 	%rd122, %rd106, 2048;
	add.s32 	%r392, %r391, %r387;
$L__BB10_33:
	mul.wide.u32 	%rd111, %r392, 4;
	add.s64 	%rd107, %rd16, %rd111;
	// begin inline asm
	ld.global.nc.u32 %r266, [%rd107];
	// end inline asm
	mov.b32 	%f288, %r266;
	add.f32 	%f289, %f404, %f288;
	add.s64 	%rd108, %rd122, -1024;
	// begin inline asm
	ld.global.nc.u32 %r267, [%rd108];
	// end inline asm
	mov.b32 	%f290, %r267;
	add.f32 	%f291, %f289, %f290;
	// begin inline asm
	ld.global.nc.u32 %r268, [%rd122];
	// end inline asm
	mov.b32 	%f292, %r268;
	add.f32 	%f293, %f291, %f292;
	add.s64 	%rd110, %rd122, 1024;
	// begin inline asm
	ld.global.nc.u32 %r269, [%rd110];
	// end inline asm
	mov.b32 	%f294, %r269;
	add.f32 	%f404, %f293, %f294;
	add.s32 	%r391, %r391, 1024;
	add.s64 	%rd122, %rd122, 4096;
	add.s32 	%r392, %r392, 1024;
	setp.lt.s32 	%p58, %r391, %r18;
	@%p58 bra 	$L__BB10_33;
$L__BB10_34:
	// begin inline asm
	mov.u32 %r270, %laneid;
	// end inline asm
	mov.b32 	%r272, %f404;
	mov.b32 	%r273, 1;
	mov.b32 	%r294, 31;
	mov.b32 	%r295, -1;
	// begin inline asm
	shfl.sync.down.b32 %r271, %r272, %r273, %r294, %r295;
	// end inline asm
	setp.gt.s32 	%p59, %r270, 30;
	mov.b32 	%f295, %r271;
	add.f32 	%f296, %f404, %f295;
	selp.f32 	%f297, %f404, %f296, %p59;
	mov.b32 	%r277, %f297;
	mov.b32 	%r278, 2;
	// begin inline asm
	shfl.sync.down.b32 %r276, %r277, %r278, %r294, %r295;
	// end inline asm
	setp.gt.s32 	%p60, %r270, 29;
	mov.b32 	%f298, %r276;
	add.f32 	%f299, %f297, %f298;
	selp.f32 	%f300, %f297, %f299, %p60;
	mov.b32 	%r282, %f300;
	mov.b32 	%r283, 4;
	// begin inline asm
	shfl.sync.down.b32 %r281, %r282, %r283, %r294, %r295;
	// end inline asm
	setp.gt.s32 	%p61, %r270, 27;
	mov.b32 	%f301, %r281;
	add.f32 	%f302, %f300, %f301;
	selp.f32 	%f303, %f300, %f302, %p61;
	mov.b32 	%r287, %f303;
	mov.b32 	%r288, 8;
	// begin inline asm
	shfl.sync.down.b32 %r286, %r287, %r288, %r294, %r295;
	// end inline asm
	setp.gt.s32 	%p62, %r270, 23;
	mov.b32 	%f304, %r286;
	add.f32 	%f305, %f303, %f304;
	selp.f32 	%f306, %f303, %f305, %p62;
	mov.b32 	%r292, %f306;
	mov.b32 	%r293, 16;
	// begin inline asm
	shfl.sync.down.b32 %r291, %r292, %r293, %r294, %r295;
	// end inline asm
	setp.gt.s32 	%p63, %r270, 15;
	mov.b32 	%f307, %r291;
	add.f32 	%f26, %f306, %f307;
	selp.f32 	%f418, %f306, %f26, %p63;
	setp.ne.s32 	%p64, %r270, 0;
	@%p64 bra 	$L__BB10_36;
	shr.u32 	%r296, %r13, 3;
	and.b32  	%r297, %r296, 124;
	mov.u32 	%r298, _ZZN3cub18CUB_300001_SM_10006detail6reduce28DeviceReduceSingleTileKernelINS2_10policy_hubIfyN4cuda3std3__44plusIfEEE10Policy1000EPfSC_iS9_ffNS7_10__identityEEEvT0_T1_T2_T3_T4_T6_E12temp_storage;
	add.s32 	%r299, %r298, %r297;
	st.shared.f32 	[%r299+8], %f26;
$L__BB10_36:
	bar.sync 	0;
	setp.ne.s32 	%p65, %r13, 0;
	@%p65 bra 	$L__BB10_72;
	ld.shared.f32 	%f308, [_ZZN3cub18CUB_300001_SM_10006detail6reduce28DeviceReduceSingleTileKernelINS2_10policy_hubIfyN4cuda3std3__44plusIfEEE10Policy1000EPfSC_iS9_ffNS7_10__identityEEEvT0_T1_T2_T3_T4_T6_E12temp_storage+12];
	add.f32 	%f309, %f418, %f308;
	ld.shared.f32 	%f310, [_ZZN3cub18CUB_300001_SM_10006detail6reduce28DeviceReduceSingleTileKernelINS2_10policy_hubIfyN4cuda3std3__44plusIfEEE10Policy1000EPfSC_iS9_ffNS7_10__identityEEEvT0_T1_T2_T3_T4_T6_E12temp_storage+16];
	add.f32 	%f311, %f309, %f310;
	ld.shared.f32 	%f312, [_ZZN3cub18CUB_300001_SM_10006detail6reduce28DeviceReduceSingleTileKernelINS2_10policy_hubIfyN4cuda3std3__44plusIfEEE10Policy1000EPfSC_iS9_ffNS7_10__identityEEEvT0_T1_T2_T3_T4_T6_E12temp_storage+20];
	add.f32 	%f313, %f311, %f312;
	ld.shared.f32 	%f314, [_ZZN3cub18CUB_300001_SM_10006detail6reduce28DeviceReduceSingleTileKernelINS2_10policy_hubIfyN4cuda3std3__44plusIfEEE10Policy1000EPfSC_iS9_ffNS7_10__identityEEEvT0_T1_T2_T3_T4_T6_E12temp_storage+24];
	add.f32 	%f315, %f313, %f314;
	ld.shared.f32 	%f316, [_ZZN3cub18CUB_300001_SM_10006detail6reduce28DeviceReduceSingleTileKernelINS2_10policy_hubIfyN4cuda3std3__44plusIfEEE10Policy1000EPfSC_iS9_ffNS7_10__identityEEEvT0_T1_T2_T3_T4_T6_E12temp_storage+28];
	add.f32 	%f317, %f315, %f316;
	ld.shared.f32 	%f318, [_ZZN3cub18CUB_300001_SM_10006detail6reduce28DeviceReduceSingleTileKernelINS2_10policy_hubIfyN4cuda3std3__44plusIfEEE10Policy1000EPfSC_iS9_ffNS7_10__identityEEEvT0_T1_T2_T3_T4_T6_E12temp_storage+32];
	add.f32 	%f319, %f317, %f318;
	ld.shared.f32 	%f320, [_ZZN3cub18CUB_300001_SM_10006detail6reduce28DeviceReduceSingleTileKernelINS2_10policy_hubIfyN4cuda3std3__44plusIfEEE10Policy1000EPfSC_iS9_ffNS7_10__identityEEEvT0_T1_T2_T3_T4_T6_E12temp_storage+36];
	add.f32 	%f418, %f319, %f320;
	bra.uni 	$L__BB10_72;
$L__BB10_38:
	setp.gt.s32 	%p3, %r67, 4095;
	@%p3 bra 	$L__BB10_56;
	mov.u32 	%r34, %tid.x;
	setp.ge.s32 	%p20, %r34, %r67;
	mov.f32 	%f410, 0f00000000;
	mov.u32 	%r397, %r34;
	@%p20 bra 	$L__BB10_41;
	mul.wide.u32 	%rd66, %r34, 4;
	add.s64 	%rd65, %rd16, %rd66;
	// begin inline asm
	ld.global.nc.u32 %r144, [%rd65];
	// end inline asm
	mov.b32 	%f410, %r144;
	add.s32 	%r397, %r34, 256;
$L__BB10_41:
	setp.ge.s32 	%p21, %r397, %r67;
	@%p21 bra 	$L__BB10_47;
	not.b32 	%r145, %r397;
	add.s32 	%r37, %r67, %r145;
	and.b32  	%r146, %r37, 768;
	setp.eq.s32 	%p22, %r146, 768;
	@%p22 bra 	$L__BB10_45;
	mul.wide.u32 	%rd67, %r397, 4;
	add.s64 	%rd123, %rd16, %rd67;
	shr.u32 	%r147, %r37, 8;
	add.s32 	%r148, %r147, 1;
	and.b32  	%r149, %r148, 3;
	neg.s32 	%r395, %r149;
$L__BB10_44:
	.pragma "nounroll";
	// begin inline asm
	ld.global.nc.u32 %r150, [%rd123];
	// end inline asm
	mov.b32 	%f157, %r150;
	add.f32 	%f410, %f410, %f157;
	add.s32 	%r397, %r397, 256;
	add.s64 	%rd123, %rd123, 1024;
	add.s32 	%r395, %r395, 1;
	setp.ne.s32 	%p23, %r395, 0;
	@%p23 bra 	$L__BB10_44;
$L__BB10_45:
	setp.lt.u32 	%p24, %r37, 768;
	@%p24 bra 	$L__BB10_47;
$L__BB10_46:
	mul.wide.s32 	%rd73, %r397, 4;
	add.s64 	%rd69, %rd16, %rd73;
	// begin inline asm
	ld.global.nc.u32 %r151, [%rd69];
	// end inline asm
	mov.b32 	%f158, %r151;
	add.f32 	%f159, %f410, %f158;
	add.s64 	%rd70, %rd69, 1024;
	// begin inline asm
	ld.global.nc.u32 %r152, [%rd70];
	// end inline asm
	mov.b32 	%f160, %r152;
	add.f32 	%f161, %f159, %f160;
	add.s64 	%rd71, %rd69, 2048;
	// begin inline asm
	ld.global.nc.u32 %r153, [%rd71];
	// end inline asm
	mov.b32 	%f162, %r153;
	add.f32 	%f163, %f161, %f162;
	add.s64 	%rd72, %rd69, 3072;
	// begin inline asm
	ld.global.nc.u32 %r154, [%rd72];
	// end inline asm
	mov.b32 	%f164, %r154;
	add.f32 	%f410, %f163, %f164;
	add.s32 	%r397, %r397, 1024;
	setp.lt.s32 	%p25, %r397, %r67;
	@%p25 bra 	$L__BB10_46;
$L__BB10_47:
	setp.lt.s32 	%p26, %r67, 256;
	@%p26 bra 	$L__BB10_52;
	// begin inline asm
	mov.u32 %r193, %laneid;
	// end inline asm
	mov.b32 	%r195, %f410;
	mov.b32 	%r196, 1;
	mov.b32 	%r217, 31;
	mov.b32 	%r218, -1;
	// begin inline asm
	shfl.sync.down.b32 %r194, %r195, %r196, %r217, %r218;
	// end inline asm
	setp.gt.s32 	%p42, %r193, 30;
	mov.b32 	%f199, %r194;
	add.f32 	%f200, %f410, %f199;
	selp.f32 	%f201, %f410, %f200, %p42;
	mov.b32 	%r200, %f201;
	mov.b32 	%r201, 2;
	// begin inline asm
	shfl.sync.down.b32 %r199, %r200, %r201, %r217, %r218;
	// end inline asm
	setp.gt.s32 	%p43, %r193, 29;
	mov.b32 	%f202, %r199;
	add.f32 	%f203, %f201, %f202;
	selp.f32 	%f204, %f201, %f203, %p43;
	mov.b32 	%r205, %f204;
	mov.b32 	%r206, 4;
	// begin inline asm
	shfl.sync.down.b32 %r204, %r205, %r206, %r217, %r218;
	// end inline asm
	setp.gt.s32 	%p44, %r193, 27;
	mov.b32 	%f205, %r204;
	add.f32 	%f206, %f204, %f205;
	selp.f32 	%f207, %f204, %f206, %p44;
	mov.b32 	%r210, %f207;
	mov.b32 	%r211, 8;
	// begin inline asm
	shfl.sync.down.b32 %r209, %r210, %r211, %r217, %r218;
	// end inline asm
	setp.gt.s32 	%p45, %r193, 23;
	mov.b32 	%f208, %r209;
	add.f32 	%f209, %f207, %f208;
	selp.f32 	%f210, %f207, %f209, %p45;
	mov.b32 	%r215, %f210;
	mov.b32 	%r216, 16;
	// begin inline asm
	shfl.sync.down.b32 %r214, %r215, %r216, %r217, %r218;
	// end inline asm
	setp.gt.s32 	%p46, %r193, 15;
	mov.b32 	%f211, %r214;
	add.f32 	%f38, %f210, %f211;
	selp.f32 	%f418, %f210, %f38, %p46;
	setp.ne.s32 	%p47, %r193, 0;
	@%p47 bra 	$L__BB10_50;
	shr.u32 	%r219, %r34, 3;
	and.b32  	%r220, %r219, 124;
	mov.u32 	%r221, _ZZN3cub18CUB_300001_SM_10006detail6reduce28DeviceReduceSingleTileKernelINS2_10policy_hubIfyN4cuda3std3__44plusIfEEE10Policy1000EPfSC_iS9_ffNS7_10__identityEEEvT0_T1_T2_T3_T4_T6_E12temp_storage;
	add.s32 	%r222, %r221, %r220;
	st.shared.f32 	[%r222+8], %f38;
$L__BB10_50:
	bar.sync 	0;
	setp.ne.s32 	%p48, %r34, 0;
	@%p48 bra 	$L__BB10_72;
	ld.shared.f32 	%f212, [_ZZN3cub18CUB_300001_SM_10006detail6reduce28DeviceReduceSingleTileKernelINS2_10policy_hubIfyN4cuda3std3__44plusIfEEE10Policy1000EPfSC_iS9_ffNS7_10__identityEEEvT0_T1_T2_T3_T4_T6_E12temp_storage+12];
	add.f32 	%f213, %f418, %f212;
	ld.shared.f32 	%f214, [_ZZN3cub18CUB_300001_SM_10006detail6reduce28DeviceReduceSingleTileKernelINS2_10policy_hubIfyN4cuda3std3__44plusIfEEE10Policy1000EPfSC_iS9_ffNS7_10__identityEEEvT0_T1_T2_T3_T4_T6_E12temp_storage+16];
	add.f32 	%f215, %f213, %f214;
	ld.shared.f32 	%f216, [_ZZN3cub18CUB_300001_SM_10006detail6reduce28DeviceReduceSingleTileKernelINS2_10policy_hubIfyN4cuda3std3__44plusIfEEE10Policy1000EPfSC_iS9_ffNS7_10__identityEEEvT0_T1_T2_T3_T4_T6_E12temp_storage+20];
	add.f32 	%f217, %f215, %f216;
	ld.shared.f32 	%f218, [_ZZN3cub18CUB_300001_SM_10006detail6reduce28DeviceReduceSingleTileKernelINS2_10policy_hubIfyN4cuda3std3__44plusIfEEE10Policy1000EPfSC_iS9_ffNS7_10__identityEEEvT0_T1_T2_T3_T4_T6_E12temp_storage+24];
	add.f32 	%f219, %f217, %f218;
	ld.shared.f32 	%f220, [_ZZN3cub18CUB_300001_SM_10006detail6reduce28DeviceReduceSingleTileKernelINS2_10policy_hubIfyN4cuda3std3__44plusIfEEE10Policy1000EPfSC_iS9_ffNS7_10__identityEEEvT0_T1_T2_T3_T4_T6_E12temp_storage+28];
	add.f32 	%f221, %f219, %f220;
	ld.shared.f32 	%f222, [_ZZN3cub18CUB_300001_SM_10006detail6reduce28DeviceReduceSingleTileKernelINS2_10policy_hubIfyN4cuda3std3__44plusIfEEE10Policy1000EPfSC_iS9_ffNS7_10__identityEEEvT0_T1_T2_T3_T4_T6_E12temp_storage+32];
	add.f32 	%f223, %f221, %f222;
	ld.shared.f32 	%f224, [_ZZN3cub18CUB_300001_SM_10006detail6reduce28DeviceReduceSingleTileKernelINS2_10policy_hubIfyN4cuda3std3__44plusIfEEE10Policy1000EPfSC_iS9_ffNS7_10__identityEEEvT0_T1_T2_T3_T4_T6_E12temp_storage+36];
	add.f32 	%f418, %f223, %f224;
	bra.uni 	$L__BB10_72;
$L__BB10_52:
	// begin inline asm
	mov.u32 %r155, %laneid;
	// end inline asm
	and.b32  	%r181, %r34, 992;
	add.s32 	%r182, %r181, 32;
	setp.gt.s32 	%p27, %r182, %r67;
	not.b32 	%r183, %r181;
	add.s32 	%r184, %r67, %r183;
	selp.b32 	%r179, %r184, 31, %p27;
	mov.b32 	%r157, %f410;
	mov.b32 	%r158, 1;
	mov.b32 	%r180, -1;
	// begin inline asm
	shfl.sync.down.b32 %r156, %r157, %r158, %r179, %r180;
	// end inline asm
	setp.lt.s32 	%p28, %r155, %r179;
	mov.b32 	%f165, %r156;
	add.f32 	%f166, %f410, %f165;
	selp.f32 	%f167, %f166, %f410, %p28;
	mov.b32 	%r162, %f167;
	mov.b32 	%r163, 2;
	// begin inline asm
	shfl.sync.down.b32 %r161, %r162, %r163, %r179, %r180;
	// end inline asm
	add.s32 	%r185, %r155, 2;
	setp.gt.s32 	%p29, %r185, %r179;
	mov.b32 	%f168, %r161;
	add.f32 	%f169, %f167, %f168;
	selp.f32 	%f170, %f167, %f169, %p29;
	mov.b32 	%r167, %f170;
	mov.b32 	%r168, 4;
	// begin inline asm
	shfl.sync.down.b32 %r166, %r167, %r168, %r179, %r180;
	// end inline asm
	add.s32 	%r186, %r155, 4;
	setp.gt.s32 	%p30, %r186, %r179;
	mov.b32 	%f171, %r166;
	add.f32 	%f172, %f170, %f171;
	selp.f32 	%f173, %f170, %f172, %p30;
	mov.b32 	%r172, %f173;
	mov.b32 	%r173, 8;
	// begin inline asm
	shfl.sync.down.b32 %r171, %r172, %r173, %r179, %r180;
	// end inline asm
	add.s32 	%r187, %r155, 8;
	setp.gt.s32 	%p31, %r187, %r179;
	mov.b32 	%f174, %r171;
	add.f32 	%f175, %f173, %f174;
	selp.f32 	%f176, %f173, %f175, %p31;
	mov.b32 	%r177, %f176;
	mov.b32 	%r178, 16;
	// begin inline asm
	shfl.sync.down.b32 %r176, %r177, %r178, %r179, %r180;
	// end inline asm
	add.s32 	%r188, %r155, 16;
	setp.gt.s32 	%p32, %r188, %r179;
	mov.b32 	%f177, %r176;
	add.f32 	%f178, %f176, %f177;
	selp.f32 	%f418, %f176, %f178, %p32;
	setp.ne.s32 	%p33, %r155, 0;
	@%p33 bra 	$L__BB10_54;
	shr.u32 	%r189, %r34, 3;
	and.b32  	%r190, %r189, 124;
	mov.u32 	%r191, _ZZN3cub18CUB_300001_SM_10006detail6reduce28DeviceReduceSingleTileKernelINS2_10policy_hubIfyN4cuda3std3__44plusIfEEE10Policy1000EPfSC_iS9_ffNS7_10__identityEEEvT0_T1_T2_T3_T4_T6_E12temp_storage;
	add.s32 	%r192, %r191, %r190;
	st.shared.f32 	[%r192+8], %f418;
$L__BB10_54:
	bar.sync 	0;
	setp.ne.s32 	%p34, %r34, 0;
	@%p34 bra 	$L__BB10_72;
	setp.gt.s32 	%p35, %r67, 32;
	ld.shared.f32 	%f179, [_ZZN3cub18CUB_300001_SM_10006detail6reduce28DeviceReduceSingleTileKernelINS2_10policy_hubIfyN4cuda3std3__44plusIfEEE10Policy1000EPfSC_iS9_ffNS7_10__identityEEEvT0_T1_T2_T3_T4_T6_E12temp_storage+12];
	add.f32 	%f180, %f418, %f179;
	selp.f32 	%f181, %f180, %f418, %p35;
	setp.gt.s32 	%p36, %r67, 64;
	ld.shared.f32 	%f182, [_ZZN3cub18CUB_300001_SM_10006detail6reduce28DeviceReduceSingleTileKernelINS2_10policy_hubIfyN4cuda3std3__44plusIfEEE10Policy1000EPfSC_iS9_ffNS7_10__identityEEEvT0_T1_T2_T3_T4_T6_E12temp_storage+16];
	add.f32 	%f183, %f182, %f181;
	selp.f32 	%f184, %f183, %f181, %p36;
	setp.gt.s32 	%p37, %r67, 96;
	ld.shared.f32 	%f185, [_ZZN3cub18CUB_300001_SM_10006detail6reduce28DeviceReduceSingleTileKernelINS2_10policy_hubIfyN4cuda3std3__44plusIfEEE10Policy1000EPfSC_iS9_ffNS7_10__identityEEEvT0_T1_T2_T3_T4_T6_E12temp_storage+20];
	add.f32 	%f186, %f185, %f184;
	selp.f32 	%f187, %f186, %f184, %p37;
	setp.gt.s32 	%p38, %r67, 128;
	ld.shared.f32 	%f188, [_ZZN3cub18CUB_300001_SM_10006detail6reduce28DeviceReduceSingleTileKernelINS2_10policy_hubIfyN4cuda3std3__44plusIfEEE10Policy1000EPfSC_iS9_ffNS7_10__identityEEEvT0_T1_T2_T3_T4_T6_E12temp_storage+24];
	add.f32 	%f189, %f188, %f187;
	selp.f32 	%f190, %f189, %f187, %p38;
	setp.gt.s32 	%p39, %r67, 160;
	ld.shared.f32 	%f191, [_ZZN3cub18CUB_300001_SM_10006detail6reduce28DeviceReduceSingleTileKernelINS2_10policy_hubIfyN4cuda3std3__44plusIfEEE10Policy1000EPfSC_iS9_ffNS7_10__identityEEEvT0_T1_T2_T3_T4_T6_E12temp_storage+28];
	add.f32 	%f192, %f191, %f190;
	selp.f32 	%f193, %f192, %f190, %p39;
	setp.gt.s32 	%p40, %r67, 192;
	ld.shared.f32 	%f194, [_ZZN3cub18CUB_300001_SM_10006detail6reduce28DeviceReduceSingleTileKernelINS2_10policy_hubIfyN4cuda3std3__44plusIfEEE10Policy1000EPfSC_iS9_ffNS7_10__identityEEEvT0_T1_T2_T3_T4_T6_E12temp_storage+32];
	add.f32 	%f195, %f194, %f193;
	selp.f32 	%f196, %f195, %f193, %p40;
	setp.gt.s32 	%p41, %r67, 224;
	ld.shared.f32 	%f197, [_ZZN3cub18CUB_300001_SM_10006detail6reduce28DeviceReduceSingleTileKernelINS2_10policy_hubIfyN4cuda3std3__44plusIfEEE10Policy1000EPfSC_iS9_ffNS7_10__identityEEEvT0_T1_T2_T3_T4_T6_E12temp_storage+36];
	add.f32 	%f198, %f197, %f196;
	selp.f32 	%f418, %f198, %f196, %p41;
	bra.uni 	$L__BB10_72;
$L__BB10_56:
	mov.u32 	%r46, %tid.x;
	mul.wide.u32 	%rd35, %r46, 4;
	add.s64 	%rd19, %rd16, %rd35;
	// begin inline asm
	ld.global.nc.u32 %r68, [%rd19];
	// end inline asm
	mov.b32 	%f59, %r68;
	add.s64 	%rd20, %rd19, 1024;
	// begin inline asm
	ld.global.nc.u32 %r69, [%rd20];
	// end inline asm
	mov.b32 	%f60, %r69;
	add.s64 	%rd21, %rd19, 2048;
	// begin inline asm
	ld.global.nc.u32 %r70, [%rd21];
	// end inline asm
	mov.b32 	%f61, %r70;
	add.s64 	%rd22, %rd19, 3072;
	// begin inline asm
	ld.global.nc.u32 %r71, [%rd22];
	// end inline asm
	mov.b32 	%f62, %r71;
	add.s64 	%rd23, %rd19, 4096;
	// begin inline asm
	ld.global.nc.u32 %r72, [%rd23];
	// end inline asm
	mov.b32 	%f63, %r72;
	add.s64 	%rd24, %rd19, 5120;
	// begin inline asm
	ld.global.nc.u32 %r73, [%rd24];
	// end inline asm
	mov.b32 	%f64, %r73;
	add.s64 	%rd25, %rd19, 6144;
	// begin inline asm
	ld.global.nc.u32 %r74, [%rd25];
	// end inline asm
	mov.b32 	%f65, %r74;
	add.s64 	%rd26, %rd19, 7168;
	// begin inline asm
	ld.global.nc.u32 %r75, [%rd26];
	// end inline asm
	mov.b32 	%f66, %r75;
	add.s64 	%rd27, %rd19, 8192;
	// begin inline asm
	ld.global.nc.u32 %r76, [%rd27];
	// end inline asm
	mov.b32 	%f67, %r76;
	add.s64 	%rd28, %rd19, 9216;
	// begin inline asm
	ld.global.nc.u32 %r77, [%rd28];
	// end inline asm
	mov.b32 	%f68, %r77;
	add.s64 	%rd29, %rd19, 10240;
	// begin inline asm
	ld.global.nc.u32 %r78, [%rd29];
	// end inline asm
	mov.b32 	%f69, %r78;
	add.s64 	%rd30, %rd19, 11264;
	// begin inline asm
	ld.global.nc.u32 %r79, [%rd30];
	// end inline asm
	mov.b32 	%f70, %r79;
	add.s64 	%rd31, %rd19, 12288;
	// begin inline asm
	ld.global.nc.u32 %r80, [%rd31];
	// end inline asm
	mov.b32 	%f71, %r80;
	add.s64 	%rd32, %rd19, 13312;
	// begin inline asm
	ld.global.nc.u32 %r81, [%rd32];
	// end inline asm
	mov.b32 	%f72, %r81;
	add.s64 	%rd33, %rd19, 14336;
	// begin inline asm
	ld.global.nc.u32 %r82, [%rd33];
	// end inline asm
	mov.b32 	%f73, %r82;
	add.s64 	%rd34, %rd19, 15360;
	// begin inline asm
	ld.global.nc.u32 %r83, [%rd34];
	// end inline asm
	mov.b32 	%f74, %r83;
	add.f32 	%f75, %f59, %f60;
	add.f32 	%f76, %f61, %f62;
	add.f32 	%f77, %f63, %f64;
	add.f32 	%f78, %f65, %f66;
	add.f32 	%f79, %f67, %f68;
	add.f32 	%f80, %f69, %f70;
	add.f32 	%f81, %f71, %f72;
	add.f32 	%f82, %f73, %f74;
	add.f32 	%f83, %f75, %f76;
	add.f32 	%f84, %f77, %f78;
	add.f32 	%f85, %f79, %f80;
	add.f32 	%f86, %f81, %f82;
	add.f32 	%f87, %f83, %f84;
	add.f32 	%f88, %f85, %f86;
	add.f32 	%f417, %f87, %f88;
	setp.lt.u32 	%p4, %r67, 8192;
	mov.b32 	%r400, 4096;
	@%p4 bra 	$L__BB10_60;
	add.s32 	%r47, %r67, -4096;
	mov.b32 	%r400, 4096;
$L__BB10_58:
	mul.wide.s32 	%rd52, %r400, 4;
	add.s64 	%rd36, %rd19, %rd52;
	// begin inline asm
	ld.global.nc.u32 %r86, [%rd36];
	// end inline asm
	mov.b32 	%f89, %r86;
	add.s64 	%rd37, %rd36, 1024;
	// begin inline asm
	ld.global.nc.u32 %r87, [%rd37];
	// end inline asm
	mov.b32 	%f90, %r87;
	add.s64 	%rd38, %rd36, 2048;
	// begin inline asm
	ld.global.nc.u32 %r88, [%rd38];
	// end inline asm
	mov.b32 	%f91, %r88;
	add.s64 	%rd39, %rd36, 3072;
	// begin inline asm
	ld.global.nc.u32 %r89, [%rd39];
	// end inline asm
	mov.b32 	%f92, %r89;
	add.s64 	%rd40, %rd36, 4096;
	// begin inline asm
	ld.global.nc.u32 %r90, [%rd40];
	// end inline asm
	mov.b32 	%f93, %r90;
	add.s64 	%rd41, %rd36, 5120;
	// begin inline asm
	ld.global.nc.u32 %r91, [%rd41];
	// end inline asm
	mov.b32 	%f94, %r91;
	add.s64 	%rd42, %rd36, 6144;
	// begin inline asm
	ld.global.nc.u32 %r92, [%rd42];
	// end inline asm
	mov.b32 	%f95, %r92;
	add.s64 	%rd43, %rd36, 7168;
	// begin inline asm
	ld.global.nc.u32 %r93, [%rd43];
	// end inline asm
	mov.b32 	%f96, %r93;
	add.s64 	%rd44, %rd36, 8192;
	// begin inline asm
	ld.global.nc.u32 %r94, [%rd44];
	// end inline asm
	mov.b32 	%f97, %r94;
	add.s64 	%rd45, %rd36, 9216;
	// begin inline asm
	ld.global.nc.u32 %r95, [%rd45];
	// end inline asm
	mov.b32 	%f98, %r95;
	add.s64 	%rd46, %rd36, 10240;
	// begin inline asm
	ld.global.nc.u32 %r96, [%rd46];
	// end inline asm
	mov.b32 	%f99, %r96;
	add.s64 	%rd47, %rd36, 11264;
	// begin inline asm
	ld.global.nc.u32 %r97, [%rd47];
	// end inline asm
	mov.b32 	%f100, %r97;
	add.s64 	%rd48, %rd36, 12288;
	// begin inline asm
	ld.global.nc.u32 %r98, [%rd48];
	// end inline asm
	mov.b32 	%f101, %r98;
	add.s64 	%rd49, %rd36, 13312;
	// begin inline asm
	ld.global.nc.u32 %r99, [%rd49];
	// end inline asm
	mov.b32 	%f102, %r99;
	add.s64 	%rd50, %rd36, 14336;
	// begin inline asm
	ld.global.nc.u32 %r100, [%rd50];
	// end inline asm
	mov.b32 	%f103, %r100;
	add.s64 	%rd51, %rd36, 15360;
	// begin inline asm
	ld.global.nc.u32 %r101, [%rd51];
	// end inline asm
	mov.b32 	%f104, %r101;
	add.f32 	%f105, %f417, %f89;
	add.f32 	%f106, %f90, %f91;
	add.f32 	%f107, %f92, %f93;
	add.f32 	%f108, %f94, %f95;
	add.f32 	%f109, %f96, %f97;
	add.f32 	%f110, %f98, %f99;
	add.f32 	%f111, %f100, %f101;
	add.f32 	%f112, %f102, %f103;
	add.f32 	%f113, %f105, %f106;
	add.f32 	%f114, %f107, %f108;
	add.f32 	%f115, %f109, %f110;
	add.f32 	%f116, %f111, %f112;
	add.f32 	%f117, %f113, %f114;
	add.f32 	%f118, %f115, %f116;
	add.f32 	%f119, %f117, %f118;
	add.f32 	%f417, %f119, %f104;
	sub.s32 	%r102, %r67, %r400;
	setp.lt.s32 	%p5, %r102, 4096;
	@%p5 bra 	$L__BB10_68;
	add.s32 	%r400, %r400, 4096;
	setp.le.s32 	%p6, %r400, %r47;
	@%p6 bra 	$L__BB10_58;
$L__BB10_60:
	setp.le.s32 	%p7, %r67, %r400;
	@%p7 bra 	$L__BB10_68;
	sub.s32 	%r51, %r67, %r400;
	setp.ge.s32 	%p8, %r46, %r51;
	@%p8 bra 	$L__BB10_68;
	not.b32 	%r103, %r46;
	add.s32 	%r104, %r67, %r103;
	sub.s32 	%r52, %r104, %r400;
	and.b32  	%r105, %r52, 768;
	setp.eq.s32 	%p9, %r105, 768;
	mov.u32 	%r404, %r46;
	@%p9 bra 	$L__BB10_65;
	add.s32 	%r402, %r46, %r400;
	shr.u32 	%r106, %r52, 8;
	add.s32 	%r107, %r106, 1;
	and.b32  	%r108, %r107, 3;
	neg.s32 	%r401, %r108;
	mov.u32 	%r404, %r46;
$L__BB10_64:
	.pragma "nounroll";
	mul.wide.u32 	%rd54, %r402, 4;
	add.s64 	%rd53, %rd16, %rd54;
	// begin inline asm
	ld.global.nc.u32 %r109, [%rd53];
	// end inline asm
	mov.b32 	%f121, %r109;
	add.f32 	%f417, %f417, %f121;
	add.s32 	%r404, %r404, 256;
	add.s32 	%r402, %r402, 256;
	add.s32 	%r401, %r401, 1;
	setp.ne.s32 	%p10, %r401, 0;
	@%p10 bra 	$L__BB10_64;
$L__BB10_65:
	setp.lt.u32 	%p11, %r52, 768;
	@%p11 bra 	$L__BB10_68;
	cvt.u64.u32 	%rd55, %r404;
	cvt.u64.u32 	%rd56, %r400;
	add.s64 	%rd57, %rd55, %rd56;
	shl.b64 	%rd58, %rd57, 2;
	add.s64 	%rd59, %rd58, %rd16;
	add.s64 	%rd124, %rd59, 2048;
	add.s32 	%r405, %r404, %r400;
$L__BB10_67:
	mul.wide.u32 	%rd64, %r405, 4;
	add.s64 	%rd60, %rd16, %rd64;
	// begin inline asm
	ld.global.nc.u32 %r110, [%rd60];
	// end inline asm
	mov.b32 	%f122, %r110;
	add.f32 	%f123, %f417, %f122;
	add.s64 	%rd61, %rd124, -1024;
	// begin inline asm
	ld.global.nc.u32 %r111, [%rd61];
	// end inline asm
	mov.b32 	%f124, %r111;
	add.f32 	%f125, %f123, %f124;
	// begin inline asm
	ld.global.nc.u32 %r112, [%rd124];
	// end inline asm
	mov.b32 	%f126, %r112;
	add.f32 	%f127, %f125, %f126;
	add.s64 	%rd63, %rd124, 1024;
	// begin inline asm
	ld.global.nc.u32 %r113, [%rd63];
	// end inline asm
	mov.b32 	%f128, %r113;
	add.f32 	%f417, %f127, %f128;
	add.s32 	%r404, %r404, 1024;
	add.s64 	%rd124, %rd124, 4096;
	add.s32 	%r405, %r405, 1024;
	setp.lt.s32 	%p12, %r404, %r51;
	@%p12 bra 	$L__BB10_67;
$L__BB10_68:
	// begin inline asm
	mov.u32 %r114, %laneid;
	// end inline asm
	mov.b32 	%r116, %f417;
	mov.b32 	%r117, 1;
	mov.b32 	%r138, 31;
	mov.b32 	%r139, -1;
	// begin inline asm
	shfl.sync.down.b32 %r115, %r116, %r117, %r138, %r139;
	// end inline asm
	setp.gt.s32 	%p13, %r114, 30;
	mov.b32 	%f129, %r115;
	add.f32 	%f130, %f417, %f129;
	selp.f32 	%f131, %f417, %f130, %p13;
	mov.b32 	%r121, %f131;
	mov.b32 	%r122, 2;
	// begin inline asm
	shfl.sync.down.b32 %r120, %r121, %r122, %r138, %r139;
	// end inline asm
	setp.gt.s32 	%p14, %r114, 29;
	mov.b32 	%f132, %r120;
	add.f32 	%f133, %f131, %f132;
	selp.f32 	%f134, %f131, %f133, %p14;
	mov.b32 	%r126, %f134;
	mov.b32 	%r127, 4;
	// begin inline asm
	shfl.sync.down.b32 %r125, %r126, %r127, %r138, %r139;
	// end inline asm
	setp.gt.s32 	%p15, %r114, 27;
	mov.b32 	%f135, %r125;
	add.f32 	%f136, %f134, %f135;
	selp.f32 	%f137, %f134, %f136, %p15;
	mov.b32 	%r131, %f137;
	mov.b32 	%r132, 8;
	// begin inline asm
	shfl.sync.down.b32 %r130, %r131, %r132, %r138, %r139;
	// end inline asm
	setp.gt.s32 	%p16, %r114, 23;
	mov.b32 	%f138, %r130;
	add.f32 	%f139, %f137, %f138;
	selp.f32 	%f140, %f137, %f139, %p16;
	mov.b32 	%r136, %f140;
	mov.b32 	%r137, 16;
	// begin inline asm
	shfl.sync.down.b32 %r135, %r136, %r137, %r138, %r139;
	// end inline asm
	setp.gt.s32 	%p17, %r114, 15;
	mov.b32 	%f141, %r135;
	add.f32 	%f54, %f140, %f141;
	selp.f32 	%f418, %f140, %f54, %p17;
	setp.ne.s32 	%p18, %r114, 0;
	@%p18 bra 	$L__BB10_70;
	shr.u32 	%r140, %r46, 3;
	and.b32  	%r141, %r140, 124;
	mov.u32 	%r142, _ZZN3cub18CUB_300001_SM_10006detail6reduce28DeviceReduceSingleTileKernelINS2_10policy_hubIfyN4cuda3std3__44plusIfEEE10Policy1000EPfSC_iS9_ffNS7_10__identityEEEvT0_T1_T2_T3_T4_T6_E12temp_storage;
	add.s32 	%r143, %r142, %r141;
	st.shared.f32 	[%r143+8], %f54;
$L__BB10_70:
	bar.sync 	0;
	setp.ne.s32 	%p19, %r46, 0;
	@%p19 bra 	$L__BB10_72;
	ld.shared.f32 	%f142, [_ZZN3cub18CUB_300001_SM_10006detail6reduce28DeviceReduceSingleTileKernelINS2_10policy_hubIfyN4cuda3std3__44plusIfEEE10Policy1000EPfSC_iS9_ffNS7_10__identityEEEvT0_T1_T2_T3_T4_T6_E12temp_storage+12];
	add.f32 	%f143, %f418, %f142;
	ld.shared.f32 	%f144, [_ZZN3cub18CUB_300001_SM_10006detail6reduce28DeviceReduceSingleTileKernelINS2_10policy_hubIfyN4cuda3std3__44plusIfEEE10Policy1000EPfSC_iS9_ffNS7_10__identityEEEvT0_T1_T2_T3_T4_T6_E12temp_storage+16];
	add.f32 	%f145, %f143, %f144;
	ld.shared.f32 	%f146, [_ZZN3cub18CUB_300001_SM_10006detail6reduce28DeviceReduceSingleTileKernelINS2_10policy_hubIfyN4cuda3std3__44plusIfEEE10Policy1000EPfSC_iS9_ffNS7_10__identityEEEvT0_T1_T2_T3_T4_T6_E12temp_storage+20];
	add.f32 	%f147, %f145, %f146;
	ld.shared.f32 	%f148, [_ZZN3cub18CUB_300001_SM_10006detail6reduce28DeviceReduceSingleTileKernelINS2_10policy_hubIfyN4cuda3std3__44plusIfEEE10Policy1000EPfSC_iS9_ffNS7_10__identityEEEvT0_T1_T2_T3_T4_T6_E12temp_storage+24];
	add.f32 	%f149, %f147, %f148;
	ld.shared.f32 	%f150, [_ZZN3cub18CUB_300001_SM_10006detail6reduce28DeviceReduceSingleTileKernelINS2_10policy_hubIfyN4cuda3std3__44plusIfEEE10Policy1000EPfSC_iS9_ffNS7_10__identityEEEvT0_T1_T2_T3_T4_T6_E12temp_storage+28];
	add.f32 	%f151, %f149, %f150;
	ld.shared.f32 	%f152, [_ZZN3cub18CUB_300001_SM_10006detail6reduce28DeviceReduceSingleTileKernelINS2_10policy_hubIfyN4cuda3std3__44plusIfEEE10Policy1000EPfSC_iS9_ffNS7_10__identityEEEvT0_T1_T2_T3_T4_T6_E12temp_storage+32];
	add.f32 	%f153, %f151, %f152;
	ld.shared.f32 	%f154, [_ZZN3cub18CUB_300001_SM_10006detail6reduce28DeviceReduceSingleTileKernelINS2_10policy_hubIfyN4cuda3std3__44plusIfEEE10Policy1000EPfSC_iS9_ffNS7_10__identityEEEvT0_T1_T2_T3_T4_T6_E12temp_storage+36];
	add.f32 	%f418, %f153, %f154;
$L__BB10_72:
	mov.u32 	%r379, %tid.x;
	setp.ne.s32 	%p95, %r379, 0;
	@%p95 bra 	$L__BB10_74;
	add.f32 	%f391, %f58, %f418;
	st.global.f32 	[%rd1], %f391;
$L__BB10_74:
	ret;

}


// ===== COMPILED SASS (sm_100) =====

	.target	sm_100

	.elftype	@"ET_EXEC"


//--------------------- .note.nv.tkinfo           --------------------------
	.section	.note.nv.tkinfo,"",@"SHT_NOTE"
	.sectionflags	@"SHF_NOTE_NV_TKINFO"
	.tkinfo
        /*0018*/ 	.word	0x00000002
        /*0030*/ 	.string	""
        /*0030*/ 	.string	"ptxas"
        /*0030*/ 	.string	"Cuda compilation tools, release 13.0, V13.0.88"
        /*0030*/ 	.string	"Build cuda_13.0.r13.0/compiler.36424714_0"
        /*0030*/ 	.string	"-arch sm_100 -m 64 "



//--------------------- .note.nv.cuinfo           --------------------------
	.section	.note.nv.cuinfo,"",@"SHT_NOTE"
	.sectionflags	@"SHF_NOTE_NV_CUINFO"
        /*0018*/ 	.short	0x0002
        /*001a*/ 	.short	0x0064
        /*001c*/ 	.short	0x0082
	.zero		2


//--------------------- .nv.info                  --------------------------
	.section	.nv.info,"",@"SHT_CUDA_INFO"
	.align	4


	//----- nvinfo : EIATTR_REGCOUNT
	.align		4
        /*0000*/ 	.byte	0x04, 0x2f
        /*0002*/ 	.short	(.L_45 - .L_44)
	.align		4
.L_44:
        /*0004*/ 	.word	index@(_ZN3cub18CUB_300001_SM_10006detail11EmptyKernelIvEEvv)
        /*0008*/ 	.word	0x00000004


	//----- nvinfo : EIATTR_FRAME_SIZE
	.align		4
.L_45:
        /*000c*/ 	.byte	0x04, 0x11
        /*000e*/ 	.short	(.L_47 - .L_46)
	.align		4
.L_46:
        /*0010*/ 	.word	index@(_ZN3cub18CUB_300001_SM_10006detail11EmptyKernelIvEEvv)
        /*0014*/ 	.word	0x00000000


	//----- nvinfo : EIATTR_REGCOUNT
	.align		4
.L_47:
        /*0018*/ 	.byte	0x04, 0x2f
        /*001a*/ 	.short	(.L_49 - .L_48)
	.align		4
.L_48:
        /*001c*/ 	.word	index@(_ZN3cub18CUB_300001_SM_10006detail8for_each13static_kernelINS2_12policy_hub_t12policy_500_tEmN6thrust24THRUST_300001_SM_1000_NS8cuda_cub20__uninitialized_fill7functorINS7_10device_ptrIfEEfEEEEvT0_T1_)
        /*0020*/ 	.word	0x00000008


	//----- nvinfo : EIATTR_FRAME_SIZE
	.align		4
.L_49:
        /*0024*/ 	.byte	0x04, 0x11
        /*0026*/ 	.short	(.L_51 - .L_50)
	.align		4
.L_50:
        /*0028*/ 	.word	index@(_ZN3cub18CUB_300001_SM_10006detail8for_each13static_kernelINS2_12policy_hub_t12policy_500_tEmN6thrust24THRUST_300001_SM_1000_NS8cuda_cub20__uninitialized_fill7functorINS7_10device_ptrIfEEfEEEEvT0_T1_)
        /*002c*/ 	.word	0x00000000


	//----- nvinfo : EIATTR_REGCOUNT
	.align		4
.L_51:
        /*0030*/ 	.byte	0x04, 0x2f
        /*0032*/ 	.short	(.L_53 - .L_52)
	.align		4
.L_52:
        /*0034*/ 	.word	index@(_ZN3cub18CUB_300001_SM_10006detail8for_each13static_kernelINS2_12policy_hub_t12policy_500_tElN6thrust24THRUST_300001_SM_1000_NS8cuda_cub10__tabulate7functorINS7_6detail15normal_iteratorINS7_10device_ptrIfEEEENS7_6system6detail7generic6detail22compute_sequence_valueIfvEElEEEEvT0_T1_)
        /*0038*/ 	.word	0x0000000e


	//----- nvinfo : EIATTR_FRAME_SIZE
	.align		4
.L_53:
        /*003c*/ 	.byte	0x04, 0x11
        /*003e*/ 	.short	(.L_55 - .L_54)
	.align		4
.L_54:
        /*0040*/ 	.word	index@(_ZN3cub18CUB_300001_SM_10006detail8for_each13static_kernelINS2_12policy_hub_t12policy_500_tElN6thrust24THRUST_300001_SM_1000_NS8cuda_cub10__tabulate7functorINS7_6detail15normal_iteratorINS7_10device_ptrIfEEEENS7_6system6detail7generic6detail22compute_sequence_valueIfvEElEEEEvT0_T1_)
        /*0044*/ 	.word	0x00000000


	//----- nvinfo : EIATTR_REGCOUNT
	.align		4
.L_55:
        /*0048*/ 	.byte	0x04, 0x2f
        /*004a*/ 	.short	(.L_57 - .L_56)
	.align		4
.L_56:
        /*004c*/ 	.word	index@(_ZN3cub18CUB_300001_SM_10006detail9transform16transform_kernelINS2_10policy_hubILb1EN4cuda3std3__45tupleIJN6thrust24THRUST_300001_SM_1000_NS6detail15normal_iteratorINSA_10device_ptrIfEEEEEEEE10policy1000Ei11sin_functorSF_JPfEEEvT0_iT1_T2_DpNS2_10kernel_argIT3_EE)
        /*0050*/ 	.word	0x0000001c


	//----- nvinfo : EIATTR_FRAME_SIZE
	.align		4
.L_57:
        /*0054*/ 	.byte	0x04, 0x11
        /*0056*/ 	.short	(.L_59 - .L_58)
	.align		4
.L_58:
        /*0058*/ 	.word	index@(_ZN3cub18CUB_300001_SM_10006detail9transform16transform_kernelINS2_10policy_hubILb1EN4cuda3std3__45tupleIJN6thrust24THRUST_300001_SM_1000_NS6detail15normal_iteratorINSA_10device_ptrIfEEEEEEEE10policy1000Ei11sin_functorSF_JPfEEEvT0_iT1_T2_DpNS2_10kernel_argIT3_EE)
        /*005c*/ 	.word	0x00000000


	//----- nvinfo : EIATTR_REGCOUNT
	.align		4
.L_59:
        /*0060*/ 	.byte	0x04, 0x2f
        /*0062*/ 	.short	(.L_61 - .L_60)
	.align		4
.L_60:
        /*0064*/ 	.word	index@(_ZN3cub18CUB_300001_SM_10006detail9transform16transform_kernelINS2_10policy_hubILb1EN4cuda3std3__45tupleIJN6thrust24THRUST_300001_SM_1000_NS6detail15normal_iteratorINSA_10device_ptrIfEEEEEEEE10policy1000El11sin_functorSF_JPfEEEvT0_iT1_T2_DpNS2_10kernel_argIT3_EE)
        /*0068*/ 	.word	0x0000001e


	//----- nvinfo : EIATTR_FRAME_SIZE
	.align		4
.L_61:
        /*006c*/ 	.byte	0x04, 0x11
        /*006e*/ 	.short	(.L_63 - .L_62)
	.align		4
.L_62:
        /*0070*/ 	.word	index@(_ZN3cub18CUB_300001_SM_10006detail9transform16transform_kernelINS2_10policy_hubILb1EN4cuda3std3__45tupleIJN6thrust24THRUST_300001_SM_1000_NS6detail15normal_iteratorINSA_10device_ptrIfEEEEEEEE10policy1000El11sin_functorSF_JPfEEEvT0_iT1_T2_DpNS2_10kernel_argIT3_EE)
        /*0074*/ 	.word	0x00000000


	//----- nvinfo : EIATTR_REGCOUNT
	.align		4
.L_63:
        /*0078*/ 	.byte	0x04, 0x2f
        /*007a*/ 	.short	(.L_65 - .L_64)
	.align		4
.L_64:
        /*007c*/ 	.word	index@(_ZN3cub18CUB_300001_SM_10006detail6reduce28DeviceReduceSingleTileKernelINS2_10policy_hubIfjN4cuda3std3__44plusIfEEE10Policy1000EN6thrust24THRUST_300001_SM_1000_NS6detail15normal_iteratorINSD_10device_ptrIfEEEEPfjS9_ffNS7_10__identityEEEvT0_T1_T2_T3_T4_T6_)
        /*0080*/ 	.word	0x00000020


	//----- nvinfo : EIATTR_FRAME_SIZE
	.align		4
.L_65:
        /*0084*/ 	.byte	0x04, 0x11
        /*0086*/ 	.short	(.L_67 - .L_66)
	.align		4
.L_66:
        /*0088*/ 	.word	index@(_ZN3cub18CUB_300001_SM_10006detail6reduce28DeviceReduceSingleTileKernelINS2_10policy_hubIfjN4cuda3std3__44plusIfEEE10Policy1000EN6thrust24THRUST_300001_SM_1000_NS6detail15normal_iteratorINSD_10device_ptrIfEEEEPfjS9_ffNS7_10__identityEEEvT0_T1_T2_T3_T4_T6_)
        /*008c*/ 	.word	0x00000000


	//----- nvinfo : EIATTR_REGCOUNT
	.align		4
.L_67:
        /*0090*/ 	.byte	0x04, 0x2f
        /*0092*/ 	.short	(.L_69 - .L_68)
	.align		4
.L_68:
        /*0094*/ 	.word	index@(_ZN3cub18CUB_300001_SM_10006detail6reduce18DeviceReduceKernelINS2_10policy_hubIfjN4cuda3std3__44plusIfEEE10Policy1000EN6thrust24THRUST_300001_SM_1000_NS6detail15normal_iteratorINSD_10device_ptrIfEEEEjS9_fNS7_10__identityEEEvT0_PT3_T1_NS0_13GridEvenShareISN_EET2_T4_)
        /*0098*/ 	.word	0x00000020


	//----- nvinfo : EIATTR_FRAME_SIZE
	.align		4
.L_69:
        /*009c*/ 	.byte	0x04, 0x11
        /*009e*/ 	.short	(.L_71 - .L_70)
	.align		4
.L_70:
        /*00a0*/ 	.word	index@(_ZN3cub18CUB_300001_SM_10006detail6reduce18DeviceReduceKernelINS2_10policy_hubIfjN4cuda3std3__44plusIfEEE10Policy1000EN6thrust24THRUST_300001_SM_1000_NS6detail15normal_iteratorINSD_10device_ptrIfEEEEjS9_fNS7_10__identityEEEvT0_PT3_T1_NS0_13GridEvenShareISN_EET2_T4_)
        /*00a4*/ 	.word	0x00000000


	//----- nvinfo : EIATTR_REGCOUNT
	.align		4
.L_71:
        /*00a8*/ 	.byte	0x04, 0x2f
        /*00aa*/ 	.short	(.L_73 - .L_72)
	.align		4
.L_72:
        /*00ac*/ 	.word	index@(_ZN3cub18CUB_300001_SM_10006detail6reduce28DeviceReduceSingleTileKernelINS2_10policy_hubIfjN4cuda3std3__44plusIfEEE10Policy1000EPfSC_iS9_ffNS7_10__identityEEEvT0_T1_T2_T3_T4_T6_)
        /*00b0*/ 	.word	0x0000001e


	//----- nvinfo : EIATTR_FRAME_SIZE
	.align		4
.L_73:
        /*00b4*/ 	.byte	0x04, 0x11
        /*00b6*/ 	.short	(.L_75 - .L_74)
	.align		4
.L_74:
        /*00b8*/ 	.word	index@(_ZN3cub18CUB_300001_SM_10006detail6reduce28DeviceReduceSingleTileKernelINS2_10policy_hubIfjN4cuda3std3__44plusIfEEE10Policy1000EPfSC_iS9_ffNS7_10__identityEEEvT0_T1_T2_T3_T4_T6_)
        /*00bc*/ 	.word	0x00000000


	//----- nvinfo : EIATTR_REGCOUNT
	.align		4
.L_75:
        /*00c0*/ 	.byte	0x04, 0x2f
        /*00c2*/ 	.short	(.L_77 - .L_76)
	.align		4
.L_76:
        /*00c4*/ 	.word	index@(_ZN3cub18CUB_300001_SM_10006detail6reduce28DeviceReduceSingleTileKernelINS2_10policy_hubIfyN4cuda3std3__44plusIfEEE10Policy1000EN6thrust24THRUST_300001_SM_1000_NS6detail15normal_iteratorINSD_10device_ptrIfEEEEPfyS9_ffNS7_10__identityEEEvT0_T1_T2_T3_T4_T6_)
        /*00c8*/ 	.word	0x00000020


	//----- nvinfo : EIATTR_FRAME_SIZE
	.align		4
.L_77:
        /*00cc*/ 	.byte	0x04, 0x11
        /*00ce*/ 	.short	(.L_79 - .L_78)
	.align		4
.L_78:
        /*00d0*/ 	.word	index@(_ZN3cub18CUB_300001_SM_10006detail6reduce28DeviceReduceSingleTileKernelINS2_10policy_hubIfyN4cuda3std3__44plusIfEEE10Policy1000EN6thrust24THRUST_300001_SM_1000_NS6detail15normal_iteratorINSD_10device_ptrIfEEEEPfyS9_ffNS7_10__identityEEEvT0_T1_T2_T3_T4_T6_)
        /*00d4*/ 	.word	0x00000000


	//----- nvinfo : EIATTR_REGCOUNT
	.align		4
.L_79:
        /*00d8*/ 	.byte	0x04, 0x2f
        /*00da*/ 	.short	(.L_81 - .L_80)
	.align		4
.L_80:
        /*00dc*/ 	.word	index@(_ZN3cub18CUB_300001_SM_10006detail6reduce18DeviceReduceKernelINS2_10policy_hubIfyN4cuda3std3__44plusIfEEE10Policy1000EN6thrust24THRUST_300001_SM_1000_NS6detail15normal_iteratorINSD_10device_ptrIfEEEEyS9_fNS7_10__identityEEEvT0_PT3_T1_NS0_13GridEvenShareISN_EET2_T4_)
        /*00e0*/ 	.word	0x0000001e


	//----- nvinfo : EIATTR_FRAME_SIZE
	.align		4
.L_81:
        /*00e4*/ 	.byte	0x04, 0x11
        /*00e6*/ 	.short	(.L_83 - .L_82)
	.align		4
.L_82:
        /*00e8*/ 	.word	index@(_ZN3cub18CUB_300001_SM_10006detail6reduce18DeviceReduceKernelINS2_10policy_hubIfyN4cuda3std3__44plusIfEEE10Policy1000EN6thrust24THRUST_300001_SM_1000_NS6detail15normal_iteratorINSD_10device_ptrIfEEEEyS9_fNS7_10__identityEEEvT0_PT3_T1_NS0_13GridEvenShareISN_EET2_T4_)
        /*00ec*/ 	.word	0x00000000


	//----- nvinfo : EIATTR_REGCOUNT
	.align		4
.L_83:
        /*00f0*/ 	.byte	0x04, 0x2f
        /*00f2*/ 	.short	(.L_85 - .L_84)
	.align		4
.L_84:
        /*00f4*/ 	.word	index@(_ZN3cub18CUB_300001_SM_10006detail6reduce28DeviceReduceSingleTileKernelINS2_10policy_hubIfyN4cuda3std3__44plusIfEEE10Policy1000EPfSC_iS9_ffNS7_10__identityEEEvT0_T1_T2_T3_T4_T6_)
        /*00f8*/ 	.word	0x0000001e


	//----- nvinfo : EIATTR_FRAME_SIZE
	.align		4
.L_85:
        /*00fc*/ 	.byte	0x04, 0x11
        /*00fe*/ 	.short	(.L_87 - .L_86)
	.align		4
.L_86:
        /*0100*/ 	.word	index@(_ZN3cub18CUB_300001_SM_10006detail6reduce28DeviceReduceSingleTileKernelINS2_10policy_hubIfyN4cuda3std3__44plusIfEEE10Policy1000EPfSC_iS9_ffNS7_10__identityEEEvT0_T1_T2_T3_T4_T6_)
        /*0104*/ 	.word	0x00000000


	//----- nvinfo : EIATTR_MIN_STACK_SIZE
	.align		4
.L_87:
        /*0108*/ 	.byte	0x04, 0x12
        /*010a*/ 	.short	(.L_89 - .L_88)
	.align		4
.L_88:
        /*010c*/ 	.word	index@(_ZN3cub18CUB_300001_SM_10006detail6reduce28DeviceReduceSingleTileKernelINS2_10policy_hubIfyN4cuda3std3__44plusIfEEE10Policy1000EPfSC_iS9_ffNS7_10__identityEEEvT0_T1_T2_T3_T4_T6_)
        /*0110*/ 	.word	0x00000000


	//----- nvinfo : EIATTR_MIN_STACK_SIZE
	.align		4
.L_89:
        /*0114*/ 	.byte	0x04, 0x12
        /*0116*/ 	.short	(.L_91 - .L_90)
	.align		4
.L_90:
        /*0118*/ 	.word	index@(_ZN3cub18CUB_300001_SM_10006detail6reduce18DeviceReduceKernelINS2_10policy_hubIfyN4cuda3std3__44plusIfEEE10Policy1000EN6thrust24THRUST_300001_SM_1000_NS6detail15normal_iteratorINSD_10device_ptrIfEEEEyS9_fNS7_10__identityEEEvT0_PT3_T1_NS0_13GridEvenShareISN_EET2_T4_)
        /*011c*/ 	.word	0x00000000


	//----- nvinfo : EIATTR_MIN_STACK_SIZE
	.align		4
.L_91:
        /*0120*/ 	.byte	0x04, 0x12
        /*0122*/ 	.short	(.L_93 - .L_92)
	.align		4
.L_92:
        /*0124*/ 	.word	index@(_ZN3cub18CUB_300001_SM_10006detail6reduce28DeviceReduceSingleTileKernelINS2_10policy_hubIfyN4cuda3std3__44plusIfEEE10Policy1000EN6thrust24THRUST_300001_SM_1000_NS6detail15normal_iteratorINSD_10device_ptrIfEEEEPfyS9_ffNS7_10__identityEEEvT0_T1_T2_T3_T4_T6_)
        /*0128*/ 	.word	0x00000000


	//----- nvinfo : EIATTR_MIN_STACK_SIZE
	.align		4
.L_93:
        /*012c*/ 	.byte	0x04, 0x12
        /*012e*/ 	.short	(.L_95 - .L_94)
	.align		4
.L_94:
        /*0130*/ 	.word	index@(_ZN3cub18CUB_300001_SM_10006detail6reduce28DeviceReduceSingleTileKernelINS2_10policy_hubIfjN4cuda3std3__44plusIfEEE10Policy1000EPfSC_iS9_ffNS7_10__identityEEEvT0_T1_T2_T3_T4_T6_)
        /*0134*/ 	.word	0x00000000


	//----- nvinfo : EIATTR_MIN_STACK_SIZE
	.align		4
.L_95:
        /*0138*/ 	.byte	0x04, 0x12
        /*013a*/ 	.short	(.L_97 - .L_96)
	.align		4
.L_96:
        /*013c*/ 	.word	index@(_ZN3cub18CUB_300001_SM_10006detail6reduce18DeviceReduceKernelINS2_10policy_hubIfjN4cuda3std3__44plusIfEEE10Policy1000EN6thrust24THRUST_300001_SM_1000_NS6detail15normal_iteratorINSD_10device_ptrIfEEEEjS9_fNS7_10__identityEEEvT0_PT3_T1_NS0_13GridEvenShareISN_EET2_T4_)
        /*0140*/ 	.word	0x00000000


	//----- nvinfo : EIATTR_MIN_STACK_SIZE
	.align		4
.L_97:
        /*0144*/ 	.byte	0x04, 0x12
        /*0146*/ 	.short	(.L_99 - .L_98)
	.align		4
.L_98:
        /*0148*/ 	.word	index@(_ZN3cub18CUB_300001_SM_10006detail6reduce28DeviceReduceSingleTileKernelINS2_10policy_hubIfjN4cuda3std3__44plusIfEEE10Policy1000EN6thrust24THRUST_300001_SM_1000_NS6detail15normal_iteratorINSD_10device_ptrIfEEEEPfjS9_ffNS7_10__identityEEEvT0_T1_T2_T3_T4_T6_)
        /*014c*/ 	.word	0x00000000


	//----- nvinfo : EIATTR_MIN_STACK_SIZE
	.align		4
.L_99:
        /*0150*/ 	.byte	0x04, 0x12
        /*0152*/ 	.short	(.L_101 - .L_100)
	.align		4
.L_100:
        /*0154*/ 	.word	index@(_ZN3cub18CUB_300001_SM_10006detail9transform16transform_kernelINS2_10policy_hubILb1EN4cuda3std3__45tupleIJN6thrust24THRUST_300001_SM_1000_NS6detail15normal_iteratorINSA_10device_ptrIfEEEEEEEE10policy1000El11sin_functorSF_JPfEEEvT0_iT1_T2_DpNS2_10kernel_argIT3_EE)
        /*0158*/ 	.word	0x00000000


	//----- nvinfo : EIATTR_MIN_STACK_SIZE
	.align		4
.L_101:
        /*015c*/ 	.byte	0x04, 0x12
        /*015e*/ 	.short	(.L_103 - .L_102)
	.align		4
.L_102:
        /*0160*/ 	.word	index@(_ZN3cub18CUB_300001_SM_10006detail9transform16transform_kernelINS2_10policy_hubILb1EN4cuda3std3__45tupleIJN6thrust24THRUST_300001_SM_1000_NS6detail15normal_iteratorINSA_10device_ptrIfEEEEEEEE10policy1000Ei11sin_functorSF_JPfEEEvT0_iT1_T2_DpNS2_10kernel_argIT3_EE)
        /*0164*/ 	.word	0x00000000


	//----- nvinfo : EIATTR_MIN_STACK_SIZE
	.align		4
.L_103:
        /*0168*/ 	.byte	0x04, 0x12
        /*016a*/ 	.short	(.L_105 - .L_104)
	.align		4
.L_104:
        /*016c*/ 	.word	index@(_ZN3cub18CUB_300001_SM_10006detail8for_each13static_kernelINS2_12policy_hub_t12policy_500_tElN6thrust24THRUST_300001_SM_1000_NS8cuda_cub10__tabulate7functorINS7_6detail15normal_iteratorINS7_10device_ptrIfEEEENS7_6system6detail7generic6detail22compute_sequence_valueIfvEElEEEEvT0_T1_)
        /*0170*/ 	.word	0x00000000


	//----- nvinfo : EIATTR_MIN_STACK_SIZE
	.align		4
.L_105:
        /*0174*/ 	.byte	0x04, 0x12
        /*0176*/ 	.short	(.L_107 - .L_106)
	.align		4
.L_106:
        /*0178*/ 	.word	index@(_ZN3cub18CUB_300001_SM_10006detail8for_each13static_kernelINS2_12policy_hub_t12policy_500_tEmN6thrust24THRUST_300001_SM_1000_NS8cuda_cub20__uninitialized_fill7functorINS7_10device_ptrIfEEfEEEEvT0_T1_)
        /*017c*/ 	.word	0x00000000


	//----- nvinfo : EIATTR_MIN_STACK_SIZE
	.align		4
.L_107:
        /*0180*/ 	.byte	0x04, 0x12
        /*0182*/ 	.short	(.L_109 - .L_108)
	.align		4
.L_108:
        /*0184*/ 	.word	index@(_ZN3cub18CUB_300001_SM_10006detail11EmptyKernelIvEEvv)
        /*0188*/ 	.word	0x00000000
.L_109:


//--------------------- .nv.compat                --------------------------
	.section	.nv.compat,"",@"SHT_CUDA_COMPAT_INFO"
	.align	4
        /*0000*/ 	.byte	0x02, 0x09, 0x00, 0x00, 0x02, 0x02, 0x01, 0x00, 0x02, 0x05, 0x05, 0x00, 0x03, 0x07, 0x01, 0x01
        /*0010*/ 	.byte	0x02, 0x03, 0x00, 0x00, 0x02, 0x06, 0x01, 0x00, 0x04, 0x0b, 0x08, 0x00, 0x01, 0x00, 0x00, 0x00
        /*0020*/ 	.byte	0x00, 0x00, 0x00, 0x00


//--------------------- .nv.info._ZN3cub18CUB_300001_SM_10006detail6reduce28DeviceReduceSingleTileKernelINS2_10policy_hubIfyN4cuda3std3__44plusIfEEE10Policy1000EPfSC_iS9_ffNS7_10__identityEEEvT0_T1_T2_T3_T4_T6_ --------------------------
	.section	.nv.info._ZN3cub18CUB_300001_SM_10006detail6reduce28DeviceReduceSingleTileKernelINS2_10policy_hubIfyN4cuda3std3__44plusIfEEE10Policy1000EPfSC_iS9_ffNS7_10__identityEEEvT0_T1_T2_T3_T4_T6_,"",@"SHT_CUDA_INFO"
	.sectionflags	@""
	.align	4


	//----- nvinfo : EIATTR_CUDA_API_VERSION
	.align		4
        /*0000*/ 	.byte	0x04, 0x37
        /*0002*/ 	.short	(.L_111 - .L_110)
.L_110:
        /*0004*/ 	.word	0x00000082


	//----- nvinfo : EIATTR_KPARAM_INFO
	.align		4
.L_111:
        /*0008*/ 	.byte	0x04, 0x17
        /*000a*/ 	.short	(.L_113 - .L_112)
.L_112:
        /*000c*/ 	.word	0x00000000
        /*0010*/ 	.short	0x0005
        /*0012*/ 	.short	0x001c
        /*0014*/ 	.byte	0x00, 0xf0, 0x05, 0x00


	//----- nvinfo : EIATTR_KPARAM_INFO
	.align		4
.L_113:
        /*0018*/ 	.byte	0x04, 0x17
        /*001a*/ 	.short	(.L_115 - .L_114)
.L_114:
        /*001c*/ 	.word	0x00000000
        /*0020*/ 	.short	0x0004
        /*0022*/ 	.short	0x0018
        /*0024*/ 	.byte	0x00, 0xf0, 0x11, 0x00


	//----- nvinfo : EIATTR_KPARAM_INFO
	.align		4
.L_115:
        /*0028*/ 	.byte	0x04, 0x17
        /*002a*/ 	.short	(.L_117 - .L_116)
.L_116:
        /*002c*/ 	.word	0x00000000
        /*0030*/ 	.short	0x0003
        /*0032*/ 	.short	0x0014
        /*0034*/ 	.byte	0x00, 0xf0, 0x05, 0x00


	//----- nvinfo : EIATTR_KPARAM_INFO
	.align		4
.L_117:
        /*0038*/ 	.byte	0x04, 0x17
        /*003a*/ 	.short	(.L_119 - .L_118)
.L_118:
        /*003c*/ 	.word	0x00000000
        /*0040*/ 	.short	0x0002
        /*0042*/ 	.short	0x0010
        /*0044*/ 	.byte	0x00, 0xf0, 0x11, 0x00


	//----- nvinfo : EIATTR_KPARAM_INFO
	.align		4
.L_119:
        /*0048*/ 	.byte	0x04, 0x17
        /*004a*/ 	.short	(.L_121 - .L_120)
.L_120:
        /*004c*/ 	.word	0x00000000
        /*0050*/ 	.short	0x0001
        /*0052*/ 	.short	0x0008
        /*0054*/ 	.byte	0x00, 0xf5, 0x21, 0x00


	//----- nvinfo : EIATTR_KPARAM_INFO
	.align		4
.L_121:
        /*0058*/ 	.byte	0x04, 0x17
        /*005a*/ 	.short	(.L_123 - .L_122)
.L_122:
        /*005c*/ 	.word	0x00000000
        /*0060*/ 	.short	0x0000
        /*0062*/ 	.short	0x0000
        /*0064*/ 	.byte	0x00, 0xf5, 0x21, 0x00


	//----- nvinfo : EIATTR_SPARSE_MMA_MASK
	.align		4
.L_123:
        /*0068*/ 	.byte	0x03, 0x50
        /*006a*/ 	.short	0x0000


	//----- nvinfo : EIATTR_MAXREG_COUNT
	.align		4
        /*006c*/ 	.byte	0x03, 0x1b
        /*006e*/ 	.short	0x00ff


	//----- nvinfo : EIATTR_NUM_BARRIERS
	.align		4
        /*0070*/ 	.byte	0x02, 0x4c
        /*0072*/ 	.byte	0x01
	.zero		1


	//----- nvinfo : EIATTR_MERCURY_ISA_VERSION
	.align		4
        /*0074*/ 	.byte	0x03, 0x5f
        /*0076*/ 	.short	0x0101


	//----- nvinfo : EIATTR_COOP_GROUP_MASK_REGIDS
	.align		4
        /*0078*/ 	.byte	0x04, 0x29
        /*007a*/ 	.short	(.L_125 - .L_124)


	//   ....[0]....
.L_124:
        /*007c*/ 	.word	0xffffffff


	//   ....[1]....
        /*0080*/ 	.word	0xffffffff


	//   ....[2]....
        /*0084*/ 	.word	0xffffffff


	//   ....[3]....
        /*0088*/ 	.word	0xffffffff


	//   ....[4]....
        /*008c*/ 	.word	0xffffffff


	//   ....[5]....
        /*0090*/ 	.word	0xffffffff


	//   ....[6]....
        /*0094*/ 	.word	0xffffffff


	//   ....[7]....
        /*0098*/ 	.word	0xffffffff


	//   ....[8]....
        /*009c*/ 	.word	0xffffffff


	//   ....[9]....
        /*00a0*/ 	.word	0xffffffff


	//   ....[10]....
        /*00a4*/ 	.word	0xffffffff


	//   ....[11]....
        /*00a8*/ 	.word	0xffffffff


	//   ....[12]....
        /*00ac*/ 	.word	0xffffffff


	//   ....[13]....
        /*00b0*/ 	.word	0xffffffff


	//   ....[14]....
        /*00b4*/ 	.word	0xffffffff


	//   ....[15]....
        /*00b8*/ 	.word	0xffffffff


	//   ....[16]....
        /*00bc*/ 	.word	0xffffffff


	//   ....[17]....
        /*00c0*/ 	.word	0xffffffff


	//   ....[18]....
        /*00c4*/ 	.word	0xffffffff


	//   ....[19]....
        /*00c8*/ 	.word	0xffffffff


	//   ....[20]....
        /*00cc*/ 	.word	0xffffffff


	//   ....[21]....
        /*00d0*/ 	.word	0xffffffff


	//   ....[22]....
        /*00d4*/ 	.word	0xffffffff


	//   ....[23]....
        /*00d8*/ 	.word	0xffffffff


	//   ....[24]....
        /*00dc*/ 	.word	0xffffffff


	//   ....[25]....
        /*00e0*/ 	.word	0xffffffff


	//   ....[26]....
        /*00e4*/ 	.word	0xffffffff


	//   ....[27]....
        /*00e8*/ 	.word	0xffffffff


	//   ....[28]....
        /*00ec*/ 	.word	0xffffffff


	//   ....[29]....
        /*00f0*/ 	.word	0xffffffff


	//----- nvinfo : EIATTR_COOP_GROUP_INSTR_OFFSETS
	.align		4
.L_125:
        /*00f4*/ 	.byte	0x04, 0x28
        /*00f6*/ 	.short	(.L_127 - .L_126)


	//   ....[0]....
.L_126:
        /*00f8*/ 	.word	0x00000980


	//   ....[1]....
        /*00fc*/ 	.word	0x000009e0


	//   ....[2]....
        /*0100*/ 	.word	0x00000a50


	//   ....[3]....
        /*0104*/ 	.word	0x00000aa0


	//   ....[4]....
        /*0108*/ 	.word	0x00000ad0


	//   ....[5]....
        /*010c*/ 	.word	0x00000c90


	//   ....[6]....
        /*0110*/ 	.word	0x00000d20


	//   ....[7]....
        /*0114*/ 	.word	0x00000d60


	//   ....[8]....
        /*0118*/ 	.word	0x00000db0


	//   ....[9]....
        /*011c*/ 	.word	0x00000df0


	//   ....[10]....
        /*0120*/ 	.word	0x00001c00


	//   ....[11]....
        /*0124*/ 	.word	0x00001c80


	//   ....[12]....
        /*0128*/ 	.word	0x00001cd0


	//   ....[13]....
        /*012c*/ 	.word	0x00001d10


	//   ....[14]....
        /*0130*/ 	.word	0x00001d40


	//   ....[15]....
        /*0134*/ 	.word	0x00002700


	//   ....[16]....
        /*0138*/ 	.word	0x00002760


	//   ....[17]....
        /*013c*/ 	.word	0x000027d0


	//   ....[18]....
        /*0140*/ 	.word	0x00002820


	//   ....[19]....
        /*0144*/ 	.word	0x00002850


	//   ....[20]....
        /*0148*/ 	.word	0x00002a10


	//   ....[21]....
        /*014c*/ 	.word	0x00002a90


	//   ....[22]....
        /*0150*/ 	.word	0x00002ad0


	//   ....[23]....
        /*0154*/ 	.word	0x00002b10


	//   ....[24]....
        /*0158*/ 	.word	0x00002b70


	//   ....[25]....
        /*015c*/ 	.word	0x00003b00


	//   ....[26]....
        /*0160*/ 	.word	0x00003b80


	//   ....[27]....
        /*0164*/ 	.word	0x00003bd0


	//   ....[28]....
        /*0168*/ 	.word	0x00003c10


	//   ....[29]....
        /*016c*/ 	.word	0x00003c40


	//----- nvinfo : EIATTR_VRC_CTA_INIT_COUNT
	.align		4
.L_127:
        /*0170*/ 	.byte	0x02, 0x4a
	.zero		1
	.zero		1


	//----- nvinfo : EIATTR_EXIT_INSTR_OFFSETS
	.align		4
        /*0174*/ 	.byte	0x04, 0x1c
        /*0176*/ 	.short	(.L_129 - .L_128)


	//   ....[0]....
.L_128:
        /*0178*/ 	.word	0x00000080


	//   ....[1]....
        /*017c*/ 	.word	0x000000c0


	//   ....[2]....
        /*0180*/ 	.word	0x00003d90


	//   ....[3]....
        /*0184*/ 	.word	0x00003de0


	//----- nvinfo : EIATTR_MAX_THREADS
	.align		4
.L_129:
        /*0188*/ 	.byte	0x04, 0x05
        /*018a*/ 	.short	(.L_131 - .L_130)
.L_130:
        /*018c*/ 	.word	0x00000100
        /*0190*/ 	.word	0x00000001
        /*0194*/ 	.word	0x00000001


	//----- nvinfo : EIATTR_CRS_STACK_SIZE
	.align		4
.L_131:
        /*0198*/ 	.byte	0x04, 0x1e
        /*019a*/ 	.short	(.L_133 - .L_132)
.L_132:
        /*019c*/ 	.word	0x00000000


	//----- nvinfo : EIATTR_CBANK_PARAM_SIZE
	.align		4
.L_133:
        /*01a0*/ 	.byte	0x03, 0x19
        /*01a2*/ 	.short	0x001d


	//----- nvinfo : EIATTR_PARAM_CBANK
	.align		4
        /*01a4*/ 	.byte	0x04, 0x0a
        /*01a6*/ 	.short	(.L_135 - .L_134)
	.align		4
.L_134:
        /*01a8*/ 	.word	index@(.nv.constant0._ZN3cub18CUB_300001_SM_10006detail6reduce28DeviceReduceSingleTileKernelINS2_10policy_hubIfyN4cuda3std3__44plusIfEEE10Policy1000EPfSC_iS9_ffNS7_10__identityEEEvT0_T1_T2_T3_T4_T6_)
        /*01ac*/ 	.short	0x0380
        /*01ae*/ 	.short	0x001d


	//----- nvinfo : EIATTR_SW_WAR
	.align		4
.L_135:
        /*01b0*/ 	.byte	0x04, 0x36
        /*01b2*/ 	.short	(.L_137 - .L_136)
.L_136:
        /*01b4*/ 	.word	0x00000008
.L_137:


//--------------------- .nv.info._ZN3cub18CUB_300001_SM_10006detail6reduce18DeviceReduceKernelINS2_10policy_hubIfyN4cuda3std3__44plusIfEEE10Policy1000EN6thrust24THRUST_300001_SM_1000_NS6detail15normal_iteratorINSD_10device_ptrIfEEEEyS9_fNS7_10__identityEEEvT0_PT3_T1_NS0_13GridEvenShareISN_EET2_T4_ --------------------------
	.section	.nv.info._ZN3cub18CUB_300001_SM_10006detail6reduce18DeviceReduceKernelINS2_10policy_hubIfyN4cuda3std3__44plusIfEEE10Policy1000EN6thrust24THRUST_300001_SM_1000_NS6detail15normal_iteratorINSD_10device_ptrIfEEEEyS9_fNS7_10__identityEEEvT0_PT3_T1_NS0_13GridEvenShareISN_EET2_T4_,"",@"SHT_CUDA_INFO"
	.sectionflags	@""
	.align	4


	//----- nvinfo : EIATTR_CUDA_API_VERSION
	.align		4
        /*0000*/ 	.byte	0x04, 0x37
        /*0002*/ 	.short	(.L_139 - .L_138)
.L_138:
        /*0004*/ 	.word	0x00000082


	//----- nvinfo : EIATTR_KPARAM_INFO
	.align		4
.L_139:
        /*0008*/ 	.byte	0x04, 0x17
        /*000a*/ 	.short	(.L_141 - .L_140)
.L_140:
        /*000c*/ 	.word	0x00000000
        /*0010*/ 	.short	0x0005
        /*0012*/ 	.short	0x0061
        /*0014*/ 	.byte	0x00, 0xf0, 0x05, 0x00


	//----- nvinfo : EIATTR_KPARAM_INFO
	.align		4
.L_141:
        /*0018*/ 	.byte	0x04, 0x17
        /*001a*/ 	.short	(.L_143 - .L_142)
.L_142:
        /*001c*/ 	.word	0x00000000
        /*0020*/ 	.short	0x0004
        /*0022*/ 	.short	0x0060
        /*0024*/ 	.byte	0x00, 0xf0, 0x05, 0x00


	//----- nvinfo : EIATTR_KPARAM_INFO
	.align		4
.L_143:
        /*0028*/ 	.byte	0x04, 0x17
        /*002a*/ 	.short	(.L_145 - .L_144)
.L_144:
        /*002c*/ 	.word	0x00000000
        /*0030*/ 	.short	0x0003
        /*0032*/ 	.short	0x0018
        /*0034*/ 	.byte	0x00, 0xf0, 0x21, 0x01


	//----- nvinfo : EIATTR_KPARAM_INFO
	.align		4
.L_145:
        /*0038*/ 	.byte	0x04, 0x17
        /*003a*/ 	.short	(.L_147 - .L_146)
.L_146:
        /*003c*/ 	.word	0x00000000
        /*0040*/ 	.short	0x0002
        /*0042*/ 	.short	0x0010
        /*0044*/ 	.byte	0x00, 0xf0, 0x21, 0x00


	//----- nvinfo : EIATTR_KPARAM_INFO
	.align		4
.L_147:
        /*0048*/ 	.byte	0x04, 0x17
        /*004a*/ 	.short	(.L_149 - .L_148)
.L_148:
        /*004c*/ 	.word	0x00000000
        /*0050*/ 	.short	0x0001
        /*0052*/ 	.short	0x0008
        /*0054*/ 	.byte	0x00, 0xf5, 0x21, 0x00


	//----- nvinfo : EIATTR_KPARAM_INFO
	.align		4
.L_149:
        /*0058*/ 	.byte	0x04, 0x17
        /*005a*/ 	.short	(.L_151 - .L_150)
.L_150:
        /*005c*/ 	.word	0x00000000
        /*0060*/ 	.short	0x0000
        /*0062*/ 	.short	0x0000
        /*0064*/ 	.byte	0x00, 0xf0, 0x21, 0x00


	//----- nvinfo : EIATTR_SPARSE_MMA_MASK
	.align		4
.L_151:
        /*0068*/ 	.byte	0x03, 0x50
        /*006a*/ 	.short	0x0000


	//----- nvinfo : EIATTR_MAXREG_COUNT
	.align		4
        /*006c*/ 	.byte	0x03, 0x1b
        /*006e*/ 	.short	0x00ff


	//----- nvinfo : EIATTR_NUM_BARRIERS
	.align		4
        /*0070*/ 	.byte	0x02, 0x4c
        /*0072*/ 	.byte	0x01
	.zero		1


	//----- nvinfo : EIATTR_MERCURY_ISA_VERSION
	.align		4
        /*0074*/ 	.byte	0x03, 0x5f
        /*0076*/ 	.short	0x0101


	//----- nvinfo : EIATTR_COOP_GROUP_MASK_REGIDS
	.align		4
        /*0078*/ 	.byte	0x04, 0x29
        /*007a*/ 	.short	(.L_153 - .L_152)


	//   ....[0]....
.L_152:
        /*007c*/ 	.word	0xffffffff


	//   ....[1]....
        /*0080*/ 	.word	0xffffffff


	//   ....[2]....
        /*0084*/ 	.word	0xffffffff


	//   ....[3]....
        /*0088*/ 	.word	0xffffffff


	//   ....[4]....
        /*008c*/ 	.word	0xffffffff


	//   ....[5]....
        /*0090*/ 	.word	0xffffffff


	//   ....[6]....
        /*0094*/ 	.word	0xffffffff


	//   ....[7]....
        /*0098*/ 	.word	0xffffffff


	//   ....[8]....
        /*009c*/ 	.word	0xffffffff


	//   ....[9]....
        /*00a0*/ 	.word	0xffffffff


	//   ....[10]....
        /*00a4*/ 	.word	0xffffffff


	//   ....[11]....
        /*00a8*/ 	.word	0xffffffff


	//   ....[12]....
        /*00ac*/ 	.word	0xffffffff


	//   ....[13]....
        /*00b0*/ 	.word	0xffffffff


	//   ....[14]....
        /*00b4*/ 	.word	0xffffffff


	//----- nvinfo : EIATTR_COOP_GROUP_INSTR_OFFSETS
	.align		4
.L_153:
        /*00b8*/ 	.byte	0x04, 0x28
        /*00ba*/ 	.short	(.L_155 - .L_154)


	//   ....[0]....
.L_154:
        /*00bc*/ 	.word	0x000009c0


	//   ....[1]....
        /*00c0*/ 	.word	0x00000a20


	//   ....[2]....
        /*00c4*/ 	.word	0x00000a90


	//   ....[3]....
        /*00c8*/ 	.word	0x00000ae0


	//   ....[4]....
        /*00cc*/ 	.word	0x00000b10


	//   ....[5]....
        /*00d0*/ 	.word	0x00000cd0


	//   ....[6]....
        /*00d4*/ 	.word	0x00000d60


	//   ....[7]....
        /*00d8*/ 	.word	0x00000dd0


	//   ....[8]....
        /*00dc*/ 	.word	0x00000e20


	//   ....[9]....
        /*00e0*/ 	.word	0x00000e50


	//   ....[10]....
        /*00e4*/ 	.word	0x00002030


	//   ....[11]....
        /*00e8*/ 	.word	0x000020c0


	//   ....[12]....
        /*00ec*/ 	.word	0x00002110


	//   ....[13]....
        /*00f0*/ 	.word	0x00002150


	//   ....[14]....
        /*00f4*/ 	.word	0x00002180


	//----- nvinfo : EIATTR_VRC_CTA_INIT_COUNT
	.align		4
.L_155:
        /*00f8*/ 	.byte	0x02, 0x4a
	.zero		1
	.zero		1


	//----- nvinfo : EIATTR_EXIT_INSTR_OFFSETS
	.align		4
        /*00fc*/ 	.byte	0x04, 0x1c
        /*00fe*/ 	.short	(.L_157 - .L_156)


	//   ....[0]....
.L_156:
        /*0100*/ 	.word	0x000022d0


	//   ....[1]....
        /*0104*/ 	.word	0x00002330


	//----- nvinfo : EIATTR_MAX_THREADS
	.align		4
.L_157:
        /*0108*/ 	.byte	0x04, 0x05
        /*010a*/ 	.short	(.L_159 - .L_158)
.L_158:
        /*010c*/ 	.word	0x00000100
        /*0110*/ 	.word	0x00000001
        /*0114*/ 	.word	0x00000001


	//----- nvinfo : EIATTR_CRS_STACK_SIZE
	.align		4
.L_159:
        /*0118*/ 	.byte	0x04, 0x1e
        /*011a*/ 	.short	(.L_161 - .L_160)
.L_160:
        /*011c*/ 	.word	0x00000000


	//----- nvinfo : EIATTR_CBANK_PARAM_SIZE
	.align		4
.L_161:
        /*0120*/ 	.byte	0x03, 0x19
        /*0122*/ 	.short	0x0062


	//----- nvinfo : EIATTR_PARAM_CBANK
	.align		4
        /*0124*/ 	.byte	0x04, 0x0a
        /*0126*/ 	.short	(.L_163 - .L_162)
	.align		4
.L_162:
        /*0128*/ 	.word	index@(.nv.constant0._ZN3cub18CUB_300001_SM_10006detail6reduce18DeviceReduceKernelINS2_10policy_hubIfyN4cuda3std3__44plusIfEEE10Policy1000EN6thrust24THRUST_300001_SM_1000_NS6detail15normal_iteratorINSD_10device_ptrIfEEEEyS9_fNS7_10__identityEEEvT0_PT3_T1_NS0_13GridEvenShareISN_EET2_T4_)
        /*012c*/ 	.short	0x0380
        /*012e*/ 	.short	0x0062


	//----- nvinfo : EIATTR_SW_WAR
	.align		4
.L_163:
        /*0130*/ 	.byte	0x04, 0x36
        /*0132*/ 	.short	(.L_165 - .L_164)
.L_164:
        /*0134*/ 	.word	0x00000008
.L_165:


//--------------------- .nv.info._ZN3cub18CUB_300001_SM_10006detail6reduce28DeviceReduceSingleTileKernelINS2_10policy_hubIfyN4cuda3std3__44plusIfEEE10Policy1000EN6thrust24THRUST_300001_SM_1000_NS6detail15normal_iteratorINSD_10device_ptrIfEEEEPfyS9_ffNS7_10__identityEEEvT0_T1_T2_T3_T4_T6_ --------------------------
	.section	.nv.info._ZN3cub18CUB_300001_SM_10006detail6reduce28DeviceReduceSingleTileKernelINS2_10policy_hubIfyN4cuda3std3__44plusIfEEE10Policy1000EN6thrust24THRUST_300001_SM_1000_NS6detail15normal_iteratorINSD_10device_ptrIfEEEEPfyS9_ffNS7_10__identityEEEvT0_T1_T2_T3_T4_T6_,"",@"SHT_CUDA_INFO"
	.sectionflags	@""
	.align	4


	//----- nvinfo : EIATTR_CUDA_API_VERSION
	.align		4
        /*0000*/ 	.byte	0x04, 0x37
        /*0002*/ 	.short	(.L_167 - .L_166)
.L_166:
        /*0004*/ 	.word	0x00000082


	//----- nvinfo : EIATTR_KPARAM_INFO
	.align		4
.L_167:
        /*0008*/ 	.byte	0x04, 0x17
        /*000a*/ 	.short	(.L_169 - .L_168)
.L_168:
        /*000c*/ 	.word	0x00000000
        /*0010*/ 	.short	0x0005
        /*0012*/ 	.short	0x0020
        /*0014*/ 	.byte	0x00, 0xf0, 0x05, 0x00


	//----- nvinfo : EIATTR_KPARAM_INFO
	.align		4
.L_169:
        /*0018*/ 	.byte	0x04, 0x17
        /*001a*/ 	.short	(.L_171 - .L_170)
.L_170:
        /*001c*/ 	.word	0x00000000
        /*0020*/ 	.short	0x0004
        /*0022*/ 	.short	0x001c
        /*0024*/ 	.byte	0x00, 0xf0, 0x11, 0x00


	//----- nvinfo : EIATTR_KPARAM_INFO
	.align		4
.L_171:
        /*0028*/ 	.byte	0x04, 0x17
        /*002a*/ 	.short	(.L_173 - .L_172)
.L_172:
        /*002c*/ 	.word	0x00000000
        /*0030*/ 	.short	0x0003
        /*0032*/ 	.short	0x0018
        /*0034*/ 	.byte	0x00, 0xf0, 0x05, 0x00


	//----- nvinfo : EIATTR_KPARAM_INFO
	.align		4
.L_173:
        /*0038*/ 	.byte	0x04, 0x17
        /*003a*/ 	.short	(.L_175 - .L_174)
.L_174:
        /*003c*/ 	.word	0x00000000
        /*0040*/ 	.short	0x0002
        /*0042*/ 	.short	0x0010
        /*0044*/ 	.byte	0x00, 0xf0, 0x21, 0x00


	//----- nvinfo : EIATTR_KPARAM_INFO
	.align		4
.L_175:
        /*0048*/ 	.byte	0x04, 0x17
        /*004a*/ 	.short	(.L_177 - .L_176)
.L_176:
        /*004c*/ 	.word	0x00000000
        /*0050*/ 	.short	0x0001
        /*0052*/ 	.short	0x0008
        /*0054*/ 	.byte	0x00, 0xf5, 0x21, 0x00


	//----- nvinfo : EIATTR_KPARAM_INFO
	.align		4
.L_177:
        /*0058*/ 	.byte	0x04, 0x17
        /*005a*/ 	.short	(.L_179 - .L_178)
.L_178:
        /*005c*/ 	.word	0x00000000
        /*0060*/ 	.short	0x0000
        /*0062*/ 	.short	0x0000
        /*0064*/ 	.byte	0x00, 0xf0, 0x21, 0x00


	//----- nvinfo : EIATTR_SPARSE_MMA_MASK
	.align		4
.L_179:
        /*0068*/ 	.byte	0x03, 0x50
        /*006a*/ 	.short	0x0000


	//----- nvinfo : EIATTR_MAXREG_COUNT
	.align		4
        /*006c*/ 	.byte	0x03, 0x1b
        /*006e*/ 	.short	0x00ff


	//----- nvinfo : EIATTR_NUM_BARRIERS
	.align		4
        /*0070*/ 	.byte	0x02, 0x4c
        /*0072*/ 	.byte	0x01
	.zero		1


	//----- nvinfo : EIATTR_MERCURY_ISA_VERSION
	.align		4
        /*0074*/ 	.byte	0x03, 0x5f
        /*0076*/ 	.short	0x0101


	//----- nvinfo : EIATTR_COOP_GROUP_MASK_REGIDS
	.align		4
        /*0078*/ 	.byte	0x04, 0x29
        /*007a*/ 	.short	(.L_181 - .L_180)


	//   ....[0]....
.L_180:
        /*007c*/ 	.word	0xffffffff


	//   ....[1]....
        /*0080*/ 	.word	0xffffffff


	//   ....[2]....
        /*0084*/ 	.word	0xffffffff


	//   ....[3]....
        /*0088*/ 	.word	0xffffffff


	//   ....[4]....
        /*008c*/ 	.word	0xffffffff


	//   ....[5]....
        /*0090*/ 	.word	0xffffffff


	//   ....[6]....
        /*0094*/ 	.word	0xffffffff


	//   ....[7]....
        /*0098*/ 	.word	0xffffffff


	//   ....[8]....
        /*009c*/ 	.word	0xffffffff


	//   ....[9]....
        /*00a0*/ 	.word	0xffffffff


	//   ....[10]....
        /*00a4*/ 	.word	0xffffffff


	//   ....[11]....
        /*00a8*/ 	.word	0xffffffff


	//   ....[12]....
        /*00ac*/ 	.word	0xffffffff


	//   ....[13]....
        /*00b0*/ 	.word	0xffffffff


	//   ....[14]....
        /*00b4*/ 	.word	0xffffffff


	//----- nvinfo : EIATTR_COOP_GROUP_INSTR_OFFSETS
	.align		4
.L_181:
        /*00b8*/ 	.byte	0x04, 0x28
        /*00ba*/ 	.short	(.L_183 - .L_182)


	//   ....[0]....
.L_182:
        /*00bc*/ 	.word	0x00000930


	//   ....[1]....
        /*00c0*/ 	.word	0x00000990


	//   ....[2]....
        /*00c4*/ 	.word	0x00000a00


	//   ....[3]....
        /*00c8*/ 	.word	0x00000a50


	//   ....[4]....
        /*00cc*/ 	.word	0x00000a80


	//   ....[5]....
        /*00d0*/ 	.word	0x00000c40


	//   ....[6]....
        /*00d4*/ 	.word	0x00000cd0


	//   ....[7]....
        /*00d8*/ 	.word	0x00000d20


	//   ....[8]....
        /*00dc*/ 	.word	0x00000d60


	//   ....[9]....
        /*00e0*/ 	.word	0x00000da0


	//   ....[10]....
        /*00e4*/ 	.word	0x00001dc0


	//   ....[11]....
        /*00e8*/ 	.word	0x00001e40


	//   ....[12]....
        /*00ec*/ 	.word	0x00001e90


	//   ....[13]....
        /*00f0*/ 	.word	0x00001ed0


	//   ....[14]....
        /*00f4*/ 	.word	0x00001f00


	//----- nvinfo : EIATTR_VRC_CTA_INIT_COUNT
	.align		4
.L_183:
        /*00f8*/ 	.byte	0x02, 0x4a
	.zero		1
	.zero		1


	//----- nvinfo : EIATTR_EXIT_INSTR_OFFSETS
	.align		4
        /*00fc*/ 	.byte	0x04, 0x1c
        /*00fe*/ 	.short	(.L_185 - .L_184)


	//   ....[0]....
.L_184:
        /*0100*/ 	.word	0x000000a0


	//   ....[1]....
        /*0104*/ 	.word	0x000000e0


	//   ....[2]....
        /*0108*/ 	.word	0x00002040


	//   ....[3]....
        /*010c*/ 	.word	0x00002090


	//----- nvinfo : EIATTR_MAX_THREADS
	.align		4
.L_185:
        /*0110*/ 	.byte	0x04, 0x05
        /*0112*/ 	.short	(.L_187 - .L_186)
.L_186:
        /*0114*/ 	.word	0x00000100
        /*0118*/ 	.word	0x00000001
        /*011c*/ 	.word	0x00000001


	//----- nvinfo : EIATTR_CRS_STACK_SIZE
	.align		4
.L_187:
        /*0120*/ 	.byte	0x04, 0x1e
        /*0122*/ 	.short	(.L_189 - .L_188)
.L_188:
        /*0124*/ 	.word	0x00000000


	//----- nvinfo : EIATTR_CBANK_PARAM_SIZE
	.align		4
.L_189:
        /*0128*/ 	.byte	0x03, 0x19
        /*012a*/ 	.short	0x0021


	//----- nvinfo : EIATTR_PARAM_CBANK
	.align		4
        /*012c*/ 	.byte	0x04, 0x0a
        /*012e*/ 	.short	(.L_191 - .L_190)
	.align		4
.L_190:
        /*0130*/ 	.word	index@(.nv.constant0._ZN3cub18CUB_300001_SM_10006detail6reduce28DeviceReduceSingleTileKernelINS2_10policy_hubIfyN4cuda3std3__44plusIfEEE10Policy1000EN6thrust24THRUST_300001_SM_1000_NS6detail15normal_iteratorINSD_10device_ptrIfEEEEPfyS9_ffNS7_10__identityEEEvT0_T1_T2_T3_T4_T6_)
        /*0134*/ 	.short	0x0380
        /*0136*/ 	.short	0x0021


	//----- nvinfo : EIATTR_SW_WAR
	.align		4
.L_191:
        /*0138*/ 	.byte	0x04, 0x36
        /*013a*/ 	.short	(.L_193 - .L_192)
.L_192:
        /*013c*/ 	.word	0x00000008
.L_193:


//--------------------- .nv.info._ZN3cub18CUB_300001_SM_10006detail6reduce28DeviceReduceSingleTileKernelINS2_10policy_hubIfjN4cuda3std3__44plusIfEEE10Policy1000EPfSC_iS9_ffNS7_10__identityEEEvT0_T1_T2_T3_T4_T6_ --------------------------
	.section	.nv.info._ZN3cub18CUB_300001_SM_10006detail6reduce28DeviceReduceSingleTileKernelINS2_10policy_hubIfjN4cuda3std3__44plusIfEEE10Policy1000EPfSC_iS9_ffNS7_10__identityEEEvT0_T1_T2_T3_T4_T6_,"",@"SHT_CUDA_INFO"
	.sectionflags	@""
	.align	4


	//----- nvinfo : EIATTR_CUDA_API_VERSION
	.align		4
        /*0000*/ 	.byte	0x04, 0x37
        /*0002*/ 	.short	(.L_195 - .L_194)
.L_194:
        /*0004*/ 	.word	0x00000082


	//----- nvinfo : EIATTR_KPARAM_INFO
	.align		4
.L_195:
        /*0008*/ 	.byte	0x04, 0x17
        /*000a*/ 	.short	(.L_197 - .L_196)
.L_196:
        /*000c*/ 	.word	0x00000000
        /*0010*/ 	.short	0x0005
        /*0012*/ 	.short	0x001c
        /*0014*/ 	.byte	0x00, 0xf0, 0x05, 0x00


	//----- nvinfo : EIATTR_KPARAM_INFO
	.align		4
.L_197:
        /*0018*/ 	.byte	0x04, 0x17
        /*001a*/ 	.short	(.L_199 - .L_198)
.L_198:
        /*001c*/ 	.word	0x00000000
        /*0020*/ 	.short	0x0004
        /*0022*/ 	.short	0x0018
        /*0024*/ 	.byte	0x00, 0xf0, 0x11, 0x00


	//----- nvinfo : EIATTR_KPARAM_INFO
	.align		4
.L_199:
        /*0028*/ 	.byte	0x04, 0x17
        /*002a*/ 	.short	(.L_201 - .L_200)
.L_200:
        /*002c*/ 	.word	0x00000000
        /*0030*/ 	.short	0x0003
        /*0032*/ 	.short	0x0014
        /*0034*/ 	.byte	0x00, 0xf0, 0x05, 0x00


	//----- nvinfo : EIATTR_KPARAM_INFO
	.align		4
.L_201:
        /*0038*/ 	.byte	0x04, 0x17
        /*003a*/ 	.short	(.L_203 - .L_202)
.L_202:
        /*003c*/ 	.word	0x00000000
        /*0040*/ 	.short	0x0002
        /*0042*/ 	.short	0x0010
        /*0044*/ 	.byte	0x00, 0xf0, 0x11, 0x00


	//----- nvinfo : EIATTR_KPARAM_INFO
	.align		4
.L_203:
        /*0048*/ 	.byte	0x04, 0x17
        /*004a*/ 	.short	(.L_205 - .L_204)
.L_204:
        /*004c*/ 	.word	0x00000000
        /*0050*/ 	.short	0x0001
        /*0052*/ 	.short	0x0008
        /*0054*/ 	.byte	0x00, 0xf5, 0x21, 0x00


	//----- nvinfo : EIATTR_KPARAM_INFO
	.align		4
.L_205:
        /*0058*/ 	.byte	0x04, 0x17
        /*005a*/ 	.short	(.L_207 - .L_206)
.L_206:
        /*005c*/ 	.word	0x00000000
        /*0060*/ 	.short	0x0000
        /*0062*/ 	.short	0x0000
        /*0064*/ 	.byte	0x00, 0xf5, 0x21, 0x00


	//----- nvinfo : EIATTR_SPARSE_MMA_MASK
	.align		4
.L_207:
        /*0068*/ 	.byte	0x03, 0x50
        /*006a*/ 	.short	0x0000


	//----- nvinfo : EIATTR_MAXREG_COUNT
	.align		4
        /*006c*/ 	.byte	0x03, 0x1b
        /*006e*/ 	.short	0x0080


	//----- nvinfo : EIATTR_NUM_BARRIERS
	.align		4
        /*0070*/ 	.byte	0x02, 0x4c
        /*0072*/ 	.byte	0x01
	.zero		1


	//----- nvinfo : EIATTR_MERCURY_ISA_VERSION
	.align		4
        /*0074*/ 	.byte	0x03, 0x5f
        /*0076*/ 	.short	0x0101


	//----- nvinfo : EIATTR_UNUSED_LOAD_BYTE_OFFSET
	.align		4
        /*0078*/ 	.byte	0x04, 0x44
        /*007a*/ 	.short	(.L_209 - .L_208)


	//   ....[0]....
.L_208:
        /*007c*/ 	.word	0x00000b70
        /*0080*/ 	.word	0x0000fff0


	//   ....[1]....
        /*0084*/ 	.word	0x00000f80
        /*0088*/ 	.word	0x0000fff0


	//   ....[2]....
        /*008c*/ 	.word	0x00002010
        /*0090*/ 	.word	0x0000fff0


	//   ....[3]....
        /*0094*/ 	.word	0x00002bb0
        /*0098*/ 	.word	0x0000fff0


	//   ....[4]....
        /*009c*/ 	.word	0x00002fc0
        /*00a0*/ 	.word	0x0000fff0


	//   ....[5]....
        /*00a4*/ 	.word	0x00004140
        /*00a8*/ 	.word	0x0000fff0


	//----- nvinfo : EIATTR_COOP_GROUP_MASK_REGIDS
	.align		4
.L_209:
        /*00ac*/ 	.byte	0x04, 0x29
        /*00ae*/ 	.short	(.L_211 - .L_210)


	//   ....[0]....
.L_210:
        /*00b0*/ 	.word	0xffffffff


	//   ....[1]....
        /*00b4*/ 	.word	0xffffffff


	//   ....[2]....
        /*00b8*/ 	.word	0xffffffff


	//   ....[3]....
        /*00bc*/ 	.word	0xffffffff


	//   ....[4]....
        /*00c0*/ 	.word	0xffffffff


	//   ....[5]....
        /*00c4*/ 	.word	0xffffffff


	//   ....[6]....
        /*00c8*/ 	.word	0xffffffff


	//   ....[7]....
        /*00cc*/ 	.word	0xffffffff


	//   ....[8]....
        /*00d0*/ 	.word	0xffffffff


	//   ....[9]....
        /*00d4*/ 	.word	0xffffffff


	//   ....[10]....
        /*00d8*/ 	.word	0xffffffff


	//   ....[11]....
        /*00dc*/ 	.word	0xffffffff


	//   ....[12]....
        /*00e0*/ 	.word	0xffffffff


	//   ....[13]....
        /*00e4*/ 	.word	0xffffffff


	//   ....[14]....
        /*00e8*/ 	.word	0xffffffff


	//   ....[15]....
        /*00ec*/ 	.word	0xffffffff


	//   ....[16]....
        /*00f0*/ 	.word	0xffffffff


	//   ....[17]....
        /*00f4*/ 	.word	0xffffffff


	//   ....[18]....
        /*00f8*/ 	.word	0xffffffff


	//   ....[19]....
        /*00fc*/ 	.word	0xffffffff


	//   ....[20]....
        /*0100*/ 	.word	0xffffffff


	//   ....[21]....
        /*0104*/ 	.word	0xffffffff


	//   ....[22]....
        /*0108*/ 	.word	0xffffffff


	//   ....[23]....
        /*010c*/ 	.word	0xffffffff


	//   ....[24]....
        /*0110*/ 	.word	0xffffffff


	//   ....[25]....
        /*0114*/ 	.word	0xffffffff


	//   ....[26]....
        /*0118*/ 	.word	0xffffffff


	//   ....[27]....
        /*011c*/ 	.word	0xffffffff


	//   ....[28]....
        /*0120*/ 	.word	0xffffffff


	//   ....[29]....
        /*0124*/ 	.word	0xffffffff


	//----- nvinfo : EIATTR_COOP_GROUP_INSTR_OFFSETS
	.align		4
.L_211:
        /*0128*/ 	.byte	0x04, 0x28
        /*012a*/ 	.short	(.L_213 - .L_212)


	//   ....[0]....
.L_212:
        /*012c*/ 	.word	0x00000980


	//   ....[1]....
        /*0130*/ 	.word	0x000009e0


	//   ....[2]....
        /*0134*/ 	.word	0x00000a50


	//   ....[3]....
        /*0138*/ 	.word	0x00000aa0


	//   ....[4]....
        /*013c*/ 	.word	0x00000ad0


	//   ....[5]....
        /*0140*/ 	.word	0x00000d20


	//   ....[6]....
        /*0144*/ 	.word	0x00000db0


	//   ....[7]....
        /*0148*/ 	.word	0x00000df0


	//   ....[8]....
        /*014c*/ 	.word	0x00000e40


	//   ....[9]....
        /*0150*/ 	.word	0x00000e80


	//   ....[10]....
        /*0154*/ 	.word	0x00001e30


	//   ....[11]....
        /*0158*/ 	.word	0x00001eb0


	//   ....[12]....
        /*015c*/ 	.word	0x00001f00


	//   ....[13]....
        /*0160*/ 	.word	0x00001f40


	//   ....[14]....
        /*0164*/ 	.word	0x00001f70


	//   ....[15]....
        /*0168*/ 	.word	0x000029c0


	//   ....[16]....
        /*016c*/ 	.word	0x00002a20


	//   ....[17]....
        /*0170*/ 	.word	0x00002a90


	//   ....[18]....
        /*0174*/ 	.word	0x00002ae0


	//   ....[19]....
        /*0178*/ 	.word	0x00002b10


	//   ....[20]....
        /*017c*/ 	.word	0x00002d60


	//   ....[21]....
        /*0180*/ 	.word	0x00002de0


	//   ....[22]....
        /*0184*/ 	.word	0x00002e20


	//   ....[23]....
        /*0188*/ 	.word	0x00002e60


	//   ....[24]....
        /*018c*/ 	.word	0x00002ec0


	//   ....[25]....
        /*0190*/ 	.word	0x00003f60


	//   ....[26]....
        /*0194*/ 	.word	0x00003fe0


	//   ....[27]....
        /*0198*/ 	.word	0x00004030


	//   ....[28]....
        /*019c*/ 	.word	0x00004070


	//   ....[29]....
        /*01a0*/ 	.word	0x000040a0


	//----- nvinfo : EIATTR_VRC_CTA_INIT_COUNT
	.align		4
.L_213:
        /*01a4*/ 	.byte	0x02, 0x4a
	.zero		1
	.zero		1


	//----- nvinfo : EIATTR_EXIT_INSTR_OFFSETS
	.align		4
        /*01a8*/ 	.byte	0x04, 0x1c
        /*01aa*/ 	.short	(.L_215 - .L_214)


	//   ....[0]....
.L_214:
        /*01ac*/ 	.word	0x00000080


	//   ....[1]....
        /*01b0*/ 	.word	0x000000c0


	//   ....[2]....
        /*01b4*/ 	.word	0x00004280


	//   ....[3]....
        /*01b8*/ 	.word	0x000042d0


	//----- nvinfo : EIATTR_MAX_THREADS
	.align		4
.L_215:
        /*01bc*/ 	.byte	0x04, 0x05
        /*01be*/ 	.short	(.L_217 - .L_216)
.L_216:
        /*01c0*/ 	.word	0x00000200
        /*01c4*/ 	.word	0x00000001
        /*01c8*/ 	.word	0x00000001


	//----- nvinfo : EIATTR_CRS_STACK_SIZE
	.align		4
.L_217:
        /*01cc*/ 	.byte	0x04, 0x1e
        /*01ce*/ 	.short	(.L_219 - .L_218)
.L_218:
        /*01d0*/ 	.word	0x00000000


	//----- nvinfo : EIATTR_CBANK_PARAM_SIZE
	.align		4
.L_219:
        /*01d4*/ 	.byte	0x03, 0x19
        /*01d6*/ 	.short	0x001d


	//----- nvinfo : EIATTR_PARAM_CBANK
	.align		4
        /*01d8*/ 	.byte	0x04, 0x0a
        /*01da*/ 	.short	(.L_221 - .L_220)
	.align		4
.L_220:
        /*01dc*/ 	.word	index@(.nv.constant0._ZN3cub18CUB_300001_SM_10006detail6reduce28DeviceReduceSingleTileKernelINS2_10policy_hubIfjN4cuda3std3__44plusIfEEE10Policy1000EPfSC_iS9_ffNS7_10__identityEEEvT0_T1_T2_T3_T4_T6_)
        /*01e0*/ 	.short	0x0380
        /*01e2*/ 	.short	0x001d


	//----- nvinfo : EIATTR_SW_WAR
	.align		4
.L_221:
        /*01e4*/ 	.byte	0x04, 0x36
        /*01e6*/ 	.short	(.L_223 - .L_222)
.L_222:
        /*01e8*/ 	.word	0x00000008
.L_223:


//--------------------- .nv.info._ZN3cub18CUB_300001_SM_10006detail6reduce18DeviceReduceKernelINS2_10policy_hubIfjN4cuda3std3__44plusIfEEE10Policy1000EN6thrust24THRUST_300001_SM_1000_NS6detail15normal_iteratorINSD_10device_ptrIfEEEEjS9_fNS7_10__identityEEEvT0_PT3_T1_NS0_13GridEvenShareISN_EET2_T4_ --------------------------
	.section	.nv.info._ZN3cub18CUB_300001_SM_10006detail6reduce18DeviceReduceKernelINS2_10policy_hubIfjN4cuda3std3__44plusIfEEE10Policy1000EN6thrust24THRUST_300001_SM_1000_NS6detail15normal_iteratorINSD_10device_ptrIfEEEEjS9_fNS7_10__identityEEEvT0_PT3_T1_NS0_13GridEvenShareISN_EET2_T4_,"",@"SHT_CUDA_INFO"
	.sectionflags	@""
	.align	4


	//----- nvinfo : EIATTR_CUDA_API_VERSION
	.align		4
        /*0000*/ 	.byte	0x04, 0x37
        /*0002*/ 	.short	(.L_225 - .L_224)
.L_224:
        /*0004*/ 	.word	0x00000082


	//----- nvinfo : EIATTR_KPARAM_INFO
	.align		4
.L_225:
        /*0008*/ 	.byte	0x04, 0x17
        /*000a*/ 	.short	(.L_227 - .L_226)
.L_226:
        /*000c*/ 	.word	0x00000000
        /*0010*/ 	.short	0x0005
        /*0012*/ 	.short	0x003d
        /*0014*/ 	.byte	0x00, 0xf0, 0x05, 0x00


	//----- nvinfo : EIATTR_KPARAM_INFO
	.align		4
.L_227:
        /*0018*/ 	.byte	0x04, 0x17
        /*001a*/ 	.short	(.L_229 - .L_228)
.L_228:
        /*001c*/ 	.word	0x00000000
        /*0020*/ 	.short	0x0004
        /*0022*/ 	.short	0x003c
        /*0024*/ 	.byte	0x00, 0xf0, 0x05, 0x00


	//----- nvinfo : EIATTR_KPARAM_INFO
	.align		4
.L_229:
        /*0028*/ 	.byte	0x04, 0x17
        /*002a*/ 	.short	(.L_231 - .L_230)
.L_230:
        /*002c*/ 	.word	0x00000000
        /*0030*/ 	.short	0x0003
        /*0032*/ 	.short	0x0014
        /*0034*/ 	.byte	0x00, 0xf0, 0xa1, 0x00


	//----- nvinfo : EIATTR_KPARAM_INFO
	.align		4
.L_231:
        /*0038*/ 	.byte	0x04, 0x17
        /*003a*/ 	.short	(.L_233 - .L_232)
.L_232:
        /*003c*/ 	.word	0x00000000
        /*0040*/ 	.short	0x0002
        /*0042*/ 	.short	0x0010
        /*0044*/ 	.byte	0x00, 0xf0, 0x11, 0x00


	//----- nvinfo : EIATTR_KPARAM_INFO
	.align		4
.L_233:
        /*0048*/ 	.byte	0x04, 0x17
        /*004a*/ 	.short	(.L_235 - .L_234)
.L_234:
        /*004c*/ 	.word	0x00000000
        /*0050*/ 	.short	0x0001
        /*0052*/ 	.short	0x0008
        /*0054*/ 	.byte	0x00, 0xf5, 0x21, 0x00


	//----- nvinfo : EIATTR_KPARAM_INFO
	.align		4
.L_235:
        /*0058*/ 	.byte	0x04, 0x17
        /*005a*/ 	.short	(.L_237 - .L_236)
.L_236:
        /*005c*/ 	.word	0x00000000
        /*0060*/ 	.short	0x0000
        /*0062*/ 	.short	0x0000
        /*0064*/ 	.byte	0x00, 0xf0, 0x21, 0x00


	//----- nvinfo : EIATTR_SPARSE_MMA_MASK
	.align		4
.L_237:
        /*0068*/ 	.byte	0x03, 0x50
        /*006a*/ 	.short	0x0000


	//----- nvinfo : EIATTR_MAXREG_COUNT
	.align		4
        /*006c*/ 	.byte	0x03, 0x1b
        /*006e*/ 	.short	0x0080


	//----- nvinfo : EIATTR_NUM_BARRIERS
	.align		4
        /*0070*/ 	.byte	0x02, 0x4c
        /*0072*/ 	.byte	0x01
	.zero		1


	//----- nvinfo : EIATTR_MERCURY_ISA_VERSION
	.align		4
        /*0074*/ 	.byte	0x03, 0x5f
        /*0076*/ 	.short	0x0101


	//----- nvinfo : EIATTR_UNUSED_LOAD_BYTE_OFFSET
	.align		4
        /*0078*/ 	.byte	0x04, 0x44
        /*007a*/ 	.short	(.L_239 - .L_238)


	//   ....[0]....
.L_238:
        /*007c*/ 	.word	0x00000de0
        /*0080*/ 	.word	0x0000fff0


	//   ....[1]....
        /*0084*/ 	.word	0x000011f0
        /*0088*/ 	.word	0x0000fff0


	//   ....[2]....
        /*008c*/ 	.word	0x000026b0
        /*0090*/ 	.word	0x0000fff0


	//----- nvinfo : EIATTR_COOP_GROUP_MASK_REGIDS
	.align		4
.L_239:
        /*0094*/ 	.byte	0x04, 0x29
        /*0096*/ 	.short	(.L_241 - .L_240)


	//   ....[0]....
.L_240:
        /*0098*/ 	.word	0xffffffff


	//   ....[1]....
        /*009c*/ 	.word	0xffffffff


	//   ....[2]....
        /*00a0*/ 	.word	0xffffffff


	//   ....[3]....
        /*00a4*/ 	.word	0xffffffff


	//   ....[4]....
        /*00a8*/ 	.word	0xffffffff


	//   ....[5]....
        /*00ac*/ 	.word	0xffffffff


	//   ....[6]....
        /*00b0*/ 	.word	0xffffffff


	//   ....[7]....
        /*00b4*/ 	.word	0xffffffff


	//   ....[8]....
        /*00b8*/ 	.word	0xffffffff


	//   ....[9]....
        /*00bc*/ 	.word	0xffffffff


	//   ....[10]....
        /*00c0*/ 	.word	0xffffffff


	//   ....[11]....
        /*00c4*/ 	.word	0xffffffff


	//   ....[12]....
        /*00c8*/ 	.word	0xffffffff


	//   ....[13]....
        /*00cc*/ 	.word	0xffffffff


	//   ....[14]....
        /*00d0*/ 	.word	0xffffffff


	//----- nvinfo : EIATTR_COOP_GROUP_INSTR_OFFSETS
	.align		4
.L_241:
        /*00d4*/ 	.byte	0x04, 0x28
        /*00d6*/ 	.short	(.L_243 - .L_242)


	//   ....[0]....
.L_242:
        /*00d8*/ 	.word	0x00000bf0


	//   ....[1]....
        /*00dc*/ 	.word	0x00000c50


	//   ....[2]....
        /*00e0*/ 	.word	0x00000cc0


	//   ....[3]....
        /*00e4*/ 	.word	0x00000d10


	//   ....[4]....
        /*00e8*/ 	.word	0x00000d40


	//   ....[5]....
        /*00ec*/ 	.word	0x00000f90


	//   ....[6]....
        /*00f0*/ 	.word	0x00001020


	//   ....[7]....
        /*00f4*/ 	.word	0x00001070


	//   ....[8]....
        /*00f8*/ 	.word	0x000010b0


	//   ....[9]....
        /*00fc*/ 	.word	0x000010f0


	//   ....[10]....
        /*0100*/ 	.word	0x000024c0


	//   ....[11]....
        /*0104*/ 	.word	0x00002550


	//   ....[12]....
        /*0108*/ 	.word	0x000025a0


	//   ....[13]....
        /*010c*/ 	.word	0x000025e0


	//   ....[14]....
        /*0110*/ 	.word	0x00002610


	//----- nvinfo : EIATTR_VRC_CTA_INIT_COUNT
	.align		4
.L_243:
        /*0114*/ 	.byte	0x02, 0x4a
	.zero		1
	.zero		1


	//----- nvinfo : EIATTR_EXIT_INSTR_OFFSETS
	.align		4
        /*0118*/ 	.byte	0x04, 0x1c
        /*011a*/ 	.short	(.L_245 - .L_244)


	//   ....[0]....
.L_244:
        /*011c*/ 	.word	0x000027f0


	//   ....[1]....
        /*0120*/ 	.word	0x00002830


	//----- nvinfo : EIATTR_MAX_THREADS
	.align		4
.L_245:
        /*0124*/ 	.byte	0x04, 0x05
        /*0126*/ 	.short	(.L_247 - .L_246)
.L_246:
        /*0128*/ 	.word	0x00000200
        /*012c*/ 	.word	0x00000001
        /*0130*/ 	.word	0x00000001


	//----- nvinfo : EIATTR_CRS_STACK_SIZE
	.align		4
.L_247:
        /*0134*/ 	.byte	0x04, 0x1e
        /*0136*/ 	.short	(.L_249 - .L_248)
.L_248:
        /*0138*/ 	.word	0x00000000


	//----- nvinfo : EIATTR_CBANK_PARAM_SIZE
	.align		4
.L_249:
        /*013c*/ 	.byte	0x03, 0x19
        /*013e*/ 	.short	0x003e


	//----- nvinfo : EIATTR_PARAM_CBANK
	.align		4
        /*0140*/ 	.byte	0x04, 0x0a
        /*0142*/ 	.short	(.L_251 - .L_250)
	.align		4
.L_250:
        /*0144*/ 	.word	index@(.nv.constant0._ZN3cub18CUB_300001_SM_10006detail6reduce18DeviceReduceKernelINS2_10policy_hubIfjN4cuda3std3__44plusIfEEE10Policy1000EN6thrust24THRUST_300001_SM_1000_NS6detail15normal_iteratorINSD_10device_ptrIfEEEEjS9_fNS7_10__identityEEEvT0_PT3_T1_NS0_13GridEvenShareISN_EET2_T4_)
        /*0148*/ 	.short	0x0380
        /*014a*/ 	.short	0x003e


	//----- nvinfo : EIATTR_SW_WAR
	.align		4
.L_251:
        /*014c*/ 	.byte	0x04, 0x36
        /*014e*/ 	.short	(.L_253 - .L_252)
.L_252:
        /*0150*/ 	.word	0x00000008
.L_253:


//--------------------- .nv.info._ZN3cub18CUB_300001_SM_10006detail6reduce28DeviceReduceSingleTileKernelINS2_10policy_hubIfjN4cuda3std3__44plusIfEEE10Policy1000EN6thrust24THRUST_300001_SM_1000_NS6detail15normal_iteratorINSD_10device_ptrIfEEEEPfjS9_ffNS7_10__identityEEEvT0_T1_T2_T3_T4_T6_ --------------------------
	.section	.nv.info._ZN3cub18CUB_300001_SM_10006detail6reduce28DeviceReduceSingleTileKernelINS2_10policy_hubIfjN4cuda3std3__44plusIfEEE10Policy1000EN6thrust24THRUST_300001_SM_1000_NS6detail15normal_iteratorINSD_10device_ptrIfEEEEPfjS9_ffNS7_10__identityEEEvT0_T1_T2_T3_T4_T6_,"",@"SHT_CUDA_INFO"
	.sectionflags	@""
	.align	4


	//----- nvinfo : EIATTR_CUDA_API_VERSION
	.align		4
        /*0000*/ 	.byte	0x04, 0x37
        /*0002*/ 	.short	(.L_255 - .L_254)
.L_254:
        /*0004*/ 	.word	0x00000082


	//----- nvinfo : EIATTR_KPARAM_INFO
	.align		4
.L_255:
        /*0008*/ 	.byte	0x04, 0x17
        /*000a*/ 	.short	(.L_257 - .L_256)
.L_256:
        /*000c*/ 	.word	0x00000000
        /*0010*/ 	.short	0x0005
        /*0012*/ 	.short	0x001c
        /*0014*/ 	.byte	0x00, 0xf0, 0x05, 0x00


	//----- nvinfo : EIATTR_KPARAM_INFO
	.align		4
.L_257:
        /*0018*/ 	.byte	0x04, 0x17
        /*001a*/ 	.short	(.L_259 - .L_258)
.L_258:
        /*001c*/ 	.word	0x00000000
        /*0020*/ 	.short	0x0004
        /*0022*/ 	.short	0x0018
        /*0024*/ 	.byte	0x00, 0xf0, 0x11, 0x00


	//----- nvinfo : EIATTR_KPARAM_INFO
	.align		4
.L_259:
        /*0028*/ 	.byte	0x04, 0x17
        /*002a*/ 	.short	(.L_261 - .L_260)
.L_260:
        /*002c*/ 	.word	0x00000000
        /*0030*/ 	.short	0x0003
        /*0032*/ 	.short	0x0014
        /*0034*/ 	.byte	0x00, 0xf0, 0x05, 0x00


	//----- nvinfo : EIATTR_KPARAM_INFO
	.align		4
.L_261:
        /*0038*/ 	.byte	0x04, 0x17
        /*003a*/ 	.short	(.L_263 - .L_262)
.L_262:
        /*003c*/ 	.word	0x00000000
        /*0040*/ 	.short	0x0002
        /*0042*/ 	.short	0x0010
        /*0044*/ 	.byte	0x00, 0xf0, 0x11, 0x00


	//----- nvinfo : EIATTR_KPARAM_INFO
	.align		4
.L_263:
        /*0048*/ 	.byte	0x04, 0x17
        /*004a*/ 	.short	(.L_265 - .L_264)
.L_264:
        /*004c*/ 	.word	0x00000000
        /*0050*/ 	.short	0x0001
        /*0052*/ 	.short	0x0008
        /*0054*/ 	.byte	0x00, 0xf5, 0x21, 0x00


	//----- nvinfo : EIATTR_KPARAM_INFO
	.align		4
.L_265:
        /*0058*/ 	.byte	0x04, 0x17
        /*005a*/ 	.short	(.L_267 - .L_266)
.L_266:
        /*005c*/ 	.word	0x00000000
        /*0060*/ 	.short	0x0000
        /*0062*/ 	.short	0x0000
        /*0064*/ 	.byte	0x00, 0xf0, 0x21, 0x00


	//----- nvinfo : EIATTR_SPARSE_MMA_MASK
	.align		4
.L_267:
        /*0068*/ 	.byte	0x03, 0x50
        /*006a*/ 	.short	0x0000


	//----- nvinfo : EIATTR_MAXREG_COUNT
	.align		4
        /*006c*/ 	.byte	0x03, 0x1b
        /*006e*/ 	.short	0x0080


	//----- nvinfo : EIATTR_NUM_BARRIERS
	.align		4
        /*0070*/ 	.byte	0x02, 0x4c
        /*0072*/ 	.byte	0x01
	.zero		1


	//----- nvinfo : EIATTR_MERCURY_ISA_VERSION
	.align		4
        /*0074*/ 	.byte	0x03, 0x5f
        /*0076*/ 	.short	0x0101


	//----- nvinfo : EIATTR_UNUSED_LOAD_BYTE_OFFSET
	.align		4
        /*0078*/ 	.byte	0x04, 0x44
        /*007a*/ 	.short	(.L_269 - .L_268)


	//   ....[0]....
.L_268:
        /*007c*/ 	.word	0x00000b00
        /*0080*/ 	.word	0x0000fff0


	//   ....[1]....
        /*0084*/ 	.word	0x00000f10
        /*0088*/ 	.word	0x0000fff0


	//   ....[2]....
        /*008c*/ 	.word	0x00002270
        /*0090*/ 	.word	0x0000fff0


	//----- nvinfo : EIATTR_COOP_GROUP_MASK_REGIDS
	.align		4
.L_269:
        /*0094*/ 	.byte	0x04, 0x29
        /*0096*/ 	.short	(.L_271 - .L_270)


	//   ....[0]....
.L_270:
        /*0098*/ 	.word	0xffffffff


	//   ....[1]....
        /*009c*/ 	.word	0xffffffff


	//   ....[2]....
        /*00a0*/ 	.word	0xffffffff


	//   ....[3]....
        /*00a4*/ 	.word	0xffffffff


	//   ....[4]....
        /*00a8*/ 	.word	0xffffffff


	//   ....[5]....
        /*00ac*/ 	.word	0xffffffff


	//   ....[6]....
        /*00b0*/ 	.word	0xffffffff


	//   ....[7]....
        /*00b4*/ 	.word	0xffffffff


	//   ....[8]....
        /*00b8*/ 	.word	0xffffffff


	//   ....[9]....
        /*00bc*/ 	.word	0xffffffff


	//   ....[10]....
        /*00c0*/ 	.word	0xffffffff


	//   ....[11]....
        /*00c4*/ 	.word	0xffffffff


	//   ....[12]....
        /*00c8*/ 	.word	0xffffffff


	//   ....[13]....
        /*00cc*/ 	.word	0xffffffff


	//   ....[14]....
        /*00d0*/ 	.word	0xffffffff


	//----- nvinfo : EIATTR_COOP_GROUP_INSTR_OFFSETS
	.align		4
.L_271:
        /*00d4*/ 	.byte	0x04, 0x28
        /*00d6*/ 	.short	(.L_273 - .L_272)


	//   ....[0]....
.L_272:
        /*00d8*/ 	.word	0x00000910


	//   ....[1]....
        /*00dc*/ 	.word	0x00000970


	//   ....[2]....
        /*00e0*/ 	.word	0x000009e0


	//   ....[3]....
        /*00e4*/ 	.word	0x00000a30


	//   ....[4]....
        /*00e8*/ 	.word	0x00000a60


	//   ....[5]....
        /*00ec*/ 	.word	0x00000cb0


	//   ....[6]....
        /*00f0*/ 	.word	0x00000d40


	//   ....[7]....
        /*00f4*/ 	.word	0x00000d80


	//   ....[8]....
        /*00f8*/ 	.word	0x00000dd0


	//   ....[9]....
        /*00fc*/ 	.word	0x00000e10


	//   ....[10]....
        /*0100*/ 	.word	0x00002090


	//   ....[11]....
        /*0104*/ 	.word	0x00002110


	//   ....[12]....
        /*0108*/ 	.word	0x00002160


	//   ....[13]....
        /*010c*/ 	.word	0x000021a0


	//   ....[14]....
        /*0110*/ 	.word	0x000021d0


	//----- nvinfo : EIATTR_VRC_CTA_INIT_COUNT
	.align		4
.L_273:
        /*0114*/ 	.byte	0x02, 0x4a
	.zero		1
	.zero		1


	//----- nvinfo : EIATTR_EXIT_INSTR_OFFSETS
	.align		4
        /*0118*/ 	.byte	0x04, 0x1c
        /*011a*/ 	.short	(.L_275 - .L_274)


	//   ....[0]....
.L_274:
        /*011c*/ 	.word	0x00000080


	//   ....[1]....
        /*0120*/ 	.word	0x000000c0


	//   ....[2]....
        /*0124*/ 	.word	0x000023b0


	//   ....[3]....
        /*0128*/ 	.word	0x00002400


	//----- nvinfo : EIATTR_MAX_THREADS
	.align		4
.L_275:
        /*012c*/ 	.byte	0x04, 0x05
        /*012e*/ 	.short	(.L_277 - .L_276)
.L_276:
        /*0130*/ 	.word	0x00000200
        /*0134*/ 	.word	0x00000001
        /*0138*/ 	.word	0x00000001


	//----- nvinfo : EIATTR_CRS_STACK_SIZE
	.align		4
.L_277:
        /*013c*/ 	.byte	0x04, 0x1e
        /*013e*/ 	.short	(.L_279 - .L_278)
.L_278:
        /*0140*/ 	.word	0x00000000


	//----- nvinfo : EIATTR_CBANK_PARAM_SIZE
	.align		4
.L_279:
        /*0144*/ 	.byte	0x03, 0x19
        /*0146*/ 	.short	0x001d


	//----- nvinfo : EIATTR_PARAM_CBANK
	.align		4
        /*0148*/ 	.byte	0x04, 0x0a
        /*014a*/ 	.short	(.L_281 - .L_280)
	.align		4
.L_280:
        /*014c*/ 	.word	index@(.nv.constant0._ZN3cub18CUB_300001_SM_10006detail6reduce28DeviceReduceSingleTileKernelINS2_10policy_hubIfjN4cuda3std3__44plusIfEEE10Policy1000EN6thrust24THRUST_300001_SM_1000_NS6detail15normal_iteratorINSD_10device_ptrIfEEEEPfjS9_ffNS7_10__identityEEEvT0_T1_T2_T3_T4_T6_)
        /*0150*/ 	.short	0x0380
        /*0152*/ 	.short	0x001d


	//----- nvinfo : EIATTR_SW_WAR
	.align		4
.L_281:
        /*0154*/ 	.byte	0x04, 0x36
        /*0156*/ 	.short	(.L_283 - .L_282)
.L_282:
        /*0158*/ 	.word	0x00000008
.L_283:


//--------------------- .nv.info._ZN3cub18CUB_300001_SM_10006detail9transform16transform_kernelINS2_10policy_hubILb1EN4cuda3std3__45tupleIJN6thrust24THRUST_300001_SM_1000_NS6detail15normal_iteratorINSA_10device_ptrIfEEEEEEEE10policy1000El11sin_functorSF_JPfEEEvT0_iT1_T2_DpNS2_10kernel_argIT3_EE --------------------------
	.section	.nv.info._ZN3cub18CUB_300001_SM_10006detail9transform16transform_kernelINS2_10policy_hubILb1EN4cuda3std3__45tupleIJN6thrust24THRUST_300001_SM_1000_NS6detail15normal_iteratorINSA_10device_ptrIfEEEEEEEE10policy1000El11sin_functorSF_JPfEEEvT0_iT1_T2_DpNS2_10kernel_argIT3_EE,"",@"SHT_CUDA_INFO"
	.sectionflags	@""
	.align	4


	//----- nvinfo : EIATTR_CUDA_API_VERSION
	.align		4
        /*0000*/ 	.byte	0x04, 0x37
        /*0002*/ 	.short	(.L_285 - .L_284)
.L_284:
        /*0004*/ 	.word	0x00000082


	//----- nvinfo : EIATTR_KPARAM_INFO
	.align		4
.L_285:
        /*0008*/ 	.byte	0x04, 0x17
        /*000a*/ 	.short	(.L_287 - .L_286)
.L_286:
        /*000c*/ 	.word	0x00000000
        /*0010*/ 	.short	0x0004
        /*0012*/ 	.short	0x0018
        /*0014*/ 	.byte	0x00, 0xf0, 0x41, 0x00


	//----- nvinfo : EIATTR_KPARAM_INFO
	.align		4
.L_287:
        /*0018*/ 	.byte	0x04, 0x17
        /*001a*/ 	.short	(.L_289 - .L_288)
.L_288:
        /*001c*/ 	.word	0x00000000
        /*0020*/ 	.short	0x0003
        /*0022*/ 	.short	0x0010
        /*0024*/ 	.byte	0x00, 0xf0, 0x21, 0x00


	//----- nvinfo : EIATTR_KPARAM_INFO
	.align		4
.L_289:
        /*0028*/ 	.byte	0x04, 0x17
        /*002a*/ 	.short	(.L_291 - .L_290)
.L_290:
        /*002c*/ 	.word	0x00000000
        /*0030*/ 	.short	0x0002
        /*0032*/ 	.short	0x000c
        /*0034*/ 	.byte	0x00, 0xf0, 0x05, 0x00


	//----- nvinfo : EIATTR_KPARAM_INFO
	.align		4
.L_291:
        /*0038*/ 	.byte	0x04, 0x17
        /*003a*/ 	.short	(.L_293 - .L_292)
.L_292:
        /*003c*/ 	.word	0x00000000
        /*0040*/ 	.short	0x0001
        /*0042*/ 	.short	0x0008
        /*0044*/ 	.byte	0x00, 0xf0, 0x11, 0x00


	//----- nvinfo : EIATTR_KPARAM_INFO
	.align		4
.L_293:
        /*0048*/ 	.byte	0x04, 0x17
        /*004a*/ 	.short	(.L_295 - .L_294)
.L_294:
        /*004c*/ 	.word	0x00000000
        /*0050*/ 	.short	0x0000
        /*0052*/ 	.short	0x0000
        /*0054*/ 	.byte	0x00, 0xf0, 0x21, 0x00


	//----- nvinfo : EIATTR_SPARSE_MMA_MASK
	.align		4
.L_295:
        /*0058*/ 	.byte	0x03, 0x50
        /*005a*/ 	.short	0x0000


	//----- nvinfo : EIATTR_MAXREG_COUNT
	.align		4
        /*005c*/ 	.byte	0x03, 0x1b
        /*005e*/ 	.short	0x00ff


	//----- nvinfo : EIATTR_MERCURY_ISA_VERSION
	.align		4
        /*0060*/ 	.byte	0x03, 0x5f
        /*0062*/ 	.short	0x0101


	//----- nvinfo : EIATTR_VRC_CTA_INIT_COUNT
	.align		4
        /*0064*/ 	.byte	0x02, 0x4a
	.zero		1
	.zero		1


	//----- nvinfo : EIATTR_EXIT_INSTR_OFFSETS
	.align		4
        /*0068*/ 	.byte	0x04, 0x1c
        /*006a*/ 	.short	(.L_297 - .L_296)


	//   ....[0]....
.L_296:
        /*006c*/ 	.word	0x00000260


	//   ....[1]....
        /*0070*/ 	.word	0x00000ae0


	//   ....[2]....
        /*0074*/ 	.word	0x00000b00


	//   ....[3]....
        /*0078*/ 	.word	0x00001370


	//----- nvinfo : EIATTR_MAX_THREADS
	.align		4
.L_297:
        /*007c*/ 	.byte	0x04, 0x05
        /*007e*/ 	.short	(.L_299 - .L_298)
.L_298:
        /*0080*/ 	.word	0x00000080
        /*0084*/ 	.word	0x00000001
        /*0088*/ 	.word	0x00000001


	//----- nvinfo : EIATTR_CRS_STACK_SIZE
	.align		4
.L_299:
        /*008c*/ 	.byte	0x04, 0x1e
        /*008e*/ 	.short	(.L_301 - .L_300)
.L_300:
        /*0090*/ 	.word	0x00000000


	//----- nvinfo : EIATTR_CBANK_PARAM_SIZE
	.align		4
.L_301:
        /*0094*/ 	.byte	0x03, 0x19
        /*0096*/ 	.short	0x0028


	//----- nvinfo : EIATTR_PARAM_CBANK
	.align		4
        /*0098*/ 	.byte	0x04, 0x0a
        /*009a*/ 	.short	(.L_303 - .L_302)
	.align		4
.L_302:
        /*009c*/ 	.word	index@(.nv.constant0._ZN3cub18CUB_300001_SM_10006detail9transform16transform_kernelINS2_10policy_hubILb1EN4cuda3std3__45tupleIJN6thrust24THRUST_300001_SM_1000_NS6detail15normal_iteratorINSA_10device_ptrIfEEEEEEEE10policy1000El11sin_functorSF_JPfEEEvT0_iT1_T2_DpNS2_10kernel_argIT3_EE)
        /*00a0*/ 	.short	0x0380
        /*00a2*/ 	.short	0x0028


	//----- nvinfo : EIATTR_SW_WAR
	.align		4
.L_303:
        /*00a4*/ 	.byte	0x04, 0x36
        /*00a6*/ 	.short	(.L_305 - .L_304)
.L_304:
        /*00a8*/ 	.word	0x00000008
.L_305:


//--------------------- .nv.info._ZN3cub18CUB_300001_SM_10006detail9transform16transform_kernelINS2_10policy_hubILb1EN4cuda3std3__45tupleIJN6thrust24THRUST_300001_SM_1000_NS6detail15normal_iteratorINSA_10device_ptrIfEEEEEEEE10policy1000Ei11sin_functorSF_JPfEEEvT0_iT1_T2_DpNS2_10kernel_argIT3_EE --------------------------
	.section	.nv.info._ZN3cub18CUB_300001_SM_10006detail9transform16transform_kernelINS2_10policy_hubILb1EN4cuda3std3__45tupleIJN6thrust24THRUST_300001_SM_1000_NS6detail15normal_iteratorINSA_10device_ptrIfEEEEEEEE10policy1000Ei11sin_functorSF_JPfEEEvT0_iT1_T2_DpNS2_10kernel_argIT3_EE,"",@"SHT_CUDA_INFO"
	.sectionflags	@""
	.align	4


	//----- nvinfo : EIATTR_CUDA_API_VERSION
	.align		4
        /*0000*/ 	.byte	0x04, 0x37
        /*0002*/ 	.short	(.L_307 - .L_306)
.L_306:
        /*0004*/ 	.word	0x00000082


	//----- nvinfo : EIATTR_KPARAM_INFO
	.align		4
.L_307:
        /*0008*/ 	.byte	0x04, 0x17
        /*000a*/ 	.short	(.L_309 - .L_308)
.L_308:
        /*000c*/ 	.word	0x00000000
        /*0010*/ 	.short	0x0004
        /*0012*/ 	.short	0x0018
        /*0014*/ 	.byte	0x00, 0xf0, 0x41, 0x00


	//----- nvinfo : EIATTR_KPARAM_INFO
	.align		4
.L_309:
        /*0018*/ 	.byte	0x04, 0x17
        /*001a*/ 	.short	(.L_311 - .L_310)
.L_310:
        /*001c*/ 	.word	0x00000000
        /*0020*/ 	.short	0x0003
        /*0022*/ 	.short	0x0010
        /*0024*/ 	.byte	0x00, 0xf0, 0x21, 0x00


	//----- nvinfo : EIATTR_KPARAM_INFO
	.align		4
.L_311:
        /*0028*/ 	.byte	0x04, 0x17
        /*002a*/ 	.short	(.L_313 - .L_312)
.L_312:
        /*002c*/ 	.word	0x00000000
        /*0030*/ 	.short	0x0002
        /*0032*/ 	.short	0x0008
        /*0034*/ 	.byte	0x00, 0xf0, 0x05, 0x00


	//----- nvinfo : EIATTR_KPARAM_INFO
	.align		4
.L_313:
        /*0038*/ 	.byte	0x04, 0x17
        /*003a*/ 	.short	(.L_315 - .L_314)
.L_314:
        /*003c*/ 	.word	0x00000000
        /*0040*/ 	.short	0x0001
        /*0042*/ 	.short	0x0004
        /*0044*/ 	.byte	0x00, 0xf0, 0x11, 0x00


	//----- nvinfo : EIATTR_KPARAM_INFO
	.align		4
.L_315:
        /*0048*/ 	.byte	0x04, 0x17
        /*004a*/ 	.short	(.L_317 - .L_316)
.L_316:
        /*004c*/ 	.word	0x00000000
        /*0050*/ 	.short	0x0000
        /*0052*/ 	.short	0x0000
        /*0054*/ 	.byte	0x00, 0xf0, 0x11, 0x00


	//----- nvinfo : EIATTR_SPARSE_MMA_MASK
	.align		4
.L_317:
        /*0058*/ 	.byte	0x03, 0x50
        /*005a*/ 	.short	0x0000


	//----- nvinfo : EIATTR_MAXREG_COUNT
	.align		4
        /*005c*/ 	.byte	0x03, 0x1b
        /*005e*/ 	.short	0x00ff


	//----- nvinfo : EIATTR_MERCURY_ISA_VERSION
	.align		4
        /*0060*/ 	.byte	0x03, 0x5f
        /*0062*/ 	.short	0x0101


	//----- nvinfo : EIATTR_VRC_CTA_INIT_COUNT
	.align		4
        /*0064*/ 	.byte	0x02, 0x4a
	.zero		1
	.zero		1


	//----- nvinfo : EIATTR_EXIT_INSTR_OFFSETS
	.align		4
        /*0068*/ 	.byte	0x04, 0x1c
        /*006a*/ 	.short	(.L_319 - .L_318)


	//   ....[0]....
.L_318:
        /*006c*/ 	.word	0x000001c0


	//   ....[1]....
        /*0070*/ 	.word	0x000009d0


	//   ....[2]....
        /*0074*/ 	.word	0x00000a00


	//   ....[3]....
        /*0078*/ 	.word	0x000012c0


	//----- nvinfo : EIATTR_MAX_THREADS
	.align		4
.L_319:
        /*007c*/ 	.byte	0x04, 0x05
        /*007e*/ 	.short	(.L_321 - .L_320)
.L_320:
        /*0080*/ 	.word	0x00000080
        /*0084*/ 	.word	0x00000001
        /*0088*/ 	.word	0x00000001


	//----- nvinfo : EIATTR_CRS_STACK_SIZE
	.align		4
.L_321:
        /*008c*/ 	.byte	0x04, 0x1e
        /*008e*/ 	.short	(.L_323 - .L_322)
.L_322:
        /*0090*/ 	.word	0x00000000


	//----- nvinfo : EIATTR_CBANK_PARAM_SIZE
	.align		4
.L_323:
        /*0094*/ 	.byte	0x03, 0x19
        /*0096*/ 	.short	0x0028


	//----- nvinfo : EIATTR_PARAM_CBANK
	.align		4
        /*0098*/ 	.byte	0x04, 0x0a
        /*009a*/ 	.short	(.L_325 - .L_324)
	.align		4
.L_324:
        /*009c*/ 	.word	index@(.nv.constant0._ZN3cub18CUB_300001_SM_10006detail9transform16transform_kernelINS2_10policy_hubILb1EN4cuda3std3__45tupleIJN6thrust24THRUST_300001_SM_1000_NS6detail15normal_iteratorINSA_10device_ptrIfEEEEEEEE10policy1000Ei11sin_functorSF_JPfEEEvT0_iT1_T2_DpNS2_10kernel_argIT3_EE)
        /*00a0*/ 	.short	0x0380
        /*00a2*/ 	.short	0x0028


	//----- nvinfo : EIATTR_SW_WAR
	.align		4
.L_325:
        /*00a4*/ 	.byte	0x04, 0x36
        /*00a6*/ 	.short	(.L_327 - .L_326)
.L_326:
        /*00a8*/ 	.word	0x00000008
.L_327:


//--------------------- .nv.info._ZN3cub18CUB_300001_SM_10006detail8for_each13static_kernelINS2_12policy_hub_t12policy_500_tElN6thrust24THRUST_300001_SM_1000_NS8cuda_cub10__tabulate7functorINS7_6detail15normal_iteratorINS7_10device_ptrIfEEEENS7_6system6detail7generic6detail22compute_sequence_valueIfvEElEEEEvT0_T1_ --------------------------
	.section	.nv.info._ZN3cub18CUB_300001_SM_10006detail8for_each13static_kernelINS2_12policy_hub_t12policy_500_tElN6thrust24THRUST_300001_SM_1000_NS8cuda_cub10__tabulate7functorINS7_6detail15normal_iteratorINS7_10device_ptrIfEEEENS7_6system6detail7generic6detail22compute_sequence_valueIfvEElEEEEvT0_T1_,"",@"SHT_CUDA_INFO"
	.sectionflags	@""
	.align	4


	//----- nvinfo : EIATTR_CUDA_API_VERSION
	.align		4
        /*0000*/ 	.byte	0x04, 0x37
        /*0002*/ 	.short	(.L_329 - .L_328)
.L_328:
        /*0004*/ 	.word	0x00000082


	//----- nvinfo : EIATTR_KPARAM_INFO
	.align		4
.L_329:
        /*0008*/ 	.byte	0x04, 0x17
        /*000a*/ 	.short	(.L_331 - .L_330)
.L_330:
        /*000c*/ 	.word	0x00000000
        /*0010*/ 	.short	0x0001
        /*0012*/ 	.short	0x0008
        /*0014*/ 	.byte	0x00, 0xf0, 0x41, 0x00


	//----- nvinfo : EIATTR_KPARAM_INFO
	.align		4
.L_331:
        /*0018*/ 	.byte	0x04, 0x17
        /*001a*/ 	.short	(.L_333 - .L_332)
.L_332:
        /*001c*/ 	.word	0x00000000
        /*0020*/ 	.short	0x0000
        /*0022*/ 	.short	0x0000
        /*0024*/ 	.byte	0x00, 0xf0, 0x21, 0x00


	//----- nvinfo : EIATTR_SPARSE_MMA_MASK
	.align		4
.L_333:
        /*0028*/ 	.byte	0x03, 0x50
        /*002a*/ 	.short	0x0000


	//----- nvinfo : EIATTR_MAXREG_COUNT
	.align		4
        /*002c*/ 	.byte	0x03, 0x1b
        /*002e*/ 	.short	0x00ff


	//----- nvinfo : EIATTR_MERCURY_ISA_VERSION
	.align		4
        /*0030*/ 	.byte	0x03, 0x5f
        /*0032*/ 	.short	0x0101


	//----- nvinfo : EIATTR_VRC_CTA_INIT_COUNT
	.align		4
        /*0034*/ 	.byte	0x02, 0x4a
	.zero		1
	.zero		1


	//----- nvinfo : EIATTR_EXIT_INSTR_OFFSETS
	.align		4
        /*0038*/ 	.byte	0x04, 0x1c
        /*003a*/ 	.short	(.L_335 - .L_334)


	//   ....[0]....
.L_334:
        /*003c*/ 	.word	0x00000190


	//   ....[1]....
        /*0040*/ 	.word	0x000002f0


	//   ....[2]....
        /*0044*/ 	.word	0x00000390


	//----- nvinfo : EIATTR_MAX_THREADS
	.align		4
.L_335:
        /*0048*/ 	.byte	0x04, 0x05
        /*004a*/ 	.short	(.L_337 - .L_336)
.L_336:
        /*004c*/ 	.word	0x00000100
        /*0050*/ 	.word	0x00000001
        /*0054*/ 	.word	0x00000001


	//----- nvinfo : EIATTR_CRS_STACK_SIZE
	.align		4
.L_337:
        /*0058*/ 	.byte	0x04, 0x1e
        /*005a*/ 	.short	(.L_339 - .L_338)
.L_338:
        /*005c*/ 	.word	0x00000000


	//----- nvinfo : EIATTR_CBANK_PARAM_SIZE
	.align		4
.L_339:
        /*0060*/ 	.byte	0x03, 0x19
        /*0062*/ 	.short	0x0018


	//----- nvinfo : EIATTR_PARAM_CBANK
	.align		4
        /*0064*/ 	.byte	0x04, 0x0a
        /*0066*/ 	.short	(.L_341 - .L_340)
	.align		4
.L_340:
        /*0068*/ 	.word	index@(.nv.constant0._ZN3cub18CUB_300001_SM_10006detail8for_each13static_kernelINS2_12policy_hub_t12policy_500_tElN6thrust24THRUST_300001_SM_1000_NS8cuda_cub10__tabulate7functorINS7_6detail15normal_iteratorINS7_10device_ptrIfEEEENS7_6system6detail7generic6detail22compute_sequence_valueIfvEElEEEEvT0_T1_)
        /*006c*/ 	.short	0x0380
        /*006e*/ 	.short	0x0018


	//----- nvinfo : EIATTR_SW_WAR
	.align		4
.L_341:
        /*0070*/ 	.byte	0x04, 0x36
        /*0072*/ 	.short	(.L_343 - .L_342)
.L_342:
        /*0074*/ 	.word	0x00000008
.L_343:


//--------------------- .nv.info._ZN3cub18CUB_300001_SM_10006detail8for_each13static_kernelINS2_12policy_hub_t12policy_500_tEmN6thrust24THRUST_300001_SM_1000_NS8cuda_cub20__uninitialized_fill7functorINS7_10device_ptrIfEEfEEEEvT0_T1_ --------------------------
	.section	.nv.info._ZN3cub18CUB_300001_SM_10006detail8for_each13static_kernelINS2_12policy_hub_t12policy_500_tEmN6thrust24THRUST_300001_SM_1000_NS8cuda_cub20__uninitialized_fill7functorINS7_10device_ptrIfEEfEEEEvT0_T1_,"",@"SHT_CUDA_INFO"
	.sectionflags	@""
	.align	4


	//----- nvinfo : EIATTR_CUDA_API_VERSION
	.align		4
        /*0000*/ 	.byte	0x04, 0x37
        /*0002*/ 	.short	(.L_345 - .L_344)
.L_344:
        /*0004*/ 	.word	0x00000082


	//----- nvinfo : EIATTR_KPARAM_INFO
	.align		4
.L_345:
        /*0008*/ 	.byte	0x04, 0x17
        /*000a*/ 	.short	(.L_347 - .L_346)
.L_346:
        /*000c*/ 	.word	0x00000000
        /*0010*/ 	.short	0x0001
        /*0012*/ 	.short	0x0008
        /*0014*/ 	.byte	0x00, 0xf0, 0x41, 0x00


	//----- nvinfo : EIATTR_KPARAM_INFO
	.align		4
.L_347:
        /*0018*/ 	.byte	0x04, 0x17
        /*001a*/ 	.short	(.L_349 - .L_348)
.L_348:
        /*001c*/ 	.word	0x00000000
        /*0020*/ 	.short	0x0000
        /*0022*/ 	.short	0x0000
        /*0024*/ 	.byte	0x00, 0xf0, 0x21, 0x00


	//----- nvinfo : EIATTR_SPARSE_MMA_MASK
	.align		4
.L_349:
        /*0028*/ 	.byte	0x03, 0x50
        /*002a*/ 	.short	0x0000


	//----- nvinfo : EIATTR_MAXREG_COUNT
	.align		4
        /*002c*/ 	.byte	0x03, 0x1b
        /*002e*/ 	.short	0x00ff


	//----- nvinfo : EIATTR_MERCURY_ISA_VERSION
	.align		4
        /*0030*/ 	.byte	0x03, 0x5f
        /*0032*/ 	.short	0x0101


	//----- nvinfo : EIATTR_VRC_CTA_INIT_COUNT
	.align		4
        /*0034*/ 	.byte	0x02, 0x4a
	.zero		1
	.zero		1


	//----- nvinfo : EIATTR_EXIT_INSTR_OFFSETS
	.align		4
        /*0038*/ 	.byte	0x04, 0x1c
        /*003a*/ 	.short	(.L_351 - .L_350)


	//   ....[0]....
.L_350:
        /*003c*/ 	.word	0x00000130


	//   ....[1]....
        /*0040*/ 	.word	0x00000230


	//   ....[2]....
        /*0044*/ 	.word	0x00000260


	//----- nvinfo : EIATTR_MAX_THREADS
	.align		4
.L_351:
        /*0048*/ 	.byte	0x04, 0x05
        /*004a*/ 	.short	(.L_353 - .L_352)
.L_352:
        /*004c*/ 	.word	0x00000100
        /*0050*/ 	.word	0x00000001
        /*0054*/ 	.word	0x00000001


	//----- nvinfo : EIATTR_CBANK_PARAM_SIZE
	.align		4
.L_353:
        /*0058*/ 	.byte	0x03, 0x19
        /*005a*/ 	.short	0x0018


	//----- nvinfo : EIATTR_PARAM_CBANK
	.align		4
        /*005c*/ 	.byte	0x04, 0x0a
        /*005e*/ 	.short	(.L_355 - .L_354)
	.align		4
.L_354:
        /*0060*/ 	.word	index@(.nv.constant0._ZN3cub18CUB_300001_SM_10006detail8for_each13static_kernelINS2_12policy_hub_t12policy_500_tEmN6thrust24THRUST_300001_SM_1000_NS8cuda_cub20__uninitialized_fill7functorINS7_10device_ptrIfEEfEEEEvT0_T1_)
        /*0064*/ 	.short	0x0380
        /*0066*/ 	.short	0x0018


	//----- nvinfo : EIATTR_SW_WAR
	.align		4
.L_355:
        /*0068*/ 	.byte	0x04, 0x36
        /*006a*/ 	.short	(.L_357 - .L_356)
.L_356:
        /*006c*/ 	.word	0x00000008
.L_357:


//--------------------- .nv.info._ZN3cub18CUB_300001_SM_10006detail11EmptyKernelIvEEvv --------------------------
	.section	.nv.info._ZN3cub18CUB_300001_SM_10006detail11EmptyKernelIvEEvv,"",@"SHT_CUDA_INFO"
	.sectionflags	@""
	.align	4


	//----- nvinfo : EIATTR_CUDA_API_VERSION
	.align		4
        /*0000*/ 	.byte	0x04, 0x37
        /*0002*/ 	.short	(.L_359 - .L_358)
.L_358:
        /*0004*/ 	.word	0x00000082


	//----- nvinfo : EIATTR_SPARSE_MMA_MASK
	.align		4
.L_359:
        /*0008*/ 	.byte	0x03, 0x50
        /*000a*/ 	.short	0x0000


	//----- nvinfo : EIATTR_MAXREG_COUNT
	.align		4
        /*000c*/ 	.byte	0x03, 0x1b
        /*000e*/ 	.short	0x00ff


	//----- nvinfo : EIATTR_MERCURY_ISA_VERSION
	.align		4
        /*0010*/ 	.byte	0x03, 0x5f
        /*0012*/ 	.short	0x0101


	//----- nvinfo : EIATTR_VRC_CTA_INIT_COUNT
	.align		4
        /*0014*/ 	.byte	0x02, 0x4a
	.zero		1
	.zero		1


	//----- nvinfo : EIATTR_EXIT_INSTR_OFFSETS
	.align		4
        /*0018*/ 	.byte	0x04, 0x1c
        /*001a*/ 	.short	(.L_361 - .L_360)


	//   ....[0]....
.L_360:
        /*001c*/ 	.word	0x00000010


	//----- nvinfo : EIATTR_SW_WAR
	.align		4
.L_361:
        /*0020*/ 	.byte	0x04, 0x36
        /*0022*/ 	.short	(.L_363 - .L_362)
.L_362:
        /*0024*/ 	.word	0x00000008
.L_363:


//--------------------- .nv.callgraph             --------------------------
	.section	.nv.callgraph,"",@"SHT_CUDA_CALLGRAPH"
	.align	4
	.sectionentsize	8
	.align		4
        /*0000*/ 	.word	0x00000000
	.align		4
        /*0004*/ 	.word	0xffffffff
	.align		4
        /*0008*/ 	.word	0x00000000
	.align		4
        /*000c*/ 	.word	0xfffffffe
	.align		4
        /*0010*/ 	.word	0x00000000
	.align		4
        /*0014*/ 	.word	0xfffffffd
	.align		4
        /*0018*/ 	.word	0x00000000
	.align		4
        /*001c*/ 	.word	0xfffffffc


//--------------------- .nv.constant4             --------------------------
	.section	.nv.constant4,"a",@progbits
	.align	8
	.align		8
.nv.constant4:
        /*0000*/ 	.dword	_ZN30_INTERNAL_ae15cdbe_4_k_cu_main4cuda3std3__45__cpo5beginE
	.align		8
        /*0008*/ 	.dword	_ZN30_INTERNAL_ae15cdbe_4_k_cu_main4cuda3std3__45__cpo3endE
	.align		8
        /*0010*/ 	.dword	_ZN30_INTERNAL_ae15cdbe_4_k_cu_main4cuda3std3__45__cpo6cbeginE
	.align		8
        /*0018*/ 	.dword	_ZN30_INTERNAL_ae15cdbe_4_k_cu_main4cuda3std3__45__cpo4cendE
	.align		8
        /*0020*/ 	.dword	_ZN30_INTERNAL_ae15cdbe_4_k_cu_main4cuda3std3__45__cpo6rbeginE
	.align		8
        /*0028*/ 	.dword	_ZN30_INTERNAL_ae15cdbe_4_k_cu_main4cuda3std3__45__cpo4rendE
	.align		8
        /*0030*/ 	.dword	_ZN30_INTERNAL_ae15cdbe_4_k_cu_main4cuda3std3__45__cpo7crbeginE
	.align		8
        /*0038*/ 	.dword	_ZN30_INTERNAL_ae15cdbe_4_k_cu_main4cuda3std3__45__cpo5crendE
	.align		8
        /*0040*/ 	.dword	_ZN30_INTERNAL_ae15cdbe_4_k_cu_main4cuda3std3__432_GLOBAL__N__ae15cdbe_4_k_cu_main6ignoreE
	.align		8
        /*0048*/ 	.dword	_ZN30_INTERNAL_ae15cdbe_4_k_cu_main4cuda3std3__419piecewise_constructE
	.align		8
        /*0050*/ 	.dword	_ZN30_INTERNAL_ae15cdbe_4_k_cu_main4cuda3std3__48in_placeE
	.align		8
        /*0058*/ 	.dword	_ZN30_INTERNAL_ae15cdbe_4_k_cu_main4cuda3std3__420unreachable_sentinelE
	.align		8
        /*0060*/ 	.dword	_ZN30_INTERNAL_ae15cdbe_4_k_cu_main4cuda3std3__47nulloptE
	.align		8
        /*0068*/ 	.dword	_ZN30_INTERNAL_ae15cdbe_4_k_cu_main4cuda3std3__48unexpectE
	.align		8
        /*0070*/ 	.dword	_ZN30_INTERNAL_ae15cdbe_4_k_cu_main4cuda3std6ranges3__45__cpo4swapE
	.align		8
        /*0078*/ 	.dword	_ZN30_INTERNAL_ae15cdbe_4_k_cu_main4cuda3std6ranges3__45__cpo9iter_moveE
	.align		8
        /*0080*/ 	.dword	_ZN30_INTERNAL_ae15cdbe_4_k_cu_main4cuda3std6ranges3__45__cpo5beginE
	.align		8
        /*0088*/ 	.dword	_ZN30_INTERNAL_ae15cdbe_4_k_cu_main4cuda3std6ranges3__45__cpo3endE
	.align		8
        /*0090*/ 	.dword	_ZN30_INTERNAL_ae15cdbe_4_k_cu_main4cuda3std6ranges3__45__cpo6cbeginE
	.align		8
        /*0098*/ 	.dword	_ZN30_INTERNAL_ae15cdbe_4_k_cu_main4cuda3std6ranges3__45__cpo4cendE
	.align		8
        /*00a0*/ 	.dword	_ZN30_INTERNAL_ae15cdbe_4_k_cu_main4cuda3std6ranges3__45__cpo7advanceE
	.align		8
        /*00a8*/ 	.dword	_ZN30_INTERNAL_ae15cdbe_4_k_cu_main4cuda3std6ranges3__45__cpo9iter_swapE
	.align		8
        /*00b0*/ 	.dword	_ZN30_INTERNAL_ae15cdbe_4_k_cu_main4cuda3std6ranges3__45__cpo4nextE
	.align		8
        /*00b8*/ 	.dword	_ZN30_INTERNAL_ae15cdbe_4_k_cu_main4cuda3std6ranges3__45__cpo4prevE
	.align		8
        /*00c0*/ 	.dword	_ZN30_INTERNAL_ae15cdbe_4_k_cu_main4cuda3std6ranges3__45__cpo4dataE
	.align		8
        /*00c8*/ 	.dword	_ZN30_INTERNAL_ae15cdbe_4_k_cu_main4cuda3std6ranges3__45__cpo5cdataE
	.align		8
        /*00d0*/ 	.dword	_ZN30_INTERNAL_ae15cdbe_4_k_cu_main4cuda3std6ranges3__45__cpo4sizeE
	.align		8
        /*00d8*/ 	.dword	_ZN30_INTERNAL_ae15cdbe_4_k_cu_main4cuda3std6ranges3__45__cpo5ssizeE
	.align		8
        /*00e0*/ 	.dword	_ZN30_INTERNAL_ae15cdbe_4_k_cu_main4cuda3std6ranges3__45__cpo8distanceE
	.align		8
        /*00e8*/ 	.dword	_ZN30_INTERNAL_ae15cdbe_4_k_cu_main6thrust24THRUST_300001_SM_1000_NS8cuda_cub3parE
	.align		8
        /*00f0*/ 	.dword	_ZN30_INTERNAL_ae15cdbe_4_k_cu_main6thrust24THRUST_300001_SM_1000_NS8cuda_cub10par_nosyncE
	.align		8
        /*00f8*/ 	.dword	_ZN30_INTERNAL_ae15cdbe_4_k_cu_main6thrust24THRUST_300001_SM_1000_NS6system6detail10sequential3seqE
	.align		8
        /*0100*/ 	.dword	_ZN30_INTERNAL_ae15cdbe_4_k_cu_main6thrust24THRUST_300001_SM_1000_NS12placeholders2_1E
	.align		8
        /*0108*/ 	.dword	_ZN30_INTERNAL_ae15cdbe_4_k_cu_main6thrust24THRUST_300001_SM_1000_NS12placeholders2_2E
	.align		8
        /*0110*/ 	.dword	_ZN30_INTERNAL_ae15cdbe_4_k_cu_main6thrust24THRUST_300001_SM_1000_NS12placeholders2_3E
	.align		8
        /*0118*/ 	.dword	_ZN30_INTERNAL_ae15cdbe_4_k_cu_main6thrust24THRUST_300001_SM_1000_NS12placeholders2_4E
	.align		8
        /*0120*/ 	.dword	_ZN30_INTERNAL_ae15cdbe_4_k_cu_main6thrust24THRUST_300001_SM_1000_NS12placeholders2_5E
	.align		8
        /*0128*/ 	.dword	_ZN30_INTERNAL_ae15cdbe_4_k_cu_main6thrust24THRUST_300001_SM_1000_NS12placeholders2_6E
	.align		8
        /*0130*/ 	.dword	_ZN30_INTERNAL_ae15cdbe_4_k_cu_main6thrust24THRUST_300001_SM_1000_NS12placeholders2_7E
	.align		8
        /*0138*/ 	.dword	_ZN30_INTERNAL_ae15cdbe_4_k_cu_main6thrust24THRUST_300001_SM_1000_NS12placeholders2_8E
	.align		8
        /*0140*/ 	.dword	_ZN30_INTERNAL_ae15cdbe_4_k_cu_main6thrust24THRUST_300001_SM_1000_NS12placeholders2_9E
	.align		8
        /*0148*/ 	.dword	_ZN30_INTERNAL_ae15cdbe_4_k_cu_main6thrust24THRUST_300001_SM_1000_NS12placeholders3_10E
	.align		8
        /*0150*/ 	.dword	_ZN30_INTERNAL_ae15cdbe_4_k_cu_main6thrust24THRUST_300001_SM_1000_NS3seqE
	.align		8
        /*0158*/ 	.dword	__cudart_i2opi_f


//--------------------- .text._ZN3cub18CUB_300001_SM_10006detail6reduce28DeviceReduceSingleTileKernelINS2_10policy_hubIfyN4cuda3std3__44plusIfEEE10Policy1000EPfSC_iS9_ffNS7_10__identityEEEvT0_T1_T2_T3_T4_T6_ --------------------------
	.section	.text._ZN3cub18CUB_300001_SM_10006detail6reduce28DeviceReduceSingleTileKernelINS2_10policy_hubIfyN4cuda3std3__44plusIfEEE10Policy1000EPfSC_iS9_ffNS7_10__identityEEEvT0_T1_T2_T3_T4_T6_,"ax",@progbits
	.align	128
        .global         _ZN3cub18CUB_300001_SM_10006detail6reduce28DeviceReduceSingleTileKernelINS2_10policy_hubIfyN4cuda3std3__44plusIfEEE10Policy1000EPfSC_iS9_ffNS7_10__identityEEEvT0_T1_T2_T3_T4_T6_
        .type           _ZN3cub18CUB_300001_SM_10006detail6reduce28DeviceReduceSingleTileKernelINS2_10policy_hubIfyN4cuda3std3__44plusIfEEE10Policy1000EPfSC_iS9_ffNS7_10__identityEEEvT0_T1_T2_T3_T4_T6_,@function
        .size           _ZN3cub18CUB_300001_SM_10006detail6reduce28DeviceReduceSingleTileKernelINS2_10policy_hubIfyN4cuda3std3__44plusIfEEE10Policy1000EPfSC_iS9_ffNS7_10__identityEEEvT0_T1_T2_T3_T4_T6_,(.L_x_280 - _ZN3cub18CUB_300001_SM_10006detail6reduce28DeviceReduceSingleTileKernelINS2_10policy_hubIfyN4cuda3std3__44plusIfEEE10Policy1000EPfSC_iS9_ffNS7_10__identityEEEvT0_T1_T2_T3_T4_T6_)
        .other          _ZN3cub18CUB_300001_SM_10006detail6reduce28DeviceReduceSingleTileKernelINS2_10policy_hubIfyN4cuda3std3__44plusIfEEE10Policy1000EPfSC_iS9_ffNS7_10__identityEEEvT0_T1_T2_T3_T4_T6_,@"STO_CUDA_ENTRY STV_DEFAULT"
_ZN3cub18CUB_300001_SM_10006detail6reduce28DeviceReduceSingleTileKernelINS2_10policy_hubIfyN4cuda3std3__44plusIfEEE10Policy1000EPfSC_iS9_ffNS7_10__identityEEEvT0_T1_T2_T3_T4_T6_:
.text._ZN3cub18CUB_300001_SM_10006detail6reduce28DeviceReduceSingleTileKernelINS2_10policy_hubIfyN4cuda3std3__44plusIfEEE10Policy1000EPfSC_iS9_ffNS7_10__identityEEEvT0_T1_T2_T3_T4_T6_:
[----:B------:R-:W-:Y:S01]  /*0000*/  LDC R1, c[0x0][0x37c] ;  /* 0x0000df00ff017b82 */ /* 0x000fe20000000800 */
[----:B------:R-:W0:Y:S01]  /*0010*/  LDCU UR4, c[0x0][0x390] ;  /* 0x00007200ff0477ac */ /* 0x000e220008000800 */
[----:B------:R-:W1:Y:S01]  /*0020*/  LDCU.64 UR6, c[0x0][0x358] ;  /* 0x00006b00ff0677ac */ /* 0x000e620008000a00 */
[----:B0-----:R-:W-:-:S04]  /*0030*/  MOV R20, UR4 ;  /* 0x0000000400147c02 */ /* 0x001fc80008000f00 */
[----:B------:R-:W-:-:S13]  /*0040*/  ISETP.NE.AND P0, PT, R20, RZ, PT ;  /* 0x000000ff1400720c */ /* 0x000fda0003f05270 */
[----:B-1----:R-:W-:Y:S05]  /*0050*/  @P0 BRA `(.L_x_0) ;  /* 0x00000000001c0947 */ /* 0x002fea0003800000 */
[----:B------:R-:W0:Y:S02]  /*0060*/  S2R R0, SR_TID.X ;  /* 0x0000000000007919 */ /* 0x000e240000002100 */
[----:B0-----:R-:W-:-:S13]  /*0070*/  ISETP.NE.AND P0, PT, R0, RZ, PT ;  /* 0x000000ff0000720c */ /* 0x001fda0003f05270 */
[----:B------:R-:W-:Y:S05]  /*0080*/  @P0 EXIT ;  /* 0x000000000000094d */ /* 0x000fea0003800000 */
[----:B------:R-:W0:Y:S08]  /*0090*/  LDC R5, c[0x0][0x398] ;  /* 0x0000e600ff057b82 */ /* 0x000e300000000800 */
[----:B------:R-:W0:Y:S02]  /*00a0*/  LDC.64 R2, c[0x0][0x388] ;  /* 0x0000e200ff027b82 */ /* 0x000e240000000a00 */
[----:B0-----:R-:W-:Y:S01]  /*00b0*/  STG.E desc[UR6][R2.64], R5 ;  /* 0x0000000502007986 */ /* 0x001fe2000c101906 */
[----:B------:R-:W-:Y:S05]  /*00c0*/  EXIT ;  /* 0x000000000000794d */ /* 0x000fea0003800000 */
.L_x_0:
[----:B------:R-:W0:Y:S01]  /*00d0*/  LDCU UR4, c[0x0][0x380] ;  /* 0x00007000ff0477ac */ /* 0x000e220008000800 */
[----:B------:R-:W-:Y:S01]  /*00e0*/  BSSY.RECONVERGENT B0, `(.L_x_1) ;  /* 0x00003ca000007945 */ /* 0x000fe20003800200 */
[----:B0-----:R-:W-:-:S09]  /*00f0*/  ULOP3.LUT UP0, URZ, UR4, 0xf, URZ, 0xc0, !UPT ;  /* 0x0000000f04ff7892 */ /* 0x001fd2000f80c0ff */
[----:B------:R-:W-:Y:S05]  /*0100*/  BRA.U UP0, `(.L_x_2) ;  /* 0x0000001d00607547 */ /* 0x000fea000b800000 */
[----:B------:R-:W-:-:S13]  /*0110*/  ISETP.GT.AND P0, PT, R20, 0xfff, PT ;  /* 0x00000fff1400780c */ /* 0x000fda0003f04270 */
[----:B------:R-:W-:Y:S05]  /*0120*/  @P0 BRA `(.L_x_3) ;  /* 0x0000000c00a80947 */ /* 0x000fea0003800000 */
[----:B------:R-:W0:Y:S01]  /*0130*/  S2R R9, SR_TID.X ;  /* 0x0000000000097919 */ /* 0x000e220000002100 */
[----:B------:R-:W-:Y:S01]  /*0140*/  BSSY.RECONVERGENT B1, `(.L_x_4) ;  /* 0x0000009000017945 */ /* 0x000fe20003800200 */
[----:B------:R-:W-:Y:S01]  /*0150*/  HFMA2 R0, -RZ, RZ, 0, 0 ;  /* 0x00000000ff007431 */ /* 0x000fe200000001ff */
[----:B0-----:R-:W-:Y:S02]  /*0160*/  ISETP.GE.AND P0, PT, R9, R20, PT ;  /* 0x000000140900720c */ /* 0x001fe40003f06270 */
[----:B------:R-:W-:-:S11]  /*0170*/  MOV R11, R9 ;  /* 0x00000009000b7202 */ /* 0x000fd60000000f00 */
[----:B------:R-:W-:Y:S05]  /*0180*/  @P0 BRA `(.L_x_5) ;  /* 0x0000000000100947 */ /* 0x000fea0003800000 */
[----:B------:R-:W0:Y:S02]  /*0190*/  LDC.64 R2, c[0x0][0x380] ;  /* 0x0000e000ff027b82 */ /* 0x000e240000000a00 */
[----:B0-----:R-:W-:-:S05]  /*01a0*/  IMAD.WIDE.U32 R2, R9, 0x4, R2 ;  /* 0x0000000409027825 */ /* 0x001fca00078e0002 */
[----:B------:R0:W5:Y:S01]  /*01b0*/  LDG.E.CONSTANT R0, desc[UR6][R2.64] ;  /* 0x0000000602007981 */ /* 0x000162000c1e9900 */
[----:B------:R-:W-:-:S07]  /*01c0*/  IADD3 R11, PT, PT, R9, 0x100, RZ ;  /* 0x00000100090b7810 */ /* 0x000fce0007ffe0ff */
.L_x_5:
[----:B------:R-:W-:Y:S05]  /*01d0*/  BSYNC.RECONVERGENT B1 ;  /* 0x0000000000017941 */ /* 0x000fea0003800200 */
.L_x_4:
[----:B------:R-:W-:Y:S01]  /*01e0*/  ISETP.GE.AND P0, PT, R11, R20, PT ;  /* 0x000000140b00720c */ /* 0x000fe20003f06270 */
[----:B------:R-:W-:-:S12]  /*01f0*/  BSSY.RECONVERGENT B1, `(.L_x_6) ;  /* 0x0000074000017945 */ /* 0x000fd80003800200 */
[----:B------:R-:W-:Y:S05]  /*0200*/  @P0 BRA `(.L_x_7) ;  /* 0x0000000400c80947 */ /* 0x000fea0003800000 */
[----:B0-----:R-:W-:Y:S01]  /*0210*/  LOP3.LUT R3, RZ, R11, RZ, 0x33, !PT ;  /* 0x0000000bff037212 */ /* 0x001fe200078e33ff */
[----:B------:R-:W-:Y:S03]  /*0220*/  BSSY.RECONVERGENT B2, `(.L_x_8) ;  /* 0x0000015000027945 */ /* 0x000fe60003800200 */
[----:B------:R-:W-:-:S04]  /*0230*/  IADD3 R4, PT, PT, R3, R20, RZ ;  /* 0x0000001403047210 */ /* 0x000fc80007ffe0ff */
[C---:B------:R-:W-:Y:S02]  /*0240*/  LOP3.LUT R2, R4.reuse, 0x300, RZ, 0xc0, !PT ;  /* 0x0000030004027812 */ /* 0x040fe400078ec0ff */
[----:B------:R-:W-:Y:S02]  /*0250*/  ISETP.GE.U32.AND P1, PT, R4, 0x300, PT ;  /* 0x000003000400780c */ /* 0x000fe40003f26070 */
[----:B------:R-:W-:-:S13]  /*0260*/  ISETP.NE.AND P0, PT, R2, 0x300, PT ;  /* 0x000003000200780c */ /* 0x000fda0003f05270 */
[----:B------:R-:W-:Y:S05]  /*0270*/  @!P0 BRA `(.L_x_9) ;  /* 0x00000000003c8947 */ /* 0x000fea0003800000 */
[----:B------:R-:W0:Y:S01]  /*0280*/  LDC.64 R2, c[0x0][0x380] ;  /* 0x0000e000ff027b82 */ /* 0x000e220000000a00 */
[----:B------:R-:W-:-:S04]  /*0290*/  LEA.HI R4, R4, 0x1, RZ, 0x18 ;  /* 0x0000000104047811 */ /* 0x000fc800078fc0ff */
[----:B------:R-:W-:-:S04]  /*02a0*/  LOP3.LUT R4, R4, 0x3, RZ, 0xc0, !PT ;  /* 0x0000000304047812 */ /* 0x000fc800078ec0ff */
[----:B------:R-:W-:Y:S01]  /*02b0*/  IADD3 R4, PT, PT, -R4, RZ, RZ ;  /* 0x000000ff04047210 */ /* 0x000fe20007ffe1ff */
[----:B0-----:R-:W-:-:S05]  /*02c0*/  IMAD.WIDE.U32 R2, R11, 0x4, R2 ;  /* 0x000000040b027825 */ /* 0x001fca00078e0002 */
[----:B------:R-:W-:-:S07]  /*02d0*/  MOV R5, R3 ;  /* 0x0000000300057202 */ /* 0x000fce0000000f00 */
.L_x_10:
[----:B------:R-:W-:-:S06]  /*02e0*/  MOV R3, R5 ;  /* 0x0000000500037202 */ /* 0x000fcc0000000f00 */
[----:B------:R0:W2:Y:S01]  /*02f0*/  LDG.E.CONSTANT R3, desc[UR6][R2.64] ;  /* 0x0000000602037981 */ /* 0x0000a2000c1e9900 */
[----:B------:R-:W-:Y:S01]  /*0300*/  IADD3 R4, PT, PT, R4, 0x1, RZ ;  /* 0x0000000104047810 */ /* 0x000fe20007ffe0ff */
[----:B------:R-:W-:-:S03]  /*0310*/  VIADD R11, R11, 0x100 ;  /* 0x000001000b0b7836 */ /* 0x000fc60000000000 */
[----:B------:R-:W-:Y:S02]  /*0320*/  ISETP.NE.AND P0, PT, R4, RZ, PT ;  /* 0x000000ff0400720c */ /* 0x000fe40003f05270 */
[----:B0-----:R-:W-:-:S04]  /*0330*/  IADD3 R2, P2, PT, R2, 0x400, RZ ;  /* 0x0000040002027810 */ /* 0x001fc80007f5e0ff */
[----:B------:R-:W-:Y:S01]  /*0340*/  IADD3.X R5, PT, PT, RZ, R5, RZ, P2, !PT ;  /* 0x00000005ff057210 */ /* 0x000fe200017fe4ff */
[----:B--2--5:R-:W-:-:S06]  /*0350*/  FADD R0, R3, R0 ;  /* 0x0000000003007221 */ /* 0x024fcc0000000000 */
[----:B------:R-:W-:Y:S05]  /*0360*/  @P0 BRA `(.L_x_10) ;  /* 0xfffffffc00dc0947 */ /* 0x000fea000383ffff */
.L_x_9:
[----:B------:R-:W-:Y:S05]  /*0370*/  BSYNC.RECONVERGENT B2 ;  /* 0x0000000000027941 */ /* 0x000fea0003800200 */
.L_x_8:
[----:B------:R-:W-:Y:S05]  /*0380*/  @!P1 BRA `(.L_x_7) ;  /* 0x0000000400689947 */ /* 0x000fea0003800000 */
[----:B------:R-:W-:Y:S01]  /*0390*/  IADD3 R2, PT, PT, -R11, R20, RZ ;  /* 0x000000140b027210 */ /* 0x000fe20007ffe1ff */
[----:B------:R-:W-:Y:S01]  /*03a0*/  BSSY.RECONVERGENT B2, `(.L_x_11) ;  /* 0x0000031000027945 */ /* 0x000fe20003800200 */
[----:B------:R-:W-:Y:S02]  /*03b0*/  PLOP3.LUT P0, PT, PT, PT, PT, 0x80, 0x8 ;  /* 0x000000000008781c */ /* 0x000fe40003f0f070 */
[----:B------:R-:W-:-:S13]  /*03c0*/  ISETP.GT.AND P1, PT, R2, 0xc00, PT ;  /* 0x00000c000200780c */ /* 0x000fda0003f24270 */
[----:B------:R-:W-:Y:S05]  /*03d0*/  @!P1 BRA `(.L_x_12) ;  /* 0x0000000000b49947 */ /* 0x000fea0003800000 */
[----:B------:R-:W-:Y:S02]  /*03e0*/  PLOP3.LUT P0, PT, PT, PT, PT, 0x8, 0x80 ;  /* 0x000000000080781c */ /* 0x000fe40003f0e170 */
[----:B------:R-:W-:-:S11]  /*03f0*/  IADD3 R8, PT, PT, R20, -0xc00, RZ ;  /* 0xfffff40014087810 */ /* 0x000fd60007ffe0ff */
.L_x_13:
[----:B------:R-:W0:Y:S01]  /*0400*/  LDC.64 R6, c[0x0][0x380] ;  /* 0x0000e000ff067b82 */ /* 0x000e220000000a00 */
[C---:B------:R-:W-:Y:S01]  /*0410*/  IADD3 R5, PT, PT, R11.reuse, 0x400, RZ ;  /* 0x000004000b057810 */ /* 0x040fe20007ffe0ff */
[----:B0-----:R-:W-:-:S05]  /*0420*/  IMAD.WIDE R24, R11, 0x4, R6 ;  /* 0x000000040b187825 */ /* 0x001fca00078e0206 */
[----:B------:R-:W2:Y:S04]  /*0430*/  LDG.E.CONSTANT R13, desc[UR6][R24.64] ;  /* 0x00000006180d7981 */ /* 0x000ea8000c1e9900 */
[----:B------:R-:W3:Y:S01]  /*0440*/  LDG.E.CONSTANT R10, desc[UR6][R24.64+0x400] ;  /* 0x00040006180a7981 */ /* 0x000ee2000c1e9900 */
[----:B------:R-:W-:-:S03]  /*0450*/  IMAD.WIDE R4, R5, 0x4, R6 ;  /* 0x0000000405047825 */ /* 0x000fc600078e0206 */
[----:B------:R-:W4:Y:S04]  /*0460*/  LDG.E.CONSTANT R12, desc[UR6][R24.64+0x800] ;  /* 0x00080006180c7981 */ /* 0x000f28000c1e9900 */
[----:B------:R-:W4:Y:S04]  /*0470*/  LDG.E.CONSTANT R17, desc[UR6][R24.64+0xc00] ;  /* 0x000c000618117981 */ /* 0x000f28000c1e9900 */
[----:B------:R-:W4:Y:S01]  /*0480*/  LDG.E.CONSTANT R16, desc[UR6][R4.64] ;  /* 0x0000000604107981 */ /* 0x000f22000c1e9900 */
[----:B------:R-:W-:-:S03]  /*0490*/  IADD3 R3, PT, PT, R11, 0x800, RZ ;  /* 0x000008000b037810 */ /* 0x000fc60007ffe0ff */
[----:B------:R-:W4:Y:S04]  /*04a0*/  LDG.E.CONSTANT R15, desc[UR6][R4.64+0x400] ;  /* 0x00040006040f7981 */ /* 0x000f28000c1e9900 */
[----:B------:R-:W4:Y:S01]  /*04b0*/  LDG.E.CONSTANT R14, desc[UR6][R4.64+0x800] ;  /* 0x00080006040e7981 */ /* 0x000f22000c1e9900 */
[----:B------:R-:W-:-:S03]  /*04c0*/  IMAD.WIDE R2, R3, 0x4, R6 ;  /* 0x0000000403027825 */ /* 0x000fc600078e0206 */
[----:B------:R-:W4:Y:S04]  /*04d0*/  LDG.E.CONSTANT R22, desc[UR6][R4.64+0xc00] ;  /* 0x000c000604167981 */ /* 0x000f28000c1e9900 */
[----:B------:R-:W4:Y:S01]  /*04e0*/  LDG.E.CONSTANT R21, desc[UR6][R2.64] ;  /* 0x0000000602157981 */ /* 0x000f22000c1e9900 */
[----:B------:R-:W-:-:S03]  /*04f0*/  IADD3 R23, PT, PT, R11, 0xc00, RZ ;  /* 0x00000c000b177810 */ /* 0x000fc60007ffe0ff */
[----:B------:R-:W4:Y:S04]  /*0500*/  LDG.E.CONSTANT R19, desc[UR6][R2.64+0x400] ;  /* 0x0004000602137981 */ /* 0x000f28000c1e9900 */
[----:B------:R-:W4:Y:S01]  /*0510*/  LDG.E.CONSTANT R18, desc[UR6][R2.64+0x800] ;  /* 0x0008000602127981 */ /* 0x000f22000c1e9900 */
[----:B------:R-:W-:-:S03]  /*0520*/  IMAD.WIDE R6, R23, 0x4, R6 ;  /* 0x0000000417067825 */ /* 0x000fc600078e0206 */
[----:B------:R-:W4:Y:S04]  /*0530*/  LDG.E.CONSTANT R26, desc[UR6][R2.64+0xc00] ;  /* 0x000c0006021a7981 */ /* 0x000f28000c1e9900 */
[----:B------:R-:W4:Y:S04]  /*0540*/  LDG.E.CONSTANT R25, desc[UR6][R6.64] ;  /* 0x0000000606197981 */ /* 0x000f28000c1e9900 */
[----:B------:R-:W4:Y:S04]  /*0550*/  LDG.E.CONSTANT R23, desc[UR6][R6.64+0x400] ;  /* 0x0004000606177981 */ /* 0x000f28000c1e9900 */
[----:B------:R-:W4:Y:S04]  /*0560*/  LDG.E.CONSTANT R24, desc[UR6][R6.64+0x800] ;  /* 0x0008000606187981 */ /* 0x000f28000c1e9900 */
[----:B------:R-:W4:Y:S01]  /*0570*/  LDG.E.CONSTANT R27, desc[UR6][R6.64+0xc00] ;  /* 0x000c0006061b7981 */ /* 0x000f22000c1e9900 */
[----:B------:R-:W-:-:S04]  /*0580*/  IADD3 R11, PT, PT, R11, 0x1000, RZ ;  /* 0x000010000b0b7810 */ /* 0x000fc80007ffe0ff */
[----:B------:R-:W-:Y:S01]  /*0590*/  ISETP.GE.AND P1, PT, R11, R8, PT ;  /* 0x000000080b00720c */ /* 0x000fe20003f26270 */
[----:B--2--5:R-:W-:-:S04]  /*05a0*/  FADD R13, R13, R0 ;  /* 0x000000000d0d7221 */ /* 0x024fc80000000000 */
[----:B---3--:R-:W-:-:S04]  /*05b0*/  FADD R13, R13, R10 ;  /* 0x0000000a0d0d7221 */ /* 0x008fc80000000000 */
[----:B----4-:R-:W-:-:S04]  /*05c0*/  FADD R12, R13, R12 ;  /* 0x0000000c0d0c7221 */ /* 0x010fc80000000000 */
[----:B------:R-:W-:-:S04]  /*05d0*/  FADD R17, R12, R17 ;  /* 0x000000110c117221 */ /* 0x000fc80000000000 */
        /* <DEDUP_REMOVED lines=11> */
[----:B------:R-:W-:Y:S01]  /*0690*/  FADD R0, R24, R27 ;  /* 0x0000001b18007221 */ /* 0x000fe20000000000 */
[----:B------:R-:W-:Y:S06]  /*06a0*/  @!P1 BRA `(.L_x_13) ;  /* 0xfffffffc00549947 */ /* 0x000fec000383ffff */
.L_x_12:
[----:B------:R-:W-:Y:S05]  /*06b0*/  BSYNC.RECONVERGENT B2 ;  /* 0x0000000000027941 */ /* 0x000fea0003800200 */
.L_x_11:
[----:B------:R-:W-:Y:S01]  /*06c0*/  IADD3 R2, PT, PT, -R11, R20, RZ ;  /* 0x000000140b027210 */ /* 0x000fe20007ffe1ff */
[----:B------:R-:W-:Y:S03]  /*06d0*/  BSSY.RECONVERGENT B2, `(.L_x_14) ;  /* 0x0000019000027945 */ /* 0x000fe60003800200 */
[----:B------:R-:W-:-:S13]  /*06e0*/  ISETP.GT.AND P1, PT, R2, 0x400, PT ;  /* 0x000004000200780c */ /* 0x000fda0003f24270 */
[----:B------:R-:W-:Y:S05]  /*06f0*/  @!P1 BRA `(.L_x_15) ;  /* 0x0000000000589947 */ /* 0x000fea0003800000 */
[----:B------:R-:W0:Y:S01]  /*0700*/  LDC.64 R4, c[0x0][0x380] ;  /* 0x0000e000ff047b82 */ /* 0x000e220000000a00 */
[C---:B------:R-:W-:Y:S02]  /*0710*/  VIADD R15, R11.reuse, 0x400 ;  /* 0x000004000b0f7836 */ /* 0x040fe40000000000 */
[----:B0-----:R-:W-:-:S05]  /*0720*/  IMAD.WIDE R2, R11, 0x4, R4 ;  /* 0x000000040b027825 */ /* 0x001fca00078e0204 */
[----:B------:R-:W2:Y:S04]  /*0730*/  LDG.E.CONSTANT R7, desc[UR6][R2.64] ;  /* 0x0000000602077981 */ /* 0x000ea8000c1e9900 */
[----:B------:R-:W3:Y:S01]  /*0740*/  LDG.E.CONSTANT R6, desc[UR6][R2.64+0x400] ;  /* 0x0004000602067981 */ /* 0x000ee2000c1e9900 */
[----:B------:R-:W-:-:S03]  /*0750*/  IMAD.WIDE R4, R15, 0x4, R4 ;  /* 0x000000040f047825 */ /* 0x000fc600078e0204 */
[----:B------:R-:W4:Y:S04]  /*0760*/  LDG.E.CONSTANT R13, desc[UR6][R2.64+0x800] ;  /* 0x00080006020d7981 */ /* 0x000f28000c1e9900 */
[----:B------:R-:W4:Y:S04]  /*0770*/  LDG.E.CONSTANT R15, desc[UR6][R2.64+0xc00] ;  /* 0x000c0006020f7981 */ /* 0x000f28000c1e9900 */
[----:B------:R-:W4:Y:S04]  /*0780*/  LDG.E.CONSTANT R17, desc[UR6][R4.64] ;  /* 0x0000000604117981 */ /* 0x000f28000c1e9900 */
[----:B------:R-:W4:Y:S04]  /*0790*/  LDG.E.CONSTANT R19, desc[UR6][R4.64+0x400] ;  /* 0x0004000604137981 */ /* 0x000f28000c1e9900 */
[----:B------:R-:W4:Y:S04]  /*07a0*/  LDG.E.CONSTANT R21, desc[UR6][R4.64+0x800] ;  /* 0x0008000604157981 */ /* 0x000f28000c1e9900 */
[----:B------:R-:W4:Y:S01]  /*07b0*/  LDG.E.CONSTANT R23, desc[UR6][R4.64+0xc00] ;  /* 0x000c000604177981 */ /* 0x000f22000c1e9900 */
[----:B------:R-:W-:-:S02]  /*07c0*/  PLOP3.LUT P0, PT, PT, PT, PT, 0x8, 0x80 ;  /* 0x000000000080781c */ /* 0x000fc40003f0e170 */
[----:B------:R-:W-:Y:S01]  /*07d0*/  IADD3 R11, PT, PT, R11, 0x800, RZ ;  /* 0x000008000b0b7810 */ /* 0x000fe20007ffe0ff */
[----:B--2--5:R-:W-:-:S04]  /*07e0*/  FADD R7, R0, R7 ;  /* 0x0000000700077221 */ /* 0x024fc80000000000 */
[----:B---3--:R-:W-:-:S04]  /*07f0*/  FADD R6, R7, R6 ;  /* 0x0000000607067221 */ /* 0x008fc80000000000 */
[----:B----4-:R-:W-:-:S04]  /*0800*/  FADD R6, R6, R13 ;  /* 0x0000000d06067221 */ /* 0x010fc80000000000 */
[----:B------:R-:W-:-:S04]  /*0810*/  FADD R6, R6, R15 ;  /* 0x0000000f06067221 */ /* 0x000fc80000000000 */
[----:B------:R-:W-:-:S04]  /*0820*/  FADD R6, R6, R17 ;  /* 0x0000001106067221 */ /* 0x000fc80000000000 */
[----:B------:R-:W-:-:S04]  /*0830*/  FADD R6, R6, R19 ;  /* 0x0000001306067221 */ /* 0x000fc80000000000 */
[----:B------:R-:W-:-:S04]  /*0840*/  FADD R6, R6, R21 ;  /* 0x0000001506067221 */ /* 0x000fc80000000000 */
[----:B------:R-:W-:-:S07]  /*0850*/  FADD R0, R6, R23 ;  /* 0x0000001706007221 */ /* 0x000fce0000000000 */
.L_x_15:
[----:B------:R-:W-:Y:S05]  /*0860*/  BSYNC.RECONVERGENT B2 ;  /* 0x0000000000027941 */ /* 0x000fea0003800200 */
.L_x_14:
[----:B------:R-:W-:-:S13]  /*0870*/  ISETP.LT.OR P0, PT, R11, R20, P0 ;  /* 0x000000140b00720c */ /* 0x000fda0000701670 */
[----:B------:R-:W-:Y:S05]  /*0880*/  @!P0 BRA `(.L_x_7) ;  /* 0x0000000000288947 */ /* 0x000fea0003800000 */
[----:B------:R-:W0:Y:S02]  /*0890*/  LDC.64 R2, c[0x0][0x380] ;  /* 0x0000e000ff027b82 */ /* 0x000e240000000a00 */
[----:B0-----:R-:W-:-:S05]  /*08a0*/  IMAD.WIDE R2, R11, 0x4, R2 ;  /* 0x000000040b027825 */ /* 0x001fca00078e0202 */
[----:B------:R-:W2:Y:S04]  /*08b0*/  LDG.E.CONSTANT R5, desc[UR6][R2.64] ;  /* 0x0000000602057981 */ /* 0x000ea8000c1e9900 */
[----:B------:R-:W3:Y:S04]  /*08c0*/  LDG.E.CONSTANT R4, desc[UR6][R2.64+0x400] ;  /* 0x0004000602047981 */ /* 0x000ee8000c1e9900 */
[----:B------:R-:W4:Y:S04]  /*08d0*/  LDG.E.CONSTANT R7, desc[UR6][R2.64+0x800] ;  /* 0x0008000602077981 */ /* 0x000f28000c1e9900 */
[----:B------:R-:W4:Y:S01]  /*08e0*/  LDG.E.CONSTANT R11, desc[UR6][R2.64+0xc00] ;  /* 0x000c0006020b7981 */ /* 0x000f22000c1e9900 */
[----:B--2--5:R-:W-:-:S04]  /*08f0*/  FADD R5, R0, R5 ;  /* 0x0000000500057221 */ /* 0x024fc80000000000 */
[----:B---3--:R-:W-:-:S04]  /*0900*/  FADD R4, R5, R4 ;  /* 0x0000000405047221 */ /* 0x008fc80000000000 */
[----:B----4-:R-:W-:-:S04]  /*0910*/  FADD R4, R4, R7 ;  /* 0x0000000704047221 */ /* 0x010fc80000000000 */
[----:B------:R-:W-:-:S07]  /*0920*/  FADD R0, R4, R11 ;  /* 0x0000000b04007221 */ /* 0x000fce0000000000 */
.L_x_7:
[----:B------:R-:W-:Y:S05]  /*0930*/  BSYNC.RECONVERGENT B1 ;  /* 0x0000000000017941 */ /* 0x000fea0003800200 */
.L_x_6:
[----:B------:R-:W-:Y:S02]  /*0940*/  ISETP.GE.AND P0, PT, R20, 0x100, PT ;  /* 0x000001001400780c */ /* 0x000fe40003f06270 */
[----:B-----5:R-:W-:-:S11]  /*0950*/  MOV R7, R0 ;  /* 0x0000000000077202 */ /* 0x020fd60000000f00 */
[----:B------:R-:W-:Y:S05]  /*0960*/  @!P0 BRA `(.L_x_16) ;  /* 0x0000000000ac8947 */ /* 0x000fea0003800000 */
[----:B------:R-:W1:Y:S01]  /*0970*/  S2R R6, SR_LANEID ;  /* 0x0000000000067919 */ /* 0x000e620000000000 */
[----:B------:R-:W2:Y:S02]  /*0980*/  SHFL.DOWN PT, R0, R7, 0x1, 0x1f ;  /* 0x08201f0007007f89 */ /* 0x000ea400000e0000 */
[----:B--2---:R-:W-:Y:S01]  /*0990*/  FADD R0, R0, R7 ;  /* 0x0000000700007221 */ /* 0x004fe20000000000 */
[C---:B-1----:R-:W-:Y:S02]  /*09a0*/  ISETP.GT.AND P0, PT, R6.reuse, 0x1e, PT ;  /* 0x0000001e0600780c */ /* 0x042fe40003f04270 */
[C---:B------:R-:W-:Y:S02]  /*09b0*/  ISETP.NE.AND P1, PT, R6.reuse, RZ, PT ;  /* 0x000000ff0600720c */ /* 0x040fe40003f25270 */
[----:B------:R-:W-:Y:S02]  /*09c0*/  FSEL R0, R7, R0, P0 ;  /* 0x0000000007007208 */ /* 0x000fe40000000000 */
[----:B------:R-:W-:-:S03]  /*09d0*/  ISETP.GT.AND P0, PT, R6, 0x1d, PT ;  /* 0x0000001d0600780c */ /* 0x000fc60003f04270 */
[----:B0-----:R-:W0:Y:S06]  /*09e0*/  SHFL.DOWN PT, R3, R0, 0x2, 0x1f ;  /* 0x08401f0000037f89 */ /* 0x001e2c00000e0000 */
[----:B------:R-:W1:Y:S01]  /*09f0*/  @!P1 S2R R5, SR_CgaCtaId ;  /* 0x0000000000059919 */ /* 0x000e620000008800 */
[----:B------:R-:W-:Y:S02]  /*0a00*/  @!P1 MOV R4, 0x400 ;  /* 0x0000040000049802 */ /* 0x000fe40000000f00 */
[----:B------:R-:W-:-:S04]  /*0a10*/  @!P1 SHF.R.U32.HI R2, RZ, 0x3, R9 ;  /* 0x00000003ff029819 */ /* 0x000fc80000011609 */
[----:B------:R-:W-:Y:S01]  /*0a20*/  @!P1 LOP3.LUT R2, R2, 0x7c, RZ, 0xc0, !PT ;  /* 0x0000007c02029812 */ /* 0x000fe200078ec0ff */
[----:B0-----:R-:W-:Y:S01]  /*0a30*/  @!P0 FADD R0, R0, R3 ;  /* 0x0000000300008221 */ /* 0x001fe20000000000 */
[----:B------:R-:W-:-:S04]  /*0a40*/  ISETP.GT.AND P0, PT, R6, 0x1b, PT ;  /* 0x0000001b0600780c */ /* 0x000fc80003f04270 */
[----:B------:R-:W0:Y:S01]  /*0a50*/  SHFL.DOWN PT, R3, R0, 0x4, 0x1f ;  /* 0x08801f0000037f89 */ /* 0x000e2200000e0000 */
[----:B-1----:R-:W-:-:S04]  /*0a60*/  @!P1 LEA R5, R5, R4, 0x18 ;  /* 0x0000000405059211 */ /* 0x002fc800078ec0ff */
[----:B------:R-:W-:-:S04]  /*0a70*/  @!P1 IADD3 R2, PT, PT, R2, R5, RZ ;  /* 0x0000000502029210 */ /* 0x000fc80007ffe0ff */
[----:B0-----:R-:W-:Y:S01]  /*0a80*/  @!P0 FADD R0, R0, R3 ;  /* 0x0000000300008221 */ /* 0x001fe20000000000 */
[----:B------:R-:W-:-:S04]  /*0a90*/  ISETP.GT.AND P0, PT, R6, 0x17, PT ;  /* 0x000000170600780c */ /* 0x000fc80003f04270 */
[----:B------:R-:W0:Y:S09]  /*0aa0*/  SHFL.DOWN PT, R3, R0, 0x8, 0x1f ;  /* 0x09001f0000037f89 */ /* 0x000e3200000e0000 */
[----:B0-----:R-:W-:Y:S01]  /*0ab0*/  @!P0 FADD R0, R0, R3 ;  /* 0x0000000300008221 */ /* 0x001fe20000000000 */
[----:B------:R-:W-:-:S04]  /*0ac0*/  ISETP.NE.AND P0, PT, R9, RZ, PT ;  /* 0x000000ff0900720c */ /* 0x000fc80003f05270 */
[----:B------:R-:W0:Y:S02]  /*0ad0*/  SHFL.DOWN PT, R3, R0, 0x10, 0x1f ;  /* 0x0a001f0000037f89 */ /* 0x000e2400000e0000 */
[----:B0-----:R-:W-:-:S05]  /*0ae0*/  FADD R3, R0, R3 ;  /* 0x0000000300037221 */ /* 0x001fca0000000000 */
[----:B------:R0:W-:Y:S01]  /*0af0*/  @!P1 STS [R2+0x8], R3 ;  /* 0x0000080302009388 */ /* 0x0001e20000000800 */
[----:B------:R-:W-:Y:S01]  /*0b00*/  BAR.SYNC.DEFER_BLOCKING 0x0 ;  /* 0x0000000000007b1d */ /* 0x000fe20000010000 */
[----:B------:R-:W-:-:S04]  /*0b10*/  ISETP.GT.AND P1, PT, R6, 0xf, PT ;  /* 0x0000000f0600780c */ /* 0x000fc80003f24270 */
[----:B------:R-:W-:Y:S01]  /*0b20*/  FSEL R0, R0, R3, P1 ;  /* 0x0000000300007208 */ /* 0x000fe20000800000 */
[----:B------:R-:W-:Y:S08]  /*0b30*/  @P0 BRA `(.L_x_17) ;  /* 0x0000003000900947 */ /* 0x000ff00003800000 */
[----:B------:R-:W1:Y:S01]  /*0b40*/  S2UR UR5, SR_CgaCtaId ;  /* 0x00000000000579c3 */ /* 0x000e620000008800 */
[----:B------:R-:W-:Y:S02]  /*0b50*/  UMOV UR4, 0x400 ;  /* 0x0000040000047882 */ /* 0x000fe40000000000 */
[----:B-1----:R-:W-:-:S09]  /*0b60*/  ULEA UR4, UR5, UR4, 0x18 ;  /* 0x0000000405047291 */ /* 0x002fd2000f8ec0ff */
[----:B0-----:R-:W0:Y:S04]  /*0b70*/  LDS R3, [UR4+0xc] ;  /* 0x00000c04ff037984 */ /* 0x001e280008000800 */
[----:B------:R-:W1:Y:S04]  /*0b80*/  LDS.128 R4, [UR4+0x10] ;  /* 0x00001004ff047984 */ /* 0x000e680008000c00 */
[----:B------:R-:W2:Y:S01]  /*0b90*/  LDS.64 R8, [UR4+0x20] ;  /* 0x00002004ff087984 */ /* 0x000ea20008000a00 */
[----:B0-----:R-:W-:-:S04]  /*0ba0*/  FADD R3, R0, R3 ;  /* 0x0000000300037221 */ /* 0x001fc80000000000 */
[----:B-1----:R-:W-:-:S04]  /*0bb0*/  FADD R4, R3, R4 ;  /* 0x0000000403047221 */ /* 0x002fc80000000000 */
[----:B------:R-:W-:-:S04]  /*0bc0*/  FADD R5, R4, R5 ;  /* 0x0000000504057221 */ /* 0x000fc80000000000 */
[----:B------:R-:W-:-:S04]  /*0bd0*/  FADD R6, R5, R6 ;  /* 0x0000000605067221 */ /* 0x000fc80000000000 */
[----:B------:R-:W-:-:S04]  /*0be0*/  FADD R7, R6, R7 ;  /* 0x0000000706077221 */ /* 0x000fc80000000000 */
[----:B--2---:R-:W-:-:S04]  /*0bf0*/  FADD R8, R7, R8 ;  /* 0x0000000807087221 */ /* 0x004fc80000000000 */
[----:B------:R-:W-:Y:S01]  /*0c00*/  FADD R0, R8, R9 ;  /* 0x0000000908007221 */ /* 0x000fe20000000000 */
[----:B------:R-:W-:Y:S06]  /*0c10*/  BRA `(.L_x_17) ;  /* 0x0000003000587947 */ /* 0x000fec0003800000 */
.L_x_16:
[----:B------:R-:W1:Y:S01]  /*0c20*/  S2R R4, SR_LANEID ;  /* 0x0000000000047919 */ /* 0x000e620000000000 */
[----:B------:R-:W-:-:S04]  /*0c30*/  LOP3.LUT R0, R9, 0x3e0, RZ, 0xc0, !PT ;  /* 0x000003e009007812 */ /* 0x000fc800078ec0ff */
[----:B0-----:R-:W-:Y:S02]  /*0c40*/  IADD3 R3, PT, PT, R0, 0x20, RZ ;  /* 0x0000002000037810 */ /* 0x001fe40007ffe0ff */
[----:B------:R-:W-:Y:S02]  /*0c50*/  LOP3.LUT R5, RZ, R0, RZ, 0x33, !PT ;  /* 0x00000000ff057212 */ /* 0x000fe400078e33ff */
[-C--:B------:R-:W-:Y:S02]  /*0c60*/  ISETP.GT.AND P0, PT, R3, R20.reuse, PT ;  /* 0x000000140300720c */ /* 0x080fe40003f04270 */
[----:B------:R-:W-:-:S04]  /*0c70*/  IADD3 R5, PT, PT, R5, R20, RZ ;  /* 0x0000001405057210 */ /* 0x000fc80007ffe0ff */
[----:B------:R-:W-:-:S05]  /*0c80*/  SEL R5, R5, 0x1f, P0 ;  /* 0x0000001f05057807 */ /* 0x000fca0000000000 */
[----:B------:R-:W0:Y:S01]  /*0c90*/  SHFL.DOWN PT, R0, R7, 0x1, R5 ;  /* 0x0820000007007989 */ /* 0x000e2200000e0005 */
[C---:B-1----:R-:W-:Y:S02]  /*0ca0*/  ISETP.GE.AND P0, PT, R4.reuse, R5, PT ;  /* 0x000000050400720c */ /* 0x042fe40003f06270 */
[C---:B------:R-:W-:Y:S02]  /*0cb0*/  IADD3 R2, PT, PT, R4.reuse, 0x2, RZ ;  /* 0x0000000204027810 */ /* 0x040fe40007ffe0ff */
[----:B------:R-:W-:-:S09]  /*0cc0*/  ISETP.NE.AND P1, PT, R4, RZ, PT ;  /* 0x000000ff0400720c */ /* 0x000fd20003f25270 */
[----:B0-----:R-:W-:Y:S01]  /*0cd0*/  @!P0 FADD R7, R0, R7 ;  /* 0x0000000700078221 */ /* 0x001fe20000000000 */
[-C--:B------:R-:W-:Y:S02]  /*0ce0*/  ISETP.GT.AND P0, PT, R2, R5.reuse, PT ;  /* 0x000000050200720c */ /* 0x080fe40003f04270 */
[----:B------:R-:W-:Y:S01]  /*0cf0*/  IADD3 R2, PT, PT, R4, 0x4, RZ ;  /* 0x0000000404027810 */ /* 0x000fe20007ffe0ff */
[----:B------:R-:W0:Y:S01]  /*0d00*/  @!P1 S2R R6, SR_CgaCtaId ;  /* 0x0000000000069919 */ /* 0x000e220000008800 */
[----:B------:R-:W-:Y:S01]  /*0d10*/  @!P1 MOV R3, 0x400 ;  /* 0x0000040000039802 */ /* 0x000fe20000000f00 */
[----:B------:R-:W1:Y:S08]  /*0d20*/  SHFL.DOWN PT, R0, R7, 0x2, R5 ;  /* 0x0840000007007989 */ /* 0x000e7000000e0005 */
[----:B-1----:R-:W-:Y:S01]  /*0d30*/  @!P0 FADD R7, R7, R0 ;  /* 0x0000000007078221 */ /* 0x002fe20000000000 */
[----:B------:R-:W-:-:S02]  /*0d40*/  ISETP.GT.AND P0, PT, R2, R5, PT ;  /* 0x000000050200720c */ /* 0x000fc40003f04270 */
[----:B------:R-:W-:Y:S02]  /*0d50*/  IADD3 R2, PT, PT, R4, 0x8, RZ ;  /* 0x0000000804027810 */ /* 0x000fe40007ffe0ff */
[----:B------:R-:W1:Y:S01]  /*0d60*/  SHFL.DOWN PT, R0, R7, 0x4, R5 ;  /* 0x0880000007007989 */ /* 0x000e6200000e0005 */
[----:B0-----:R-:W-:-:S08]  /*0d70*/  @!P1 LEA R3, R6, R3, 0x18 ;  /* 0x0000000306039211 */ /* 0x001fd000078ec0ff */
[----:B-1----:R-:W-:Y:S01]  /*0d80*/  @!P0 FADD R7, R7, R0 ;  /* 0x0000000007078221 */ /* 0x002fe20000000000 */
[----:B------:R-:W-:Y:S01]  /*0d90*/  ISETP.GT.AND P0, PT, R2, R5, PT ;  /* 0x000000050200720c */ /* 0x000fe20003f04270 */
[----:B------:R-:W-:-:S03]  /*0da0*/  VIADD R2, R4, 0x10 ;  /* 0x0000001004027836 */ /* 0x000fc60000000000 */
[----:B------:R-:W0:Y:S09]  /*0db0*/  SHFL.DOWN PT, R0, R7, 0x8, R5 ;  /* 0x0900000007007989 */ /* 0x000e3200000e0005 */
[----:B0-----:R-:W-:Y:S01]  /*0dc0*/  @!P0 FADD R7, R7, R0 ;  /* 0x0000000007078221 */ /* 0x001fe20000000000 */
[----:B------:R-:W-:-:S02]  /*0dd0*/  ISETP.GT.AND P0, PT, R2, R5, PT ;  /* 0x000000050200720c */ /* 0x000fc40003f04270 */
[----:B------:R-:W-:Y:S02]  /*0de0*/  @!P1 SHF.R.U32.HI R2, RZ, 0x3, R9 ;  /* 0x00000003ff029819 */ /* 0x000fe40000011609 */
[----:B------:R-:W0:Y:S02]  /*0df0*/  SHFL.DOWN PT, R0, R7, 0x10, R5 ;  /* 0x0a00000007007989 */ /* 0x000e2400000e0005 */
[----:B------:R-:W-:-:S04]  /*0e00*/  @!P1 LOP3.LUT R2, R2, 0x7c, RZ, 0xc0, !PT ;  /* 0x0000007c02029812 */ /* 0x000fc800078ec0ff */
[----:B------:R-:W-:-:S03]  /*0e10*/  @!P1 IADD3 R3, PT, PT, R2, R3, RZ ;  /* 0x0000000302039210 */ /* 0x000fc60007ffe0ff */
[----:B0-----:R-:W-:Y:S01]  /*0e20*/  @!P0 FADD R7, R7, R0 ;  /* 0x0000000007078221 */ /* 0x001fe20000000000 */
[----:B------:R-:W-:-:S04]  /*0e30*/  ISETP.NE.AND P0, PT, R9, RZ, PT ;  /* 0x000000ff0900720c */ /* 0x000fc80003f05270 */
[----:B------:R-:W-:-:S05]  /*0e40*/  MOV R0, R7 ;  /* 0x0000000700007202 */ /* 0x000fca0000000f00 */
[----:B------:R4:W-:Y:S01]  /*0e50*/  @!P1 STS [R3+0x8], R0 ;  /* 0x0000080003009388 */ /* 0x0009e20000000800 */
[----:B------:R-:W-:Y:S06]  /*0e60*/  BAR.SYNC.DEFER_BLOCKING 0x0 ;  /* 0x0000000000007b1d */ /* 0x000fec0000010000 */
[----:B------:R-:W-:Y:S05]  /*0e70*/  @P0 BRA `(.L_x_17) ;  /* 0x0000002c00c00947 */ /* 0x000fea0003800000 */
[----:B------:R-:W0:Y:S01]  /*0e80*/  S2UR UR5, SR_CgaCtaId ;  /* 0x00000000000579c3 */ /* 0x000e220000008800 */
[----:B------:R-:W-:Y:S01]  /*0e90*/  UMOV UR4, 0x400 ;  /* 0x0000040000047882 */ /* 0x000fe20000000000 */
[C---:B------:R-:W-:Y:S02]  /*0ea0*/  ISETP.GT.AND P2, PT, R20.reuse, 0x20, PT ;  /* 0x000000201400780c */ /* 0x040fe40003f44270 */
[C---:B------:R-:W-:Y:S02]  /*0eb0*/  ISETP.GT.AND P4, PT, R20.reuse, 0x40, PT ;  /* 0x000000401400780c */ /* 0x040fe40003f84270 */
[C---:B------:R-:W-:Y:S02]  /*0ec0*/  ISETP.GT.AND P3, PT, R20.reuse, 0x60, PT ;  /* 0x000000601400780c */ /* 0x040fe40003f64270 */
[----:B------:R-:W-:Y:S01]  /*0ed0*/  ISETP.GT.AND P1, PT, R20, 0x80, PT ;  /* 0x000000801400780c */ /* 0x000fe20003f24270 */
[----:B0-----:R-:W-:-:S09]  /*0ee0*/  ULEA UR4, UR5, UR4, 0x18 ;  /* 0x0000000405047291 */ /* 0x001fd2000f8ec0ff */
[----:B----4-:R-:W0:Y:S04]  /*0ef0*/  LDS R3, [UR4+0xc] ;  /* 0x00000c04ff037984 */ /* 0x010e280008000800 */
[----:B------:R-:W1:Y:S04]  /*0f00*/  LDS.128 R4, [UR4+0x10] ;  /* 0x00001004ff047984 */ /* 0x000e680008000c00 */
[----:B------:R-:W2:Y:S01]  /*0f10*/  LDS.64 R8, [UR4+0x20] ;  /* 0x00002004ff087984 */ /* 0x000ea20008000a00 */
[----:B0-----:R-:W-:Y:S01]  /*0f20*/  @P2 FADD R0, R0, R3 ;  /* 0x0000000300002221 */ /* 0x001fe20000000000 */
[----:B------:R-:W-:-:S03]  /*0f30*/  ISETP.GT.AND P2, PT, R20, 0xa0, PT ;  /* 0x000000a01400780c */ /* 0x000fc60003f44270 */
[----:B-1----:R-:W-:Y:S01]  /*0f40*/  @P4 FADD R0, R0, R4 ;  /* 0x0000000400004221 */ /* 0x002fe20000000000 */
[----:B------:R-:W-:-:S03]  /*0f50*/  ISETP.GT.AND P4, PT, R20, 0xc0, PT ;  /* 0x000000c01400780c */ /* 0x000fc60003f84270 */
[----:B------:R-:W-:Y:S01]  /*0f60*/  @P3 FADD R0, R0, R5 ;  /* 0x0000000500003221 */ /* 0x000fe20000000000 */
[----:B------:R-:W-:-:S03]  /*0f70*/  ISETP.GT.AND P3, PT, R20, 0xe0, PT ;  /* 0x000000e01400780c */ /* 0x000fc60003f64270 */
[----:B------:R-:W-:-:S04]  /*0f80*/  @P1 FADD R0, R0, R6 ;  /* 0x0000000600001221 */ /* 0x000fc80000000000 */
[----:B------:R-:W-:-:S04]  /*0f90*/  @P2 FADD R0, R0, R7 ;  /* 0x0000000700002221 */ /* 0x000fc80000000000 */
[----:B--2---:R-:W-:-:S04]  /*0fa0*/  @P4 FADD R0, R0, R8 ;  /* 0x0000000800004221 */ /* 0x004fc80000000000 */
[----:B------:R-:W-:Y:S01]  /*0fb0*/  @P3 FADD R0, R0, R9 ;  /* 0x0000000900003221 */ /* 0x000fe20000000000 */
[----:B------:R-:W-:Y:S06]  /*0fc0*/  BRA `(.L_x_17) ;  /* 0x0000002c006c7947 */ /* 0x000fec0003800000 */
.L_x_3:
[----:B------:R-:W0:Y:S01]  /*0fd0*/  S2R R0, SR_TID.X ;  /* 0x0000000000007919 */ /* 0x000e220000002100 */
[----:B------:R-:W1:Y:S01]  /*0fe0*/  LDC.64 R2, c[0x0][0x380] ;  /* 0x0000e000ff027b82 */ /* 0x000e620000000a00 */
[----:B0-----:R-:W-:-:S05]  /*0ff0*/  SHF.L.U32 R5, R0, 0x2, RZ ;  /* 0x0000000200057819 */ /* 0x001fca00000006ff */
[----:B-1----:R-:W-:-:S05]  /*1000*/  IMAD.WIDE.U32 R2, R5, 0x4, R2 ;  /* 0x0000000405027825 */ /* 0x002fca00078e0002 */
[----:B------:R-:W2:Y:S04]  /*1010*/  LDG.E.128.CONSTANT R4, desc[UR6][R2.64] ;  /* 0x0000000602047981 */ /* 0x000ea8000c1e9d00 */
[----:B------:R-:W3:Y:S04]  /*1020*/  LDG.E.128.CONSTANT R8, desc[UR6][R2.64+0x1000] ;  /* 0x0010000602087981 */ /* 0x000ee8000c1e9d00 */
[----:B------:R-:W4:Y:S04]  /*1030*/  LDG.E.128.CONSTANT R12, desc[UR6][R2.64+0x2000] ;  /* 0x00200006020c7981 */ /* 0x000f28000c1e9d00 */
[----:B------:R-:W5:Y:S01]  /*1040*/  LDG.E.128.CONSTANT R16, desc[UR6][R2.64+0x3000] ;  /* 0x0030000602107981 */ /* 0x000f62000c1e9d00 */
[----:B------:R-:W-:Y:S01]  /*1050*/  ISETP.GE.U32.AND P0, PT, R20, 0x2000, PT ;  /* 0x000020001400780c */ /* 0x000fe20003f06070 */
[----:B------:R-:W-:-:S02]  /*1060*/  HFMA2 R23, -RZ, RZ, 0, 0.00048828125 ;  /* 0x00001000ff177431 */ /* 0x000fc400000001ff */
[----:B--2---:R-:W-:Y:S01]  /*1070*/  FADD R4, R4, R5 ;  /* 0x0000000504047221 */ /* 0x004fe20000000000 */
[----:B------:R-:W-:Y:S01]  /*1080*/  FADD R7, R6, R7 ;  /* 0x0000000706077221 */ /* 0x000fe20000000000 */
[----:B---3--:R-:W-:Y:S01]  /*1090*/  FADD R8, R8, R9 ;  /* 0x0000000908087221 */ /* 0x008fe20000000000 */
[----:B------:R-:W-:Y:S02]  /*10a0*/  FADD R11, R10, R11 ;  /* 0x0000000b0a0b7221 */ /* 0x000fe40000000000 */
[----:B------:R-:W-:Y:S01]  /*10b0*/  FADD R4, R4, R7 ;  /* 0x0000000704047221 */ /* 0x000fe20000000000 */
[----:B----4-:R-:W-:Y:S01]  /*10c0*/  FADD R12, R12, R13 ;  /* 0x0000000d0c0c7221 */ /* 0x010fe20000000000 */
[----:B------:R-:W-:Y:S01]  /*10d0*/  FADD R15, R14, R15 ;  /* 0x0000000f0e0f7221 */ /* 0x000fe20000000000 */
[----:B------:R-:W-:Y:S01]  /*10e0*/  FADD R11, R8, R11 ;  /* 0x0000000b080b7221 */ /* 0x000fe20000000000 */
[----:B-----5:R-:W-:Y:S01]  /*10f0*/  FADD R16, R16, R17 ;  /* 0x0000001110107221 */ /* 0x020fe20000000000 */
[----:B------:R-:W-:Y:S01]  /*1100*/  FADD R19, R18, R19 ;  /* 0x0000001312137221 */ /* 0x000fe20000000000 */
[----:B------:R-:W-:Y:S01]  /*1110*/  FADD R12, R12, R15 ;  /* 0x0000000f0c0c7221 */ /* 0x000fe20000000000 */
[----:B------:R-:W-:-:S02]  /*1120*/  FADD R4, R4, R11 ;  /* 0x0000000b04047221 */ /* 0x000fc40000000000 */
[----:B------:R-:W-:-:S04]  /*1130*/  FADD R19, R16, R19 ;  /* 0x0000001310137221 */ /* 0x000fc80000000000 */
[----:B------:R-:W-:-:S04]  /*1140*/  FADD R19, R12, R19 ;  /* 0x000000130c137221 */ /* 0x000fc80000000000 */
[----:B------:R-:W-:Y:S01]  /*1150*/  FADD R21, R4, R19 ;  /* 0x0000001304157221 */ /* 0x000fe20000000000 */
[----:B------:R-:W-:Y:S06]  /*1160*/  @!P0 BRA `(.L_x_18) ;  /* 0x00000000007c8947 */ /* 0x000fec0003800000 */
[----:B------:R-:W0:Y:S01]  /*1170*/  LDC R24, c[0x0][0x390] ;  /* 0x0000e400ff187b82 */ /* 0x000e220000000800 */
[----:B------:R-:W-:Y:S02]  /*1180*/  IADD3 R22, PT, PT, R20, -0x1000, RZ ;  /* 0xfffff00014167810 */ /* 0x000fe40007ffe0ff */
[----:B------:R-:W-:-:S07]  /*1190*/  MOV R23, 0x1000 ;  /* 0x0000100000177802 */ /* 0x000fce0000000f00 */
.L_x_20:
[----:B------:R-:W-:-:S05]  /*11a0*/  IMAD.WIDE R26, R23, 0x4, R2 ;  /* 0x00000004171a7825 */ /* 0x000fca00078e0202 */
[----:B------:R-:W2:Y:S04]  /*11b0*/  LDG.E.128.CONSTANT R16, desc[UR6][R26.64+0x2000] ;  /* 0x002000061a107981 */ /* 0x000ea8000c1e9d00 */
[----:B------:R-:W3:Y:S04]  /*11c0*/  LDG.E.128.CONSTANT R4, desc[UR6][R26.64+0x3000] ;  /* 0x003000061a047981 */ /* 0x000ee8000c1e9d00 */
[----:B------:R-:W4:Y:S04]  /*11d0*/  LDG.E.128.CONSTANT R8, desc[UR6][R26.64] ;  /* 0x000000061a087981 */ /* 0x000f28000c1e9d00 */
[----:B------:R-:W5:Y:S01]  /*11e0*/  LDG.E.128.CONSTANT R12, desc[UR6][R26.64+0x1000] ;  /* 0x001000061a0c7981 */ /* 0x000f62000c1e9d00 */
[----:B0-----:R-:W-:Y:S01]  /*11f0*/  MOV R20, R24 ;  /* 0x0000001800147202 */ /* 0x001fe20000000f00 */
[----:B--2---:R-:W-:Y:S01]  /*1200*/  FADD R17, R17, R18 ;  /* 0x0000001211117221 */ /* 0x004fe20000000000 */
[----:B---3--:R-:W-:-:S02]  /*1210*/  FADD R18, R19, R4 ;  /* 0x0000000413127221 */ /* 0x008fc40000000000 */
[----:B------:R-:W-:Y:S01]  /*1220*/  IADD3 R4, PT, PT, -R23, R20, RZ ;  /* 0x0000001417047210 */ /* 0x000fe20007ffe1ff */
[----:B------:R-:W-:Y:S01]  /*1230*/  FADD R5, R5, R6 ;  /* 0x0000000605057221 */ /* 0x000fe20000000000 */
[----:B----4-:R-:W-:Y:S01]  /*1240*/  FADD R9, R9, R10 ;  /* 0x0000000a09097221 */ /* 0x010fe20000000000 */
[----:B------:R-:W-:Y:S01]  /*1250*/  FADD R8, R8, R21 ;  /* 0x0000001508087221 */ /* 0x000fe20000000000 */
[----:B------:R-:W-:Y:S01]  /*1260*/  ISETP.GE.AND P0, PT, R4, 0x1000, PT ;  /* 0x000010000400780c */ /* 0x000fe20003f06270 */
[----:B-----5:R-:W-:Y:S01]  /*1270*/  FADD R13, R13, R14 ;  /* 0x0000000e0d0d7221 */ /* 0x020fe20000000000 */
[----:B------:R-:W-:Y:S01]  /*1280*/  FADD R10, R11, R12 ;  /* 0x0000000c0b0a7221 */ /* 0x000fe20000000000 */
[----:B------:R-:W-:Y:S01]  /*1290*/  FADD R14, R15, R16 ;  /* 0x000000100f0e7221 */ /* 0x000fe20000000000 */
[----:B------:R-:W-:Y:S01]  /*12a0*/  FADD R8, R8, R9 ;  /* 0x0000000908087221 */ /* 0x000fe20000000000 */
[----:B------:R-:W-:Y:S01]  /*12b0*/  FADD R5, R18, R5 ;  /* 0x0000000512057221 */ /* 0x000fe20000000000 */
[----:B------:R-:W-:Y:S01]  /*12c0*/  FADD R13, R10, R13 ;  /* 0x0000000d0a0d7221 */ /* 0x000fe20000000000 */
[----:B------:R-:W-:-:S03]  /*12d0*/  FADD R14, R14, R17 ;  /* 0x000000110e0e7221 */ /* 0x000fc60000000000 */
[----:B------:R-:W-:Y:S01]  /*12e0*/  FADD R8, R8, R13 ;  /* 0x0000000d08087221 */ /* 0x000fe20000000000 */
[----:B------:R-:W-:-:S04]  /*12f0*/  FADD R5, R14, R5 ;  /* 0x000000050e057221 */ /* 0x000fc80000000000 */
[----:B------:R-:W-:-:S04]  /*1300*/  FADD R5, R8, R5 ;  /* 0x0000000508057221 */ /* 0x000fc80000000000 */
[----:B------:R-:W-:Y:S01]  /*1310*/  FADD R21, R7, R5 ;  /* 0x0000000507157221 */ /* 0x000fe20000000000 */
[----:B------:R-:W-:Y:S06]  /*1320*/  @!P0 BRA `(.L_x_19) ;  /* 0x0000000800308947 */ /* 0x000fec0003800000 */
[----:B------:R-:W-:-:S04]  /*1330*/  IADD3 R23, PT, PT, R23, 0x1000, RZ ;  /* 0x0000100017177810 */ /* 0x000fc80007ffe0ff */
[----:B------:R-:W-:-:S13]  /*1340*/  ISETP.GT.AND P0, PT, R23, R22, PT ;  /* 0x000000161700720c */ /* 0x000fda0003f04270 */
[----:B------:R-:W-:Y:S05]  /*1350*/  @!P0 BRA `(.L_x_20) ;  /* 0xfffffffc00908947 */ /* 0x000fea000383ffff */
.L_x_18:
[----:B------:R-:W-:-:S13]  /*1360*/  ISETP.GE.AND P0, PT, R23, R20, PT ;  /* 0x000000141700720c */ /* 0x000fda0003f06270 */
[----:B------:R-:W-:Y:S05]  /*1370*/  @P0 BRA `(.L_x_19) ;  /* 0x00000008001c0947 */ /* 0x000fea0003800000 */
[----:B------:R-:W-:Y:S01]  /*1380*/  IMAD.IADD R9, R20, 0x1, -R23 ;  /* 0x0000000114097824 */ /* 0x000fe200078e0a17 */
[----:B------:R-:W-:Y:S04]  /*1390*/  BSSY.RECONVERGENT B1, `(.L_x_19) ;  /* 0x0000085000017945 */ /* 0x000fe80003800200 */
[----:B------:R-:W-:-:S13]  /*13a0*/  ISETP.GE.AND P0, PT, R0, R9, PT ;  /* 0x000000090000720c */ /* 0x000fda0003f06270 */
[----:B------:R-:W-:Y:S05]  /*13b0*/  @P0 BRA `(.L_x_21) ;  /* 0x0000000800080947 */ /* 0x000fea0003800000 */
[-C--:B------:R-:W-:Y:S01]  /*13c0*/  LOP3.LUT R2, RZ, R0.reuse, RZ, 0x33, !PT ;  /* 0x00000000ff027212 */ /* 0x080fe200078e33ff */
[----:B------:R-:W-:Y:S01]  /*13d0*/  BSSY.RECONVERGENT B2, `(.L_x_22) ;  /* 0x0000015000027945 */ /* 0x000fe20003800200 */
[----:B------:R-:W-:Y:S02]  /*13e0*/  MOV R8, R0 ;  /* 0x0000000000087202 */ /* 0x000fe40000000f00 */
[----:B------:R-:W-:-:S04]  /*13f0*/  IADD3 R2, PT, PT, -R23, R20, R2 ;  /* 0x0000001417027210 */ /* 0x000fc80007ffe102 */
[C---:B------:R-:W-:Y:S02]  /*1400*/  LOP3.LUT R3, R2.reuse, 0x300, RZ, 0xc0, !PT ;  /* 0x0000030002037812 */ /* 0x040fe400078ec0ff */
[----:B------:R-:W-:Y:S02]  /*1410*/  ISETP.GE.U32.AND P1, PT, R2, 0x300, PT ;  /* 0x000003000200780c */ /* 0x000fe40003f26070 */
[----:B------:R-:W-:-:S13]  /*1420*/  ISETP.NE.AND P0, PT, R3, 0x300, PT ;  /* 0x000003000300780c */ /* 0x000fda0003f05270 */
[----:B------:R-:W-:Y:S05]  /*1430*/  @!P0 BRA `(.L_x_23) ;  /* 0x0000000000388947 */ /* 0x000fea0003800000 */
[----:B------:R-:W0:Y:S01]  /*1440*/  LDC.64 R4, c[0x0][0x380] ;  /* 0x0000e000ff047b82 */ /* 0x000e220000000a00 */
[----:B------:R-:W-:Y:S02]  /*1450*/  LEA.HI R2, R2, 0x1, RZ, 0x18 ;  /* 0x0000000102027811 */ /* 0x000fe400078fc0ff */
[----:B------:R-:W-:Y:S02]  /*1460*/  IADD3 R7, PT, PT, R0, R23, RZ ;  /* 0x0000001700077210 */ /* 0x000fe40007ffe0ff */
[----:B------:R-:W-:Y:S02]  /*1470*/  LOP3.LUT R2, R2, 0x3, RZ, 0xc0, !PT ;  /* 0x0000000302027812 */ /* 0x000fe400078ec0ff */
[----:B------:R-:W-:Y:S02]  /*1480*/  MOV R8, R0 ;  /* 0x0000000000087202 */ /* 0x000fe40000000f00 */
[----:B------:R-:W-:-:S07]  /*1490*/  IADD3 R6, PT, PT, -R2, RZ, RZ ;  /* 0x000000ff02067210 */ /* 0x000fce0007ffe1ff */
.L_x_24:
[----:B0-----:R-:W-:-:S06]  /*14a0*/  IMAD.WIDE.U32 R2, R7, 0x4, R4 ;  /* 0x0000000407027825 */ /* 0x001fcc00078e0004 */
[----:B------:R-:W2:Y:S01]  /*14b0*/  LDG.E.CONSTANT R2, desc[UR6][R2.64] ;  /* 0x0000000602027981 */ /* 0x000ea2000c1e9900 */
[----:B------:R-:W-:Y:S02]  /*14c0*/  IADD3 R6, PT, PT, R6, 0x1, RZ ;  /* 0x0000000106067810 */ /* 0x000fe40007ffe0ff */
[----:B------:R-:W-:Y:S02]  /*14d0*/  IADD3 R8, PT, PT, R8, 0x100, RZ ;  /* 0x0000010008087810 */ /* 0x000fe40007ffe0ff */
[----:B------:R-:W-:Y:S02]  /*14e0*/  ISETP.NE.AND P0, PT, R6, RZ, PT ;  /* 0x000000ff0600720c */ /* 0x000fe40003f05270 */
[----:B------:R-:W-:Y:S01]  /*14f0*/  IADD3 R7, PT, PT, R7, 0x100, RZ ;  /* 0x0000010007077810 */ /* 0x000fe20007ffe0ff */
[----:B--2---:R-:W-:-:S10]  /*1500*/  FADD R21, R2, R21 ;  /* 0x0000001502157221 */ /* 0x004fd40000000000 */
[----:B------:R-:W-:Y:S05]  /*1510*/  @P0 BRA `(.L_x_24) ;  /* 0xfffffffc00e00947 */ /* 0x000fea000383ffff */
.L_x_23:
[----:B------:R-:W-:Y:S05]  /*1520*/  BSYNC.RECONVERGENT B2 ;  /* 0x0000000000027941 */ /* 0x000fea0003800200 */
.L_x_22:
[----:B------:R-:W-:Y:S05]  /*1530*/  @!P1 BRA `(.L_x_21) ;  /* 0x0000000400a89947 */ /* 0x000fea0003800000 */
[----:B------:R-:W0:Y:S01]  /*1540*/  LDCU.64 UR4, c[0x0][0x380] ;  /* 0x00007000ff0477ac */ /* 0x000e220008000a00 */
[----:B------:R-:W-:Y:S01]  /*1550*/  IADD3 R5, PT, PT, R9, -R8, RZ ;  /* 0x8000000809057210 */ /* 0x000fe20007ffe0ff */
[----:B------:R-:W-:Y:S01]  /*1560*/  BSSY.RECONVERGENT B2, `(.L_x_25) ;  /* 0x000003b000027945 */ /* 0x000fe20003800200 */
[CC--:B------:R-:W-:Y:S02]  /*1570*/  IADD3 R3, P0, PT, R8.reuse, R23.reuse, RZ ;  /* 0x0000001708037210 */ /* 0x0c0fe40007f1e0ff */
[----:B------:R-:W-:Y:S02]  /*1580*/  ISETP.GT.AND P1, PT, R5, 0xc00, PT ;  /* 0x00000c000500780c */ /* 0x000fe40003f24270 */
[----:B------:R-:W-:Y:S02]  /*1590*/  IADD3.X R4, PT, PT, RZ, RZ, RZ, P0, !PT ;  /* 0x000000ffff047210 */ /* 0x000fe400007fe4ff */
[----:B------:R-:W-:Y:S02]  /*15a0*/  IADD3 R11, PT, PT, R8, R23, RZ ;  /* 0x00000017080b7210 */ /* 0x000fe40007ffe0ff */
[----:B0-----:R-:W-:-:S04]  /*15b0*/  LEA R2, P0, R3, UR4, 0x2 ;  /* 0x0000000403027c11 */ /* 0x001fc8000f8010ff */
[----:B------:R-:W-:Y:S02]  /*15c0*/  LEA.HI.X R3, R3, UR5, R4, 0x2, P0 ;  /* 0x0000000503037c11 */ /* 0x000fe400080f1404 */
[----:B------:R-:W-:-:S05]  /*15d0*/  IADD3 R2, P0, PT, R2, 0x800, RZ ;  /* 0x0000080002027810 */ /* 0x000fca0007f1e0ff */
[----:B------:R-:W-:Y:S01]  /*15e0*/  IMAD.X R3, RZ, RZ, R3, P0 ;  /* 0x000000ffff037224 */ /* 0x000fe200000e0603 */
[----:B------:R-:W-:Y:S01]  /*15f0*/  PLOP3.LUT P0, PT, PT, PT, PT, 0x80, 0x8 ;  /* 0x000000000008781c */ /* 0x000fe20003f0f070 */
[----:B------:R-:W-:-:S12]  /*1600*/  @!P1 BRA `(.L_x_26) ;  /* 0x0000000000c09947 */ /* 0x000fd80003800000 */
[----:B------:R-:W-:Y:S02]  /*1610*/  PLOP3.LUT P0, PT, PT, PT, PT, 0x8, 0x80 ;  /* 0x000000000080781c */ /* 0x000fe40003f0e170 */
[----:B------:R-:W-:-:S11]  /*1620*/  IADD3 R13, PT, PT, R9, -0xc00, RZ ;  /* 0xfffff400090d7810 */ /* 0x000fd60007ffe0ff */
.L_x_27:
[----:B------:R-:W0:Y:S01]  /*1630*/  LDC.64 R4, c[0x0][0x380] ;  /* 0x0000e000ff047b82 */ /* 0x000e220000000a00 */
[----:B------:R-:W2:Y:S01]  /*1640*/  LDG.E.CONSTANT R10, desc[UR6][R2.64+-0x400] ;  /* 0xfffc0006020a7981 */ /* 0x000ea2000c1e9900 */
[----:B------:R-:W-:-:S03]  /*1650*/  IADD3 R25, PT, PT, R11, 0x400, RZ ;  /* 0x000004000b197810 */ /* 0x000fc60007ffe0ff */
[----:B------:R-:W3:Y:S04]  /*1660*/  LDG.E.CONSTANT R19, desc[UR6][R2.64] ;  /* 0x0000000602137981 */ /* 0x000ee8000c1e9900 */
[----:B------:R-:W4:Y:S01]  /*1670*/  LDG.E.CONSTANT R18, desc[UR6][R2.64+0x400] ;  /* 0x0004000602127981 */ /* 0x000f22000c1e9900 */
[----:B------:R-:W-:-:S03]  /*1680*/  IADD3 R7, PT, PT, R11, 0x800, RZ ;  /* 0x000008000b077810 */ /* 0x000fc60007ffe0ff */
[----:B------:R-:W5:Y:S04]  /*1690*/  LDG.E.CONSTANT R16, desc[UR6][R2.64+0xc00] ;  /* 0x000c000602107981 */ /* 0x000f68000c1e9900 */
[----:B------:R-:W5:Y:S04]  /*16a0*/  LDG.E.CONSTANT R15, desc[UR6][R2.64+0x1000] ;  /* 0x00100006020f7981 */ /* 0x000f68000c1e9900 */
[----:B------:R-:W5:Y:S01]  /*16b0*/  LDG.E.CONSTANT R14, desc[UR6][R2.64+0x1400] ;  /* 0x00140006020e7981 */ /* 0x000f62000c1e9900 */
[----:B0-----:R-:W-:-:S03]  /*16c0*/  IMAD.WIDE.U32 R22, R11, 0x4, R4 ;  /* 0x000000040b167825 */ /* 0x001fc600078e0004 */
[----:B------:R-:W5:Y:S04]  /*16d0*/  LDG.E.CONSTANT R20, desc[UR6][R2.64+0x2000] ;  /* 0x0020000602147981 */ /* 0x000f68000c1e9900 */
[----:B------:R0:W2:Y:S01]  /*16e0*/  LDG.E.CONSTANT R12, desc[UR6][R22.64] ;  /* 0x00000006160c7981 */ /* 0x0000a2000c1e9900 */
[----:B------:R-:W-:-:S03]  /*16f0*/  IMAD.WIDE.U32 R24, R25, 0x4, R4 ;  /* 0x0000000419187825 */ /* 0x000fc600078e0004 */
[----:B------:R-:W5:Y:S04]  /*1700*/  LDG.E.CONSTANT R26, desc[UR6][R2.64+0x3000] ;  /* 0x00300006021a7981 */ /* 0x000f68000c1e9900 */
[----:B------:R-:W5:Y:S01]  /*1710*/  LDG.E.CONSTANT R17, desc[UR6][R24.64] ;  /* 0x0000000618117981 */ /* 0x000f62000c1e9900 */
[--C-:B------:R-:W-:Y:S01]  /*1720*/  IMAD.WIDE.U32 R6, R7, 0x4, R4.reuse ;  /* 0x0000000407067825 */ /* 0x100fe200078e0004 */
[----:B0-----:R-:W-:Y:S02]  /*1730*/  IADD3 R23, PT, PT, R11, 0xc00, RZ ;  /* 0x00000c000b177810 */ /* 0x001fe40007ffe0ff */
[----:B------:R-:W5:Y:S04]  /*1740*/  LDG.E.CONSTANT R22, desc[UR6][R2.64+0x1c00] ;  /* 0x001c000602167981 */ /* 0x000f68000c1e9900 */
[----:B------:R-:W5:Y:S01]  /*1750*/  LDG.E.CONSTANT R6, desc[UR6][R6.64] ;  /* 0x0000000606067981 */ /* 0x000f62000c1e9900 */
[----:B------:R-:W-:-:S03]  /*1760*/  IMAD.WIDE.U32 R4, R23, 0x4, R4 ;  /* 0x0000000417047825 */ /* 0x000fc600078e0004 */
[----:B------:R-:W5:Y:S04]  /*1770*/  LDG.E.CONSTANT R23, desc[UR6][R2.64+0x2400] ;  /* 0x0024000602177981 */ /* 0x000f68000c1e9900 */
[----:B------:R-:W5:Y:S04]  /*1780*/  LDG.E.CONSTANT R4, desc[UR6][R4.64] ;  /* 0x0000000604047981 */ /* 0x000f68000c1e9900 */
[----:B------:R-:W5:Y:S04]  /*1790*/  LDG.E.CONSTANT R24, desc[UR6][R2.64+0x2c00] ;  /* 0x002c000602187981 */ /* 0x000f68000c1e9900 */
[----:B------:R0:W5:Y:S01]  /*17a0*/  LDG.E.CONSTANT R25, desc[UR6][R2.64+0x3400] ;  /* 0x0034000602197981 */ /* 0x000162000c1e9900 */
[----:B------:R-:W-:-:S04]  /*17b0*/  IADD3 R8, PT, PT, R8, 0x1000, RZ ;  /* 0x0000100008087810 */ /* 0x000fc80007ffe0ff */
[----:B------:R-:W-:Y:S02]  /*17c0*/  ISETP.GE.AND P1, PT, R8, R13, PT ;  /* 0x0000000d0800720c */ /* 0x000fe40003f26270 */
[----:B0-----:R-:W-:Y:S02]  /*17d0*/  IADD3 R2, P2, PT, R2, 0x4000, RZ ;  /* 0x0000400002027810 */ /* 0x001fe40007f5e0ff */
[----:B------:R-:W-:Y:S02]  /*17e0*/  IADD3 R11, PT, PT, R11, 0x1000, RZ ;  /* 0x000010000b0b7810 */ /* 0x000fe40007ffe0ff */
[----:B------:R-:W-:Y:S01]  /*17f0*/  IADD3.X R3, PT, PT, RZ, R3, RZ, P2, !PT ;  /* 0x00000003ff037210 */ /* 0x000fe200017fe4ff */
[----:B--2---:R-:W-:-:S04]  /*1800*/  FADD R21, R12, R21 ;  /* 0x000000150c157221 */ /* 0x004fc80000000000 */
[----:B------:R-:W-:-:S04]  /*1810*/  FADD R10, R21, R10 ;  /* 0x0000000a150a7221 */ /* 0x000fc80000000000 */
[----:B---3--:R-:W-:-:S04]  /*1820*/  FADD R19, R10, R19 ;  /* 0x000000130a137221 */ /* 0x008fc80000000000 */
[----:B----4-:R-:W-:-:S04]  /*1830*/  FADD R18, R19, R18 ;  /* 0x0000001213127221 */ /* 0x010fc80000000000 */
[----:B-----5:R-:W-:-:S04]  /*1840*/  FADD R17, R18, R17 ;  /* 0x0000001112117221 */ /* 0x020fc80000000000 */
        /* <DEDUP_REMOVED lines=12> */
.L_x_26:
[----:B------:R-:W-:Y:S05]  /*1910*/  BSYNC.RECONVERGENT B2 ;  /* 0x0000000000027941 */ /* 0x000fea0003800200 */
.L_x_25:
[----:B------:R-:W-:Y:S01]  /*1920*/  IADD3 R4, PT, PT, R9, -R8, RZ ;  /* 0x8000000809047210 */ /* 0x000fe20007ffe0ff */
[----:B------:R-:W-:Y:S03]  /*1930*/  BSSY.RECONVERGENT B2, `(.L_x_28) ;  /* 0x000001e000027945 */ /* 0x000fe60003800200 */
[----:B------:R-:W-:-:S13]  /*1940*/  ISETP.GT.AND P1, PT, R4, 0x400, PT ;  /* 0x000004000400780c */ /* 0x000fda0003f24270 */
[----:B------:R-:W-:Y:S05]  /*1950*/  @!P1 BRA `(.L_x_29) ;  /* 0x00000000006c9947 */ /* 0x000fea0003800000 */
[----:B------:R-:W0:Y:S01]  /*1960*/  LDC.64 R6, c[0x0][0x380] ;  /* 0x0000e000ff067b82 */ /* 0x000e220000000a00 */
[----:B------:R-:W2:Y:S01]  /*1970*/  LDG.E.CONSTANT R10, desc[UR6][R2.64+-0x400] ;  /* 0xfffc0006020a7981 */ /* 0x000ea2000c1e9900 */
[----:B------:R-:W-:-:S03]  /*1980*/  VIADD R15, R11, 0x400 ;  /* 0x000004000b0f7836 */ /* 0x000fc60000000000 */
[----:B------:R-:W3:Y:S04]  /*1990*/  LDG.E.CONSTANT R13, desc[UR6][R2.64] ;  /* 0x00000006020d7981 */ /* 0x000ee8000c1e9900 */
[----:B------:R-:W4:Y:S04]  /*19a0*/  LDG.E.CONSTANT R17, desc[UR6][R2.64+0xc00] ;  /* 0x000c000602117981 */ /* 0x000f28000c1e9900 */
[----:B------:R-:W5:Y:S04]  /*19b0*/  LDG.E.CONSTANT R19, desc[UR6][R2.64+0x1000] ;  /* 0x0010000602137981 */ /* 0x000f68000c1e9900 */
[----:B------:R1:W5:Y:S01]  /*19c0*/  LDG.E.CONSTANT R23, desc[UR6][R2.64+0x1400] ;  /* 0x0014000602177981 */ /* 0x000362000c1e9900 */
[----:B0-----:R-:W-:-:S06]  /*19d0*/  IMAD.WIDE.U32 R4, R11, 0x4, R6 ;  /* 0x000000040b047825 */ /* 0x001fcc00078e0006 */
[----:B------:R-:W2:Y:S01]  /*19e0*/  LDG.E.CONSTANT R4, desc[UR6][R4.64] ;  /* 0x0000000604047981 */ /* 0x000ea2000c1e9900 */
[----:B------:R-:W-:-:S03]  /*19f0*/  IMAD.WIDE.U32 R6, R15, 0x4, R6 ;  /* 0x000000040f067825 */ /* 0x000fc600078e0006 */
[----:B------:R-:W4:Y:S04]  /*1a00*/  LDG.E.CONSTANT R15, desc[UR6][R2.64+0x400] ;  /* 0x00040006020f7981 */ /* 0x000f28000c1e9900 */
[----:B------:R-:W5:Y:S01]  /*1a10*/  LDG.E.CONSTANT R7, desc[UR6][R6.64] ;  /* 0x0000000606077981 */ /* 0x000f62000c1e9900 */
[----:B------:R-:W-:Y:S02]  /*1a20*/  PLOP3.LUT P0, PT, PT, PT, PT, 0x8, 0x80 ;  /* 0x000000000080781c */ /* 0x000fe40003f0e170 */
[----:B------:R-:W-:Y:S02]  /*1a30*/  IADD3 R8, PT, PT, R8, 0x800, RZ ;  /* 0x0000080008087810 */ /* 0x000fe40007ffe0ff */
[----:B------:R-:W-:Y:S01]  /*1a40*/  IADD3 R11, PT, PT, R11, 0x800, RZ ;  /* 0x000008000b0b7810 */ /* 0x000fe20007ffe0ff */
[----:B--2---:R-:W-:-:S04]  /*1a50*/  FADD R21, R21, R4 ;  /* 0x0000000415157221 */ /* 0x004fc80000000000 */
[----:B------:R-:W-:-:S04]  /*1a60*/  FADD R10, R21, R10 ;  /* 0x0000000a150a7221 */ /* 0x000fc80000000000 */
[----:B---3--:R-:W-:-:S04]  /*1a70*/  FADD R10, R10, R13 ;  /* 0x0000000d0a0a7221 */ /* 0x008fc80000000000 */
[----:B----4-:R-:W-:-:S04]  /*1a80*/  FADD R10, R10, R15 ;  /* 0x0000000f0a0a7221 */ /* 0x010fc80000000000 */
[----:B-----5:R-:W-:Y:S01]  /*1a90*/  FADD R10, R10, R7 ;  /* 0x000000070a0a7221 */ /* 0x020fe20000000000 */
[----:B------:R-:W-:-:S03]  /*1aa0*/  IADD3 R4, P1, PT, R2, 0x2000, RZ ;  /* 0x0000200002047810 */ /* 0x000fc60007f3e0ff */
[----:B------:R-:W-:Y:S01]  /*1ab0*/  FADD R10, R10, R17 ;  /* 0x000000110a0a7221 */ /* 0x000fe20000000000 */
[----:B------:R-:W-:-:S03]  /*1ac0*/  IADD3.X R5, PT, PT, RZ, R3, RZ, P1, !PT ;  /* 0x00000003ff057210 */ /* 0x000fc60000ffe4ff */
[----:B------:R-:W-:Y:S01]  /*1ad0*/  FADD R10, R10, R19 ;  /* 0x000000130a0a7221 */ /* 0x000fe20000000000 */
[----:B-1----:R-:W-:Y:S02]  /*1ae0*/  MOV R2, R4 ;  /* 0x0000000400027202 */ /* 0x002fe40000000f00 */
[----:B------:R-:W-:Y:S01]  /*1af0*/  MOV R3, R5 ;  /* 0x0000000500037202 */ /* 0x000fe20000000f00 */
[----:B------:R-:W-:-:S07]  /*1b00*/  FADD R21, R10, R23 ;  /* 0x000000170a157221 */ /* 0x000fce0000000000 */
.L_x_29:
[----:B------:R-:W-:Y:S05]  /*1b10*/  BSYNC.RECONVERGENT B2 ;  /* 0x0000000000027941 */ /* 0x000fea0003800200 */
.L_x_28:
[----:B------:R-:W-:-:S13]  /*1b20*/  ISETP.LT.OR P0, PT, R8, R9, P0 ;  /* 0x000000090800720c */ /* 0x000fda0000701670 */
[----:B------:R-:W-:Y:S05]  /*1b30*/  @!P0 BRA `(.L_x_21) ;  /* 0x0000000000288947 */ /* 0x000fea0003800000 */
[----:B------:R-:W0:Y:S01]  /*1b40*/  LDC.64 R4, c[0x0][0x380] ;  /* 0x0000e000ff047b82 */ /* 0x000e220000000a00 */
[----:B------:R-:W2:Y:S04]  /*1b50*/  LDG.E.CONSTANT R6, desc[UR6][R2.64+-0x400] ;  /* 0xfffc000602067981 */ /* 0x000ea8000c1e9900 */
[----:B------:R-:W3:Y:S04]  /*1b60*/  LDG.E.CONSTANT R7, desc[UR6][R2.64] ;  /* 0x0000000602077981 */ /* 0x000ee8000c1e9900 */
[----:B------:R-:W4:Y:S01]  /*1b70*/  LDG.E.CONSTANT R9, desc[UR6][R2.64+0x400] ;  /* 0x0004000602097981 */ /* 0x000f22000c1e9900 */
[----:B0-----:R-:W-:-:S06]  /*1b80*/  IMAD.WIDE.U32 R4, R11, 0x4, R4 ;  /* 0x000000040b047825 */ /* 0x001fcc00078e0004 */
[----:B------:R-:W5:Y:S02]  /*1b90*/  LDG.E.CONSTANT R4, desc[UR6][R4.64] ;  /* 0x0000000604047981 */ /* 0x000f64000c1e9900 */
[----:B-----5:R-:W-:-:S04]  /*1ba0*/  FADD R21, R21, R4 ;  /* 0x0000000415157221 */ /* 0x020fc80000000000 */
[----:B--2---:R-:W-:-:S04]  /*1bb0*/  FADD R6, R21, R6 ;  /* 0x0000000615067221 */ /* 0x004fc80000000000 */
[----:B---3--:R-:W-:-:S04]  /*1bc0*/  FADD R6, R6, R7 ;  /* 0x0000000706067221 */ /* 0x008fc80000000000 */
[----:B----4-:R-:W-:-:S07]  /*1bd0*/  FADD R21, R6, R9 ;  /* 0x0000000906157221 */ /* 0x010fce0000000000 */
.L_x_21:
[----:B------:R-:W-:Y:S05]  /*1be0*/  BSYNC.RECONVERGENT B1 ;  /* 0x0000000000017941 */ /* 0x000fea0003800200 */
.L_x_19:
[----:B------:R-:W0:Y:S01]  /*1bf0*/  S2R R6, SR_LANEID ;  /* 0x0000000000067919 */ /* 0x000e220000000000 */
[----:B------:R-:W1:Y:S01]  /*1c00*/  SHFL.DOWN PT, R2, R21, 0x1, 0x1f ;  /* 0x08201f0015027f89 */ /* 0x000e6200000e0000 */
[C---:B0-----:R-:W-:Y:S02]  /*1c10*/  ISETP.GT.AND P0, PT, R6.reuse, 0x1e, PT ;  /* 0x0000001e0600780c */ /* 0x041fe40003f04270 */
[----:B------:R-:W-:-:S11]  /*1c20*/  ISETP.NE.AND P1, PT, R6, RZ, PT ;  /* 0x000000ff0600720c */ /* 0x000fd60003f25270 */
[----:B-1----:R-:W-:Y:S01]  /*1c30*/  @!P0 FADD R21, R2, R21 ;  /* 0x0000001502158221 */ /* 0x002fe20000000000 */
[----:B------:R-:W-:Y:S01]  /*1c40*/  ISETP.GT.AND P0, PT, R6, 0x1d, PT ;  /* 0x0000001d0600780c */ /* 0x000fe20003f04270 */
[----:B------:R-:W0:Y:S01]  /*1c50*/  @!P1 S2R R5, SR_CgaCtaId ;  /* 0x0000000000059919 */ /* 0x000e220000008800 */
[----:B------:R-:W-:Y:S02]  /*1c60*/  @!P1 MOV R4, 0x400 ;  /* 0x0000040000049802 */ /* 0x000fe40000000f00 */
[----:B------:R-:W-:Y:S01]  /*1c70*/  @!P1 SHF.R.U32.HI R3, RZ, 0x3, R0 ;  /* 0x00000003ff039819 */ /* 0x000fe20000011600 */
[----:B------:R-:W1:Y:S03]  /*1c80*/  SHFL.DOWN PT, R2, R21, 0x2, 0x1f ;  /* 0x08401f0015027f89 */ /* 0x000e6600000e0000 */
[----:B------:R-:W-:-:S05]  /*1c90*/  @!P1 LOP3.LUT R3, R3, 0x7c, RZ, 0xc0, !PT ;  /* 0x0000007c03039812 */ /* 0x000fca00078ec0ff */
[----:B-1----:R-:W-:Y:S01]  /*1ca0*/  @!P0 FADD R21, R21, R2 ;  /* 0x0000000215158221 */ /* 0x002fe20000000000 */
[----:B------:R-:W-:Y:S02]  /*1cb0*/  ISETP.GT.AND P0, PT, R6, 0x1b, PT ;  /* 0x0000001b0600780c */ /* 0x000fe40003f04270 */
[----:B0-----:R-:W-:Y:S02]  /*1cc0*/  @!P1 LEA R4, R5, R4, 0x18 ;  /* 0x0000000405049211 */ /* 0x001fe400078ec0ff */
[----:B------:R-:W0:Y:S02]  /*1cd0*/  SHFL.DOWN PT, R2, R21, 0x4, 0x1f ;  /* 0x08801f0015027f89 */ /* 0x000e2400000e0000 */
[----:B------:R-:W-:-:S07]  /*1ce0*/  @!P1 IADD3 R3, PT, PT, R3, R4, RZ ;  /* 0x0000000403039210 */ /* 0x000fce0007ffe0ff */
        /* <DEDUP_REMOVED lines=12> */
[----:B------:R-:W0:Y:S01]  /*1db0*/  S2UR UR5, SR_CgaCtaId ;  /* 0x00000000000579c3 */ /* 0x000e220000008800 */
[----:B------:R-:W-:Y:S02]  /*1dc0*/  UMOV UR4, 0x400 ;  /* 0x0000040000047882 */ /* 0x000fe40000000000 */
[----:B0-----:R-:W-:-:S09]  /*1dd0*/  ULEA UR4, UR5, UR4, 0x18 ;  /* 0x0000000405047291 */ /* 0x001fd2000f8ec0ff */
[----:B---3--:R-:W0:Y:S04]  /*1de0*/  LDS R3, [UR4+0xc] ;  /* 0x00000c04ff037984 */ /* 0x008e280008000800 */
        /* <DEDUP_REMOVED lines=10> */
.L_x_2:
        /* <DEDUP_REMOVED lines=12> */
.L_x_32:
[----:B------:R-:W-:Y:S05]  /*1f50*/  BSYNC.RECONVERGENT B1 ;  /* 0x0000000000017941 */ /* 0x000fea0003800200 */
.L_x_31:
[----:B------:R-:W-:Y:S01]  /*1f60*/  ISETP.GE.AND P0, PT, R11, R20, PT ;  /* 0x000000140b00720c */ /* 0x000fe20003f06270 */
[----:B------:R-:W-:-:S12]  /*1f70*/  BSSY.RECONVERGENT B1, `(.L_x_33) ;  /* 0x0000074000017945 */ /* 0x000fd80003800200 */
[----:B------:R-:W-:Y:S05]  /*1f80*/  @P0 BRA `(.L_x_34) ;  /* 0x0000000400c80947 */ /* 0x000fea0003800000 */
[----:B0-----:R-:W-:Y:S01]  /*1f90*/  LOP3.LUT R3, RZ, R11, RZ, 0x33, !PT ;  /* 0x0000000bff037212 */ /* 0x001fe200078e33ff */
[----:B------:R-:W-:Y:S04]  /*1fa0*/  BSSY.RECONVERGENT B2, `(.L_x_35) ;  /* 0x0000015000027945 */ /* 0x000fe80003800200 */
[----:B------:R-:W-:-:S05]  /*1fb0*/  IMAD.IADD R4, R3, 0x1, R20 ;  /* 0x0000000103047824 */ /* 0x000fca00078e0214 */
        /* <DEDUP_REMOVED lines=10> */
.L_x_37:
[----:B------:R-:W-:-:S06]  /*2060*/  MOV R3, R5 ;  /* 0x0000000500037202 */ /* 0x000fcc0000000f00 */
[----:B------:R0:W2:Y:S01]  /*2070*/  LDG.E.CONSTANT R3, desc[UR6][R2.64] ;  /* 0x0000000602037981 */ /* 0x0000a2000c1e9900 */
[----:B------:R-:W-:Y:S02]  /*2080*/  IADD3 R4, PT, PT, R4, 0x1, RZ ;  /* 0x0000000104047810 */ /* 0x000fe40007ffe0ff */
[----:B------:R-:W-:Y:S02]  /*2090*/  IADD3 R11, PT, PT, R11, 0x100, RZ ;  /* 0x000001000b0b7810 */ /* 0x000fe40007ffe0ff */
[----:B------:R-:W-:Y:S02]  /*20a0*/  ISETP.NE.AND P0, PT, R4, RZ, PT ;  /* 0x000000ff0400720c */ /* 0x000fe40003f05270 */
[----:B0-----:R-:W-:-:S04]  /*20b0*/  IADD3 R2, P2, PT, R2, 0x400, RZ ;  /* 0x0000040002027810 */ /* 0x001fc80007f5e0ff */
[----:B------:R-:W-:Y:S01]  /*20c0*/  IADD3.X R5, PT, PT, RZ, R5, RZ, P2, !PT ;  /* 0x00000005ff057210 */ /* 0x000fe200017fe4ff */
[----:B--2--5:R-:W-:-:S06]  /*20d0*/  FADD R0, R3, R0 ;  /* 0x0000000003007221 */ /* 0x024fcc0000000000 */
[----:B------:R-:W-:Y:S05]  /*20e0*/  @P0 BRA `(.L_x_37) ;  /* 0xfffffffc00dc0947 */ /* 0x000fea000383ffff */
.L_x_36:
[----:B------:R-:W-:Y:S05]  /*20f0*/  BSYNC.RECONVERGENT B2 ;  /* 0x0000000000027941 */ /* 0x000fea0003800200 */
.L_x_35:
        /* <DEDUP_REMOVED lines=8> */
.L_x_40:
        /* <DEDUP_REMOVED lines=9> */
[----:B------:R-:W-:-:S03]  /*2210*/  VIADD R3, R11, 0x800 ;  /* 0x000008000b037836 */ /* 0x000fc60000000000 */
[----:B------:R-:W4:Y:S01]  /*2220*/  LDG.E.CONSTANT R15, desc[UR6][R4.64+0x400] ;  /* 0x00040006040f7981 */ /* 0x000f22000c1e9900 */
        /* <DEDUP_REMOVED lines=32> */
.L_x_39:
[----:B------:R-:W-:Y:S05]  /*2430*/  BSYNC.RECONVERGENT B2 ;  /* 0x0000000000027941 */ /* 0x000fea0003800200 */
.L_x_38:
[----:B------:R-:W-:Y:S01]  /*2440*/  IADD3 R2, PT, PT, -R11, R20, RZ ;  /* 0x000000140b027210 */ /* 0x000fe20007ffe1ff */
[----:B------:R-:W-:Y:S03]  /*2450*/  BSSY.RECONVERGENT B2, `(.L_x_41) ;  /* 0x0000019000027945 */ /* 0x000fe60003800200 */
[----:B------:R-:W-:-:S13]  /*2460*/  ISETP.GT.AND P1, PT, R2, 0x400, PT ;  /* 0x000004000200780c */ /* 0x000fda0003f24270 */
[----:B------:R-:W-:Y:S05]  /*2470*/  @!P1 BRA `(.L_x_42) ;  /* 0x0000000000589947 */ /* 0x000fea0003800000 */
        /* <DEDUP_REMOVED lines=22> */
.L_x_42:
[----:B------:R-:W-:Y:S05]  /*25e0*/  BSYNC.RECONVERGENT B2 ;  /* 0x0000000000027941 */ /* 0x000fea0003800200 */
.L_x_41:
        /* <DEDUP_REMOVED lines=12> */
.L_x_34:
[----:B------:R-:W-:Y:S05]  /*26b0*/  BSYNC.RECONVERGENT B1 ;  /* 0x0000000000017941 */ /* 0x000fea0003800200 */
.L_x_33:
        /* <DEDUP_REMOVED lines=35> */
[----:B--2---:R-:W0:Y:S04]  /*28f0*/  LDS R3, [UR4+0xc] ;  /* 0x00000c04ff037984 */ /* 0x004e280008000800 */
        /* <DEDUP_REMOVED lines=10> */
.L_x_43:
[----:B0-----:R-:W0:Y:S01]  /*29a0*/  S2R R2, SR_LANEID ;  /* 0x0000000000027919 */ /* 0x001e220000000000 */
[----:B------:R-:W-:-:S04]  /*29b0*/  LOP3.LUT R0, R9, 0x3e0, RZ, 0xc0, !PT ;  /* 0x000003e009007812 */ /* 0x000fc800078ec0ff */
[----:B------:R-:W-:Y:S02]  /*29c0*/  IADD3 R3, PT, PT, R0, 0x20, RZ ;  /* 0x0000002000037810 */ /* 0x000fe40007ffe0ff */
[----:B------:R-:W-:Y:S02]  /*29d0*/  LOP3.LUT R7, RZ, R0, RZ, 0x33, !PT ;  /* 0x00000000ff077212 */ /* 0x000fe400078e33ff */
[-C--:B------:R-:W-:Y:S02]  /*29e0*/  ISETP.GT.AND P0, PT, R3, R20.reuse, PT ;  /* 0x000000140300720c */ /* 0x080fe40003f04270 */
[----:B------:R-:W-:-:S04]  /*29f0*/  IADD3 R7, PT, PT, R7, R20, RZ ;  /* 0x0000001407077210 */ /* 0x000fc80007ffe0ff */
[----:B------:R-:W-:-:S05]  /*2a00*/  SEL R4, R7, 0x1f, P0 ;  /* 0x0000001f07047807 */ /* 0x000fca0000000000 */
[----:B------:R-:W1:Y:S01]  /*2a10*/  SHFL.DOWN PT, R0, R5, 0x1, R4 ;  /* 0x0820000005007989 */ /* 0x000e6200000e0004 */
[C---:B0-----:R-:W-:Y:S01]  /*2a20*/  ISETP.GE.AND P0, PT, R2.reuse, R4, PT ;  /* 0x000000040200720c */ /* 0x041fe20003f06270 */
[C---:B------:R-:W-:Y:S01]  /*2a30*/  VIADD R3, R2.reuse, 0x2 ;  /* 0x0000000202037836 */ /* 0x040fe20000000000 */
[----:B------:R-:W-:-:S11]  /*2a40*/  ISETP.NE.AND P1, PT, R2, RZ, PT ;  /* 0x000000ff0200720c */ /* 0x000fd60003f25270 */
[----:B-1----:R-:W-:Y:S01]  /*2a50*/  @!P0 FADD R5, R0, R5 ;  /* 0x0000000500058221 */ /* 0x002fe20000000000 */
[-C--:B------:R-:W-:Y:S01]  /*2a60*/  ISETP.GT.AND P0, PT, R3, R4.reuse, PT ;  /* 0x000000040300720c */ /* 0x080fe20003f04270 */
[----:B------:R-:W0:Y:S01]  /*2a70*/  @!P1 S2R R6, SR_CgaCtaId ;  /* 0x0000000000069919 */ /* 0x000e220000008800 */
[----:B------:R-:W-:Y:S02]  /*2a80*/  IADD3 R3, PT, PT, R2, 0x4, RZ ;  /* 0x0000000402037810 */ /* 0x000fe40007ffe0ff */
[----:B------:R-:W1:Y:S09]  /*2a90*/  SHFL.DOWN PT, R0, R5, 0x2, R4 ;  /* 0x0840000005007989 */ /* 0x000e7200000e0004 */
[----:B-1----:R-:W-:Y:S01]  /*2aa0*/  @!P0 FADD R5, R5, R0 ;  /* 0x0000000005058221 */ /* 0x002fe20000000000 */
[----:B------:R-:W-:-:S02]  /*2ab0*/  ISETP.GT.AND P0, PT, R3, R4, PT ;  /* 0x000000040300720c */ /* 0x000fc40003f04270 */
[----:B------:R-:W-:Y:S02]  /*2ac0*/  IADD3 R3, PT, PT, R2, 0x8, RZ ;  /* 0x0000000802037810 */ /* 0x000fe40007ffe0ff */
[----:B------:R-:W1:Y:S09]  /*2ad0*/  SHFL.DOWN PT, R0, R5, 0x4, R4 ;  /* 0x0880000005007989 */ /* 0x000e7200000e0004 */
[----:B-1----:R-:W-:Y:S01]  /*2ae0*/  @!P0 FADD R5, R5, R0 ;  /* 0x0000000005058221 */ /* 0x002fe20000000000 */
[----:B------:R-:W-:-:S02]  /*2af0*/  ISETP.GT.AND P0, PT, R3, R4, PT ;  /* 0x000000040300720c */ /* 0x000fc40003f04270 */
[----:B------:R-:W-:Y:S02]  /*2b00*/  IADD3 R3, PT, PT, R2, 0x10, RZ ;  /* 0x0000001002037810 */ /* 0x000fe40007ffe0ff */
[----:B------:R-:W1:Y:S01]  /*2b10*/  SHFL.DOWN PT, R0, R5, 0x8, R4 ;  /* 0x0900000005007989 */ /* 0x000e6200000e0004 */
[----:B------:R-:W-:-:S04]  /*2b20*/  @!P1 SHF.R.U32.HI R2, RZ, 0x3, R9 ;  /* 0x00000003ff029819 */ /* 0x000fc80000011609 */
[----:B------:R-:W-:-:S04]  /*2b30*/  @!P1 LOP3.LUT R2, R2, 0x7c, RZ, 0xc0, !PT ;  /* 0x0000007c02029812 */ /* 0x000fc800078ec0ff */
[----:B-1----:R-:W-:Y:S01]  /*2b40*/  @!P0 FADD R5, R5, R0 ;  /* 0x0000000005058221 */ /* 0x002fe20000000000 */
[----:B------:R-:W-:Y:S02]  /*2b50*/  ISETP.GT.AND P0, PT, R3, R4, PT ;  /* 0x000000040300720c */ /* 0x000fe40003f04270 */
[----:B------:R-:W-:Y:S02]  /*2b60*/  @!P1 MOV R3, 0x400 ;  /* 0x0000040000039802 */ /* 0x000fe40000000f00 */
[----:B------:R-:W1:Y:S02]  /*2b70*/  SHFL.DOWN PT, R0, R5, 0x10, R4 ;  /* 0x0a00000005007989 */ /* 0x000e6400000e0004 */
[----:B0-----:R-:W-:-:S04]  /*2b80*/  @!P1 LEA R3, R6, R3, 0x18 ;  /* 0x0000000306039211 */ /* 0x001fc800078ec0ff */
[----:B------:R-:W-:-:S03]  /*2b90*/  @!P1 IADD3 R3, PT, PT, R2, R3, RZ ;  /* 0x0000000302039210 */ /* 0x000fc60007ffe0ff */
[----:B-1----:R-:W-:Y:S01]  /*2ba0*/  @!P0 FADD R5, R5, R0 ;  /* 0x0000000005058221 */ /* 0x002fe20000000000 */
        /* <DEDUP_REMOVED lines=12> */
[----:B-1----:R-:W0:Y:S04]  /*2c70*/  LDS R3, [UR4+0xc] ;  /* 0x00000c04ff037984 */ /* 0x002e280008000800 */
        /* <DEDUP_REMOVED lines=13> */
.L_x_30:
[----:B------:R-:W0:Y:S01]  /*2d50*/  S2R R8, SR_TID.X ;  /* 0x0000000000087919 */ /* 0x000e220000002100 */
[----:B------:R-:W0:Y:S02]  /*2d60*/  LDC.64 R2, c[0x0][0x380] ;  /* 0x0000e000ff027b82 */ /* 0x000e240000000a00 */
[----:B0-----:R-:W-:-:S05]  /*2d70*/  IMAD.WIDE.U32 R2, R8, 0x4, R2 ;  /* 0x0000000408027825 */ /* 0x001fca00078e0002 */
[----:B------:R-:W2:Y:S04]  /*2d80*/  LDG.E.CONSTANT R19, desc[UR6][R2.64] ;  /* 0x0000000602137981 */ /* 0x000ea8000c1e9900 */
[----:B------:R-:W2:Y:S04]  /*2d90*/  LDG.E.CONSTANT R0, desc[UR6][R2.64+0x400] ;  /* 0x0004000602007981 */ /* 0x000ea8000c1e9900 */
[----:B------:R-:W3:Y:S04]  /*2da0*/  LDG.E.CONSTANT R4, desc[UR6][R2.64+0x800] ;  /* 0x0008000602047981 */ /* 0x000ee8000c1e9900 */
[----:B------:R-:W3:Y:S04]  /*2db0*/  LDG.E.CONSTANT R5, desc[UR6][R2.64+0xc00] ;  /* 0x000c000602057981 */ /* 0x000ee8000c1e9900 */
[----:B------:R-:W4:Y:S04]  /*2dc0*/  LDG.E.CONSTANT R6, desc[UR6][R2.64+0x1000] ;  /* 0x0010000602067981 */ /* 0x000f28000c1e9900 */
[----:B------:R-:W4:Y:S04]  /*2dd0*/  LDG.E.CONSTANT R7, desc[UR6][R2.64+0x1400] ;  /* 0x0014000602077981 */ /* 0x000f28000c1e9900 */
[----:B------:R-:W5:Y:S04]  /*2de0*/  LDG.E.CONSTANT R9, desc[UR6][R2.64+0x1800] ;  /* 0x0018000602097981 */ /* 0x000f68000c1e9900 */
        /* <DEDUP_REMOVED lines=8> */
[----:B------:R-:W5:Y:S01]  /*2e70*/  LDG.E.CONSTANT R18, desc[UR6][R2.64+0x3c00] ;  /* 0x003c000602127981 */ /* 0x000f62000c1e9900 */
[----:B------:R-:W-:Y:S01]  /*2e80*/  ISETP.GE.U32.AND P0, PT, R20, 0x2000, PT ;  /* 0x000020001400780c */ /* 0x000fe20003f06070 */
[----:B--2---:R-:W-:Y:S01]  /*2e90*/  FADD R0, R19, R0 ;  /* 0x0000000013007221 */ /* 0x004fe20000000000 */
[----:B---3--:R-:W-:-:S04]  /*2ea0*/  FADD R5, R4, R5 ;  /* 0x0000000504057221 */ /* 0x008fc80000000000 */
[----:B------:R-:W-:Y:S01]  /*2eb0*/  FADD R0, R0, R5 ;  /* 0x0000000500007221 */ /* 0x000fe20000000000 */
[----:B----4-:R-:W-:Y:S01]  /*2ec0*/  FADD R6, R6, R7 ;  /* 0x0000000706067221 */ /* 0x010fe20000000000 */
[----:B-----5:R-:W-:-:S04]  /*2ed0*/  FADD R9, R9, R10 ;  /* 0x0000000a09097221 */ /* 0x020fc80000000000 */
[----:B------:R-:W-:Y:S01]  /*2ee0*/  FADD R9, R6, R9 ;  /* 0x0000000906097221 */ /* 0x000fe20000000000 */
[----:B------:R-:W-:-:S03]  /*2ef0*/  FADD R11, R11, R12 ;  /* 0x0000000c0b0b7221 */ /* 0x000fc60000000000 */
[----:B------:R-:W-:Y:S01]  /*2f00*/  FADD R0, R0, R9 ;  /* 0x0000000900007221 */ /* 0x000fe20000000000 */
[----:B------:R-:W-:-:S04]  /*2f10*/  FADD R14, R13, R14 ;  /* 0x0000000e0d0e7221 */ /* 0x000fc80000000000 */
[----:B------:R-:W-:Y:S01]  /*2f20*/  FADD R11, R11, R14 ;  /* 0x0000000e0b0b7221 */ /* 0x000fe20000000000 */
[----:B------:R-:W-:Y:S01]  /*2f30*/  FADD R15, R15, R16 ;  /* 0x000000100f0f7221 */ /* 0x000fe20000000000 */
[----:B------:R-:W-:-:S04]  /*2f40*/  FADD R18, R17, R18 ;  /* 0x0000001211127221 */ /* 0x000fc80000000000 */
[----:B------:R-:W-:-:S04]  /*2f50*/  FADD R18, R15, R18 ;  /* 0x000000120f127221 */ /* 0x000fc80000000000 */
[----:B------:R-:W-:Y:S01]  /*2f60*/  FADD R5, R11, R18 ;  /* 0x000000120b057221 */ /* 0x000fe20000000000 */
[----:B------:R-:W-:-:S03]  /*2f70*/  HFMA2 R11, -RZ, RZ, 0, 0.00048828125 ;  /* 0x00001000ff0b7431 */ /* 0x000fc600000001ff */
[----:B------:R-:W-:Y:S01]  /*2f80*/  FADD R0, R0, R5 ;  /* 0x0000000500007221 */ /* 0x000fe20000000000 */
[----:B------:R-:W-:Y:S06]  /*2f90*/  @!P0 BRA `(.L_x_44) ;  /* 0x0000000000ac8947 */ /* 0x000fec0003800000 */
[----:B------:R-:W0:Y:S01]  /*2fa0*/  LDC R7, c[0x0][0x390] ;  /* 0x0000e400ff077b82 */ /* 0x000e220000000800 */
[----:B------:R-:W-:Y:S02]  /*2fb0*/  IADD3 R6, PT, PT, R20, -0x1000, RZ ;  /* 0xfffff00014067810 */ /* 0x000fe40007ffe0ff */
[----:B------:R-:W-:-:S07]  /*2fc0*/  MOV R11, 0x1000 ;  /* 0x00001000000b7802 */ /* 0x000fce0000000f00 */
.L_x_46:
[----:B------:R-:W-:-:S05]  /*2fd0*/  IMAD.WIDE R4, R11, 0x4, R2 ;  /* 0x000000040b047825 */ /* 0x000fca00078e0202 */
[----:B------:R-:W2:Y:S04]  /*2fe0*/  LDG.E.CONSTANT R20, desc[UR6][R4.64+0x400] ;  /* 0x0004000604147981 */ /* 0x000ea8000c1e9900 */
[----:B------:R-:W2:Y:S04]  /*2ff0*/  LDG.E.CONSTANT R21, desc[UR6][R4.64+0x800] ;  /* 0x0008000604157981 */ /* 0x000ea8000c1e9900 */
        /* <DEDUP_REMOVED lines=13> */
[----:B------:R1:W5:Y:S01]  /*30d0*/  LDG.E.CONSTANT R18, desc[UR6][R4.64+0x3c00] ;  /* 0x003c000604127981 */ /* 0x000362000c1e9900 */
[----:B--2---:R-:W-:Y:S01]  /*30e0*/  FADD R21, R20, R21 ;  /* 0x0000001514157221 */ /* 0x004fe20000000000 */
[----:B0-----:R-:W-:-:S05]  /*30f0*/  MOV R20, R7 ;  /* 0x0000000700147202 */ /* 0x001fca0000000f00 */
[----:B-1----:R-:W-:Y:S02]  /*3100*/  IMAD.IADD R4, R20, 0x1, -R11 ;  /* 0x0000000114047824 */ /* 0x002fe400078e0a0b */
[----:B---3--:R-:W-:-:S03]  /*3110*/  FADD R0, R19, R0 ;  /* 0x0000000013007221 */ /* 0x008fc60000000000 */
[----:B------:R-:W-:Y:S01]  /*3120*/  ISETP.GE.AND P0, PT, R4, 0x1000, PT ;  /* 0x000010000400780c */ /* 0x000fe20003f06270 */
[----:B----4-:R-:W-:Y:S01]  /*3130*/  FADD R22, R22, R23 ;  /* 0x0000001716167221 */ /* 0x010fe20000000000 */
[----:B------:R-:W-:Y:S01]  /*3140*/  FADD R0, R0, R21 ;  /* 0x0000001500007221 */ /* 0x000fe20000000000 */
[----:B-----5:R-:W-:-:S04]  /*3150*/  FADD R25, R24, R25 ;  /* 0x0000001918197221 */ /* 0x020fc80000000000 */
[----:B------:R-:W-:Y:S01]  /*3160*/  FADD R25, R22, R25 ;  /* 0x0000001916197221 */ /* 0x000fe20000000000 */
[----:B------:R-:W-:Y:S01]  /*3170*/  FADD R16, R16, R17 ;  /* 0x0000001110107221 */ /* 0x000fe20000000000 */
[----:B------:R-:W-:-:S04]  /*3180*/  FADD R15, R15, R10 ;  /* 0x0000000a0f0f7221 */ /* 0x000fc80000000000 */
[----:B------:R-:W-:Y:S01]  /*3190*/  FADD R15, R16, R15 ;  /* 0x0000000f100f7221 */ /* 0x000fe20000000000 */
[----:B------:R-:W-:Y:S01]  /*31a0*/  FADD R9, R14, R9 ;  /* 0x000000090e097221 */ /* 0x000fe20000000000 */
[----:B------:R-:W-:-:S04]  /*31b0*/  FADD R12, R13, R12 ;  /* 0x0000000c0d0c7221 */ /* 0x000fc80000000000 */
[----:B------:R-:W-:Y:S01]  /*31c0*/  FADD R12, R9, R12 ;  /* 0x0000000c090c7221 */ /* 0x000fe20000000000 */
[----:B------:R-:W-:-:S03]  /*31d0*/  FADD R0, R0, R25 ;  /* 0x0000001900007221 */ /* 0x000fc60000000000 */
[----:B------:R-:W-:-:S04]  /*31e0*/  FADD R15, R15, R12 ;  /* 0x0000000c0f0f7221 */ /* 0x000fc80000000000 */
[----:B------:R-:W-:-:S04]  /*31f0*/  FADD R15, R0, R15 ;  /* 0x0000000f000f7221 */ /* 0x000fc80000000000 */
[----:B------:R-:W-:Y:S01]  /*3200*/  FADD R0, R18, R15 ;  /* 0x0000000f12007221 */ /* 0x000fe20000000000 */
[----:B------:R-:W-:Y:S06]  /*3210*/  @!P0 BRA `(.L_x_45) ;  /* 0x0000000800308947 */ /* 0x000fec0003800000 */
[----:B------:R-:W-:-:S04]  /*3220*/  IADD3 R11, PT, PT, R11, 0x1000, RZ ;  /* 0x000010000b0b7810 */ /* 0x000fc80007ffe0ff */
[----:B------:R-:W-:-:S13]  /*3230*/  ISETP.GT.AND P0, PT, R11, R6, PT ;  /* 0x000000060b00720c */ /* 0x000fda0003f04270 */
[----:B------:R-:W-:Y:S05]  /*3240*/  @!P0 BRA `(.L_x_46) ;  /* 0xfffffffc00608947 */ /* 0x000fea000383ffff */
.L_x_44:
[----:B------:R-:W-:-:S13]  /*3250*/  ISETP.GE.AND P0, PT, R11, R20, PT ;  /* 0x000000140b00720c */ /* 0x000fda0003f06270 */
[----:B------:R-:W-:Y:S05]  /*3260*/  @P0 BRA `(.L_x_45) ;  /* 0x00000008001c0947 */ /* 0x000fea0003800000 */
[----:B------:R-:W-:Y:S01]  /*3270*/  IADD3 R9, PT, PT, -R11, R20, RZ ;  /* 0x000000140b097210 */ /* 0x000fe20007ffe1ff */
[----:B------:R-:W-:Y:S03]  /*3280*/  BSSY.RECONVERGENT B1, `(.L_x_45) ;  /* 0x0000085000017945 */ /* 0x000fe60003800200 */
        /* <DEDUP_REMOVED lines=16> */
.L_x_50:
        /* <DEDUP_REMOVED lines=8> */
.L_x_49:
[----:B------:R-:W-:Y:S05]  /*3410*/  BSYNC.RECONVERGENT B2 ;  /* 0x0000000000027941 */ /* 0x000fea0003800200 */
.L_x_48:
[----:B------:R-:W-:Y:S05]  /*3420*/  @!P1 BRA `(.L_x_47) ;  /* 0x0000000400a89947 */ /* 0x000fea0003800000 */
[----:B------:R-:W0:Y:S01]  /*3430*/  LDCU.64 UR4, c[0x0][0x380] ;  /* 0x00007000ff0477ac */ /* 0x000e220008000a00 */
[----:B------:R-:W-:Y:S01]  /*3440*/  IADD3 R5, PT, PT, R9, -R10, RZ ;  /* 0x8000000a09057210 */ /* 0x000fe20007ffe0ff */
[----:B------:R-:W-:Y:S01]  /*3450*/  BSSY.RECONVERGENT B2, `(.L_x_51) ;  /* 0x000003b000027945 */ /* 0x000fe20003800200 */
[CC--:B------:R-:W-:Y:S02]  /*3460*/  IADD3 R3, P0, PT, R10.reuse, R11.reuse, RZ ;  /* 0x0000000b0a037210 */ /* 0x0c0fe40007f1e0ff */
[----:B------:R-:W-:Y:S02]  /*3470*/  ISETP.GT.AND P1, PT, R5, 0xc00, PT ;  /* 0x00000c000500780c */ /* 0x000fe40003f24270 */
[----:B------:R-:W-:Y:S01]  /*3480*/  IADD3 R11, PT, PT, R10, R11, RZ ;  /* 0x0000000b0a0b7210 */ /* 0x000fe20007ffe0ff */
[----:B------:R-:W-:Y:S01]  /*3490*/  IMAD.X R4, RZ, RZ, RZ, P0 ;  /* 0x000000ffff047224 */ /* 0x000fe200000e06ff */
[----:B0-----:R-:W-:-:S04]  /*34a0*/  LEA R2, P0, R3, UR4, 0x2 ;  /* 0x0000000403027c11 */ /* 0x001fc8000f8010ff */
[----:B------:R-:W-:Y:S02]  /*34b0*/  LEA.HI.X R3, R3, UR5, R4, 0x2, P0 ;  /* 0x0000000503037c11 */ /* 0x000fe400080f1404 */
[----:B------:R-:W-:-:S04]  /*34c0*/  IADD3 R2, P0, PT, R2, 0x800, RZ ;  /* 0x0000080002027810 */ /* 0x000fc80007f1e0ff */
[----:B------:R-:W-:Y:S02]  /*34d0*/  IADD3.X R3, PT, PT, RZ, R3, RZ, P0, !PT ;  /* 0x00000003ff037210 */ /* 0x000fe400007fe4ff */
[----:B------:R-:W-:Y:S01]  /*34e0*/  PLOP3.LUT P0, PT, PT, PT, PT, 0x80, 0x8 ;  /* 0x000000000008781c */ /* 0x000fe20003f0f070 */
[----:B------:R-:W-:-:S12]  /*34f0*/  @!P1 BRA `(.L_x_52) ;  /* 0x0000000000c09947 */ /* 0x000fd80003800000 */
[----:B------:R-:W-:Y:S02]  /*3500*/  PLOP3.LUT P0, PT, PT, PT, PT, 0x8, 0x80 ;  /* 0x000000000080781c */ /* 0x000fe40003f0e170 */
[----:B------:R-:W-:-:S11]  /*3510*/  IADD3 R13, PT, PT, R9, -0xc00, RZ ;  /* 0xfffff400090d7810 */ /* 0x000fd60007ffe0ff */
.L_x_53:
[----:B------:R-:W0:Y:S01]  /*3520*/  LDC.64 R4, c[0x0][0x380] ;  /* 0x0000e000ff047b82 */ /* 0x000e220000000a00 */
[----:B------:R-:W2:Y:S01]  /*3530*/  LDG.E.CONSTANT R12, desc[UR6][R2.64+-0x400] ;  /* 0xfffc0006020c7981 */ /* 0x000ea2000c1e9900 */
[----:B------:R-:W-:-:S03]  /*3540*/  IADD3 R25, PT, PT, R11, 0x400, RZ ;  /* 0x000004000b197810 */ /* 0x000fc60007ffe0ff */
[----:B------:R-:W3:Y:S04]  /*3550*/  LDG.E.CONSTANT R20, desc[UR6][R2.64] ;  /* 0x0000000602147981 */ /* 0x000ee8000c1e9900 */
[----:B------:R-:W4:Y:S01]  /*3560*/  LDG.E.CONSTANT R19, desc[UR6][R2.64+0x400] ;  /* 0x0004000602137981 */ /* 0x000f22000c1e9900 */
[----:B------:R-:W-:-:S03]  /*3570*/  IADD3 R7, PT, PT, R11, 0x800, RZ ;  /* 0x000008000b077810 */ /* 0x000fc60007ffe0ff */
[----:B------:R-:W5:Y:S04]  /*3580*/  LDG.E.CONSTANT R17, desc[UR6][R2.64+0xc00] ;  /* 0x000c000602117981 */ /* 0x000f68000c1e9900 */
[----:B------:R-:W5:Y:S01]  /*3590*/  LDG.E.CONSTANT R16, desc[UR6][R2.64+0x1000] ;  /* 0x0010000602107981 */ /* 0x000f62000c1e9900 */
[----:B------:R-:W-:-:S03]  /*35a0*/  IADD3 R23, PT, PT, R11, 0xc00, RZ ;  /* 0x00000c000b177810 */ /* 0x000fc60007ffe0ff */
[----:B------:R-:W5:Y:S01]  /*35b0*/  LDG.E.CONSTANT R22, desc[UR6][R2.64+0x1c00] ;  /* 0x001c000602167981 */ /* 0x000f62000c1e9900 */
[----:B0-----:R-:W-:-:S03]  /*35c0*/  IMAD.WIDE.U32 R14, R11, 0x4, R4 ;  /* 0x000000040b0e7825 */ /* 0x001fc600078e0004 */
[----:B------:R-:W5:Y:S04]  /*35d0*/  LDG.E.CONSTANT R21, desc[UR6][R2.64+0x2000] ;  /* 0x0020000602157981 */ /* 0x000f68000c1e9900 */
[----:B------:R-:W5:Y:S04]  /*35e0*/  LDG.E.CONSTANT R26, desc[UR6][R2.64+0x3000] ;  /* 0x00300006021a7981 */ /* 0x000f68000c1e9900 */
[----:B------:R-:W2:Y:S01]  /*35f0*/  LDG.E.CONSTANT R15, desc[UR6][R14.64] ;  /* 0x000000060e0f7981 */ /* 0x000ea2000c1e9900 */
[----:B------:R-:W-:-:S05]  /*3600*/  IMAD.WIDE.U32 R24, R25, 0x4, R4 ;  /* 0x0000000419187825 */ /* 0x000fca00078e0004 */
[----:B------:R-:W5:Y:S01]  /*3610*/  LDG.E.CONSTANT R18, desc[UR6][R24.64] ;  /* 0x0000000618127981 */ /* 0x000f62000c1e9900 */
[----:B------:R-:W-:-:S03]  /*3620*/  IMAD.WIDE.U32 R6, R7, 0x4, R4 ;  /* 0x0000000407067825 */ /* 0x000fc600078e0004 */
        /* <DEDUP_REMOVED lines=8> */
[----:B------:R-:W-:Y:S01]  /*36b0*/  ISETP.GE.AND P1, PT, R10, R13, PT ;  /* 0x0000000d0a00720c */ /* 0x000fe20003f26270 */
[----:B------:R-:W-:Y:S01]  /*36c0*/  VIADD R11, R11, 0x1000 ;  /* 0x000010000b0b7836 */ /* 0x000fe20000000000 */
[----:B0-----:R-:W-:-:S04]  /*36d0*/  IADD3 R2, P2, PT, R2, 0x4000, RZ ;  /* 0x0000400002027810 */ /* 0x001fc80007f5e0ff */
        /* <DEDUP_REMOVED lines=18> */
.L_x_52:
[----:B------:R-:W-:Y:S05]  /*3800*/  BSYNC.RECONVERGENT B2 ;  /* 0x0000000000027941 */ /* 0x000fea0003800200 */
.L_x_51:
[----:B------:R-:W-:Y:S01]  /*3810*/  IADD3 R4, PT, PT, R9, -R10, RZ ;  /* 0x8000000a09047210 */ /* 0x000fe20007ffe0ff */
[----:B------:R-:W-:Y:S03]  /*3820*/  BSSY.RECONVERGENT B2, `(.L_x_54) ;  /* 0x000001e000027945 */ /* 0x000fe60003800200 */
[----:B------:R-:W-:-:S13]  /*3830*/  ISETP.GT.AND P1, PT, R4, 0x400, PT ;  /* 0x000004000400780c */ /* 0x000fda0003f24270 */
[----:B------:R-:W-:Y:S05]  /*3840*/  @!P1 BRA `(.L_x_55) ;  /* 0x00000000006c9947 */ /* 0x000fea0003800000 */
[----:B------:R-:W0:Y:S01]  /*3850*/  LDC.64 R6, c[0x0][0x380] ;  /* 0x0000e000ff067b82 */ /* 0x000e220000000a00 */
[----:B------:R-:W2:Y:S01]  /*3860*/  LDG.E.CONSTANT R13, desc[UR6][R2.64+-0x400] ;  /* 0xfffc0006020d7981 */ /* 0x000ea2000c1e9900 */
[----:B------:R-:W-:-:S03]  /*3870*/  IADD3 R17, PT, PT, R11, 0x400, RZ ;  /* 0x000004000b117810 */ /* 0x000fc60007ffe0ff */
[----:B------:R-:W3:Y:S04]  /*3880*/  LDG.E.CONSTANT R15, desc[UR6][R2.64] ;  /* 0x00000006020f7981 */ /* 0x000ee8000c1e9900 */
[----:B------:R-:W4:Y:S04]  /*3890*/  LDG.E.CONSTANT R19, desc[UR6][R2.64+0xc00] ;  /* 0x000c000602137981 */ /* 0x000f28000c1e9900 */
[----:B------:R-:W5:Y:S04]  /*38a0*/  LDG.E.CONSTANT R21, desc[UR6][R2.64+0x1000] ;  /* 0x0010000602157981 */ /* 0x000f68000c1e9900 */
[----:B------:R-:W5:Y:S01]  /*38b0*/  LDG.E.CONSTANT R23, desc[UR6][R2.64+0x1400] ;  /* 0x0014000602177981 */ /* 0x000f62000c1e9900 */
[----:B0-----:R-:W-:-:S06]  /*38c0*/  IMAD.WIDE.U32 R4, R11, 0x4, R6 ;  /* 0x000000040b047825 */ /* 0x001fcc00078e0006 */
[----:B------:R0:W2:Y:S01]  /*38d0*/  LDG.E.CONSTANT R5, desc[UR6][R4.64] ;  /* 0x0000000604057981 */ /* 0x0000a2000c1e9900 */
[----:B------:R-:W-:-:S03]  /*38e0*/  IMAD.WIDE.U32 R6, R17, 0x4, R6 ;  /* 0x0000000411067825 */ /* 0x000fc600078e0006 */
[----:B------:R1:W4:Y:S04]  /*38f0*/  LDG.E.CONSTANT R17, desc[UR6][R2.64+0x400] ;  /* 0x0004000602117981 */ /* 0x000328000c1e9900 */
[----:B------:R-:W5:Y:S01]  /*3900*/  LDG.E.CONSTANT R7, desc[UR6][R6.64] ;  /* 0x0000000606077981 */ /* 0x000f62000c1e9900 */
[----:B0-----:R-:W-:Y:S02]  /*3910*/  IADD3 R4, P1, PT, R2, 0x2000, RZ ;  /* 0x0000200002047810 */ /* 0x001fe40007f3e0ff */
[----:B------:R-:W-:Y:S02]  /*3920*/  PLOP3.LUT P0, PT, PT, PT, PT, 0x8, 0x80 ;  /* 0x000000000080781c */ /* 0x000fe40003f0e170 */
[----:B------:R-:W-:Y:S02]  /*3930*/  IADD3 R10, PT, PT, R10, 0x800, RZ ;  /* 0x000008000a0a7810 */ /* 0x000fe40007ffe0ff */
[----:B------:R-:W-:-:S02]  /*3940*/  IADD3 R11, PT, PT, R11, 0x800, RZ ;  /* 0x000008000b0b7810 */ /* 0x000fc40007ffe0ff */
[----:B-1----:R-:W-:Y:S01]  /*3950*/  MOV R2, R4 ;  /* 0x0000000400027202 */ /* 0x002fe20000000f00 */
[----:B--2---:R-:W-:-:S04]  /*3960*/  FADD R0, R0, R5 ;  /* 0x0000000500007221 */ /* 0x004fc80000000000 */
[----:B------:R-:W-:-:S04]  /*3970*/  FADD R0, R0, R13 ;  /* 0x0000000d00007221 */ /* 0x000fc80000000000 */
[----:B---3--:R-:W-:-:S04]  /*3980*/  FADD R0, R0, R15 ;  /* 0x0000000f00007221 */ /* 0x008fc80000000000 */
[----:B----4-:R-:W-:-:S04]  /*3990*/  FADD R0, R0, R17 ;  /* 0x0000001100007221 */ /* 0x010fc80000000000 */
[----:B-----5:R-:W-:-:S04]  /*39a0*/  FADD R0, R0, R7 ;  /* 0x0000000700007221 */ /* 0x020fc80000000000 */
[----:B------:R-:W-:Y:S01]  /*39b0*/  FADD R0, R0, R19 ;  /* 0x0000001300007221 */ /* 0x000fe20000000000 */
[----:B------:R-:W-:-:S03]  /*39c0*/  IADD3.X R5, PT, PT, RZ, R3, RZ, P1, !PT ;  /* 0x00000003ff057210 */ /* 0x000fc60000ffe4ff */
[----:B------:R-:W-:Y:S01]  /*39d0*/  FADD R0, R0, R21 ;  /* 0x0000001500007221 */ /* 0x000fe20000000000 */
[----:B------:R-:W-:-:S03]  /*39e0*/  MOV R3, R5 ;  /* 0x0000000500037202 */ /* 0x000fc60000000f00 */
[----:B------:R-:W-:-:S07]  /*39f0*/  FADD R0, R0, R23 ;  /* 0x0000001700007221 */ /* 0x000fce0000000000 */
.L_x_55:
[----:B------:R-:W-:Y:S05]  /*3a00*/  BSYNC.RECONVERGENT B2 ;  /* 0x0000000000027941 */ /* 0x000fea0003800200 */
.L_x_54:
[----:B------:R-:W-:-:S13]  /*3a10*/  ISETP.LT.OR P0, PT, R10, R9, P0 ;  /* 0x000000090a00720c */ /* 0x000fda0000701670 */
[----:B------:R-:W-:Y:S05]  /*3a20*/  @!P0 BRA `(.L_x_47) ;  /* 0x0000000000288947 */ /* 0x000fea0003800000 */
[----:B------:R-:W0:Y:S01]  /*3a30*/  LDC.64 R4, c[0x0][0x380] ;  /* 0x0000e000ff047b82 */ /* 0x000e220000000a00 */
[----:B------:R-:W2:Y:S04]  /*3a40*/  LDG.E.CONSTANT R7, desc[UR6][R2.64+-0x400] ;  /* 0xfffc000602077981 */ /* 0x000ea8000c1e9900 */
[----:B------:R-:W3:Y:S01]  /*3a50*/  LDG.E.CONSTANT R9, desc[UR6][R2.64] ;  /* 0x0000000602097981 */ /* 0x000ee2000c1e9900 */
[----:B0-----:R-:W-:-:S03]  /*3a60*/  IMAD.WIDE.U32 R4, R11, 0x4, R4 ;  /* 0x000000040b047825 */ /* 0x001fc600078e0004 */
[----:B------:R-:W4:Y:S04]  /*3a70*/  LDG.E.CONSTANT R11, desc[UR6][R2.64+0x400] ;  /* 0x00040006020b7981 */ /* 0x000f28000c1e9900 */
[----:B------:R-:W5:Y:S02]  /*3a80*/  LDG.E.CONSTANT R5, desc[UR6][R4.64] ;  /* 0x0000000604057981 */ /* 0x000f64000c1e9900 */
[----:B-----5:R-:W-:-:S04]  /*3a90*/  FADD R0, R0, R5 ;  /* 0x0000000500007221 */ /* 0x020fc80000000000 */
[----:B--2---:R-:W-:-:S04]  /*3aa0*/  FADD R0, R0, R7 ;  /* 0x0000000700007221 */ /* 0x004fc80000000000 */
[----:B---3--:R-:W-:-:S04]  /*3ab0*/  FADD R0, R0, R9 ;  /* 0x0000000900007221 */ /* 0x008fc80000000000 */
[----:B----4-:R-:W-:-:S07]  /*3ac0*/  FADD R0, R0, R11 ;  /* 0x0000000b00007221 */ /* 0x010fce0000000000 */
.L_x_47:
[----:B------:R-:W-:Y:S05]  /*3ad0*/  BSYNC.RECONVERGENT B1 ;  /* 0x0000000000017941 */ /* 0x000fea0003800200 */
.L_x_45:
[----:B------:R-:W0:Y:S01]  /*3ae0*/  S2R R6, SR_LANEID ;  /* 0x0000000000067919 */ /* 0x000e220000000000 */
[----:B------:R-:W-:-:S05]  /*3af0*/  MOV R3, R0 ;  /* 0x0000000000037202 */ /* 0x000fca0000000f00 */
        /* <DEDUP_REMOVED lines=30> */
[----:B------:R-:W1:Y:S04]  /*3ce0*/  LDS R3, [UR4+0xc] ;  /* 0x00000c04ff037984 */ /* 0x000e680008000800 */
[----:B0-----:R-:W0:Y:S04]  /*3cf0*/  LDS.128 R4, [UR4+0x10] ;  /* 0x00001004ff047984 */ /* 0x001e280008000c00 */
[----:B------:R-:W2:Y:S01]  /*3d00*/  LDS.64 R8, [UR4+0x20] ;  /* 0x00002004ff087984 */ /* 0x000ea20008000a00 */
[----:B-1----:R-:W-:-:S04]  /*3d10*/  FADD R3, R0, R3 ;  /* 0x0000000300037221 */ /* 0x002fc80000000000 */
[----:B0-----:R-:W-:-:S04]  /*3d20*/  FADD R4, R3, R4 ;  /* 0x0000000403047221 */ /* 0x001fc80000000000 */
[----:B------:R-:W-:-:S04]  /*3d30*/  FADD R5, R4, R5 ;  /* 0x0000000504057221 */ /* 0x000fc80000000000 */
[----:B------:R-:W-:-:S04]  /*3d40*/  FADD R6, R5, R6 ;  /* 0x0000000605067221 */ /* 0x000fc80000000000 */
[----:B------:R-:W-:-:S04]  /*3d50*/  FADD R7, R6, R7 ;  /* 0x0000000706077221 */ /* 0x000fc80000000000 */
[----:B--2---:R-:W-:-:S04]  /*3d60*/  FADD R8, R7, R8 ;  /* 0x0000000807087221 */ /* 0x004fc80000000000 */
[----:B------:R-:W-:-:S07]  /*3d70*/  FADD R0, R8, R9 ;  /* 0x0000000908007221 */ /* 0x000fce0000000000 */
.L_x_17:
[----:B------:R-:W-:Y:S05]  /*3d80*/  BSYNC.RECONVERGENT B0 ;  /* 0x0000000000007941 */ /* 0x000fea0003800200 */
.L_x_1:
[----:B------:R-:W-:Y:S05]  /*3d90*/  @P0 EXIT ;  /* 0x000000000000094d */ /* 0x000fea0003800000 */
[----:B01234-:R-:W0:Y:S01]  /*3da0*/  LDC.64 R2, c[0x0][0x388] ;  /* 0x0000e200ff027b82 */ /* 0x01fe220000000a00 */
[----:B------:R-:W1:Y:S02]  /*3db0*/  LDCU UR4, c[0x0][0x398] ;  /* 0x00007300ff0477ac */ /* 0x000e640008000800 */
[----:B-1----:R-:W-:-:S05]  /*3dc0*/  FADD R5, R0, UR4 ;  /* 0x0000000400057e21 */ /* 0x002fca0008000000 */
[----:B0-----:R-:W-:Y:S01]  /*3dd0*/  STG.E desc[UR6][R2.64], R5 ;  /* 0x0000000502007986 */ /* 0x001fe2000c101906 */
[----:B------:R-:W-:Y:S05]  /*3de0*/  EXIT ;  /* 0x000000000000794d */ /* 0x000fea0003800000 */
.L_x_56:
[----:B------:R-:W-:-:S00]  /*3df0*/  BRA `(.L_x_56) ;  /* 0xfffffffc00fc7947 */ /* 0x000fc0000383ffff */
[----:B------:R-:W-:-:S00]  /*3e00*/  NOP ;  /* 0x0000000000007918 */ /* 0x000fc00000000000 */
[----:B------:R-:W-:-:S00]  /*3e10*/  NOP ;  /* 0x0000000000007918 */ /* 0x000fc00000000000 */
[----:B------:R-:W-:-:S00]  /*3e20*/  NOP ;  /* 0x0000000000007918 */ /* 0x000fc00000000000 */
[----:B------:R-:W-:-:S00]  /*3e30*/  NOP ;  /* 0x0000000000007918 */ /* 0x000fc00000000000 */
[----:B------:R-:W-:-:S00]  /*3e40*/  NOP ;  /* 0x0000000000007918 */ /* 0x000fc00000000000 */
[----:B------:R-:W-:-:S00]  /*3e50*/  NOP ;  /* 0x0000000000007918 */ /* 0x000fc00000000000 */
[----:B------:R-:W-:-:S00]  /*3e60*/  NOP ;  /* 0x0000000000007918 */ /* 0x000fc00000000000 */
[----:B------:R-:W-:-:S00]  /*3e70*/  NOP ;  /* 0x0000000000007918 */ /* 0x000fc00000000000 */
.L_x_280:


//--------------------- .text._ZN3cub18CUB_300001_SM_10006detail6reduce18DeviceReduceKernelINS2_10policy_hubIfyN4cuda3std3__44plusIfEEE10Policy1000EN6thrust24THRUST_300001_SM_1000_NS6detail15normal_iteratorINSD_10device_ptrIfEEEEyS9_fNS7_10__identityEEEvT0_PT3_T1_NS0_13GridEvenShareISN_EET2_T4_ --------------------------
	.section	.text._ZN3cub18CUB_300001_SM_10006detail6reduce18DeviceReduceKernelINS2_10policy_hubIfyN4cuda3std3__44plusIfEEE10Policy1000EN6thrust24THRUST_300001_SM_1000_NS6detail15normal_iteratorINSD_10device_ptrIfEEEEyS9_fNS7_10__identityEEEvT0_PT3_T1_NS0_13GridEvenShareISN_EET2_T4_,"ax",@progbits
	.align	128
        .global         _ZN3cub18CUB_300001_SM_10006detail6reduce18DeviceReduceKernelINS2_10policy_hubIfyN4cuda3std3__44plusIfEEE10Policy1000EN6thrust24THRUST_300001_SM_1000_NS6detail15normal_iteratorINSD_10device_ptrIfEEEEyS9_fNS7_10__identityEEEvT0_PT3_T1_NS0_13GridEvenShareISN_EET2_T4_
        .type           _ZN3cub18CUB_300001_SM_10006detail6reduce18DeviceReduceKernelINS2_10policy_hubIfyN4cuda3std3__44plusIfEEE10Policy1000EN6thrust24THRUST_300001_SM_1000_NS6detail15normal_iteratorINSD_10device_ptrIfEEEEyS9_fNS7_10__identityEEEvT0_PT3_T1_NS0_13GridEvenShareISN_EET2_T4_,@function
        .size           _ZN3cub18CUB_300001_SM_10006detail6reduce18DeviceReduceKernelINS2_10policy_hubIfyN4cuda3std3__44plusIfEEE10Policy1000EN6thrust24THRUST_300001_SM_1000_NS6detail15normal_iteratorINSD_10device_ptrIfEEEEyS9_fNS7_10__identityEEEvT0_PT3_T1_NS0_13GridEvenShareISN_EET2_T4_,(.L_x_281 - _ZN3cub18CUB_300001_SM_10006detail6reduce18DeviceReduceKernelINS2_10policy_hubIfyN4cuda3std3__44plusIfEEE10Policy1000EN6thrust24THRUST_300001_SM_1000_NS6detail15normal_iteratorINSD_10device_ptrIfEEEEyS9_fNS7_10__identityEEEvT0_PT3_T1_NS0_13GridEvenShareISN_EET2_T4_)
        .other          _ZN3cub18CUB_300001_SM_10006detail6reduce18DeviceReduceKernelINS2_10policy_hubIfyN4cuda3std3__44plusIfEEE10Policy1000EN6thrust24THRUST_300001_SM_1000_NS6detail15normal_iteratorINSD_10device_ptrIfEEEEyS9_fNS7_10__identityEEEvT0_PT3_T1_NS0_13GridEvenShareISN_EET2_T4_,@"STO_CUDA_ENTRY STV_DEFAULT"
_ZN3cub18CUB_300001_SM_10006detail6reduce18DeviceReduceKernelINS2_10policy_hubIfyN4cuda3std3__44plusIfEEE10Policy1000EN6thrust24THRUST_300001_SM_1000_NS6detail15normal_iteratorINSD_10device_ptrIfEEEEyS9_fNS7_10__identityEEEvT0_PT3_T1_NS0_13GridEvenShareISN_EET2_T4_:
.text._ZN3cub18CUB_300001_SM_10006detail6reduce18DeviceReduceKernelINS2_10policy_hubIfyN4cuda3std3__44plusIfEEE10Policy1000EN6thrust24THRUST_300001_SM_1000_NS6detail15normal_iteratorINSD_10device_ptrIfEEEEyS9_fNS7_10__identityEEEvT0_PT3_T1_NS0_13GridEvenShareISN_EET2_T4_:
[----:B------:R-:W-:Y:S08]  /*0000*/  LDC R1, c[0x0][0x37c] ;  /* 0x0000df00ff017b82 */ /* 0x000ff00000000800 */
[----:B------:R-:W0:Y:S01]  /*0010*/  S2UR UR16, SR_CTAID.X ;  /* 0x00000000001079c3 */ /* 0x000e220000002500 */
[----:B------:R-:W1:Y:S01]  /*0020*/  LDCU.64 UR8, c[0x0][0x3b8] ;  /* 0x00007700ff0877ac */ /* 0x000e620008000a00 */
[----:B------:R-:W-:Y:S01]  /*0030*/  BSSY.RECONVERGENT B0, `(.L_x_57) ;  /* 0x0000229000007945 */ /* 0x000fe20003800200 */
[----:B------:R-:W2:Y:S01]  /*0040*/  LDCU UR5, c[0x0][0x3c0] ;  /* 0x00007800ff0577ac */ /* 0x000ea20008000800 */
[----:B------:R-:W3:Y:S01]  /*0050*/  LDCU.64 UR14, c[0x0][0x358] ;  /* 0x00006b00ff0e77ac */ /* 0x000ee20008000a00 */
[----:B-1----:R-:W-:-:S02]  /*0060*/  IMAD.U32 R2, RZ, RZ, UR8 ;  /* 0x00000008ff027e24 */ /* 0x002fc4000f8e00ff */
[----:B------:R-:W-:Y:S01]  /*0070*/  IMAD.U32 R3, RZ, RZ, UR9 ;  /* 0x00000009ff037e24 */ /* 0x000fe2000f8e00ff */
[----:B--2---:R-:W-:Y:S02]  /*0080*/  USHF.L.U32 UR5, UR5, 0xc, URZ ;  /* 0x0000000c05057899 */ /* 0x004fe400080006ff */
[----:B0-----:R-:W-:Y:S02]  /*0090*/  USHF.L.U32 UR7, UR16, 0xc, URZ ;  /* 0x0000000c10077899 */ /* 0x001fe400080006ff */
[----:B------:R-:W-:-:S04]  /*00a0*/  USHF.R.S32.HI UR4, URZ, 0x1f, UR5 ;  /* 0x0000001fff047899 */ /* 0x000fc80008011405 */
[----:B------:R-:W-:-:S04]  /*00b0*/  IADD3 R23, P1, PT, R2, -UR7, RZ ;  /* 0x8000000702177c10 */ /* 0x000fc8000ff3e0ff */
[----:B------:R-:W-:Y:S02]  /*00c0*/  ISETP.GT.U32.AND P0, PT, R23, 0xfff, PT ;  /* 0x00000fff1700780c */ /* 0x000fe40003f04070 */
[----:B------:R-:W-:-:S04]  /*00d0*/  IADD3.X R22, PT, PT, R3, -0x1, RZ, P1, !PT ;  /* 0xffffffff03167810 */ /* 0x000fc80000ffe4ff */
[----:B------:R-:W-:-:S13]  /*00e0*/  ISETP.GT.U32.AND.EX P0, PT, R22, RZ, PT, P0 ;  /* 0x000000ff1600720c */ /* 0x000fda0003f04100 */
[----:B---3--:R-:W-:Y:S05]  /*00f0*/  @P0 BRA `(.L_x_58) ;  /* 0x0000000c00c40947 */ /* 0x008fea0003800000 */
[----:B------:R-:W0:Y:S01]  /*0100*/  S2R R0, SR_TID.X ;  /* 0x0000000000007919 */ /* 0x000e220000002100 */
[----:B------:R-:W-:Y:S01]  /*0110*/  IADD3 R5, PT, PT, R2, -UR7, RZ ;  /* 0x8000000702057c10 */ /* 0x000fe2000fffe0ff */
[----:B------:R-:W-:Y:S01]  /*0120*/  BSSY.RECONVERGENT B1, `(.L_x_59) ;  /* 0x000000a000017945 */ /* 0x000fe20003800200 */
[----:B------:R-:W-:Y:S02]  /*0130*/  IMAD.MOV.U32 R4, RZ, RZ, RZ ;  /* 0x000000ffff047224 */ /* 0x000fe400078e00ff */
[----:B0-----:R-:W-:Y:S02]  /*0140*/  ISETP.GE.AND P0, PT, R0, R5, PT ;  /* 0x000000050000720c */ /* 0x001fe40003f06270 */
[----:B------:R-:W-:-:S11]  /*0150*/  MOV R6, R0 ;  /* 0x0000000000067202 */ /* 0x000fd60000000f00 */
[----:B------:R-:W-:Y:S05]  /*0160*/  @P0 BRA `(.L_x_60) ;  /* 0x0000000000140947 */ /* 0x000fea0003800000 */
[----:B------:R-:W0:Y:S01]  /*0170*/  LDC.64 R8, c[0x0][0x380] ;  /* 0x0000e000ff087b82 */ /* 0x000e220000000a00 */
[----:B------:R-:W-:-:S04]  /*0180*/  VIADD R3, R0, UR7 ;  /* 0x0000000700037c36 */ /* 0x000fc80008000000 */
[----:B0-----:R-:W-:-:S05]  /*0190*/  IMAD.WIDE.U32 R8, R3, 0x4, R8 ;  /* 0x0000000403087825 */ /* 0x001fca00078e0008 */
[----:B------:R0:W5:Y:S01]  /*01a0*/  LDG.E R4, desc[UR14][R8.64] ;  /* 0x0000000e08047981 */ /* 0x000162000c1e1900 */
[----:B------:R-:W-:-:S07]  /*01b0*/  IADD3 R6, PT, PT, R0, 0x100, RZ ;  /* 0x0000010000067810 */ /* 0x000fce0007ffe0ff */
.L_x_60:
[----:B------:R-:W-:Y:S05]  /*01c0*/  BSYNC.RECONVERGENT B1 ;  /* 0x0000000000017941 */ /* 0x000fea0003800200 */
.L_x_59:
[----:B------:R-:W-:Y:S01]  /*01d0*/  ISETP.GE.AND P0, PT, R6, R5, PT ;  /* 0x000000050600720c */ /* 0x000fe20003f06270 */
[----:B------:R-:W-:-:S12]  /*01e0*/  BSSY.RECONVERGENT B1, `(.L_x_61) ;  /* 0x0000079000017945 */ /* 0x000fd80003800200 */
[----:B------:R-:W-:Y:S05]  /*01f0*/  @P0 BRA `(.L_x_62) ;  /* 0x0000000400dc0947 */ /* 0x000fea0003800000 */
[----:B------:R-:W-:Y:S01]  /*0200*/  LOP3.LUT R3, RZ, R6, RZ, 0x33, !PT ;  /* 0x00000006ff037212 */ /* 0x000fe200078e33ff */
[----:B------:R-:W-:Y:S03]  /*0210*/  BSSY.RECONVERGENT B2, `(.L_x_63) ;  /* 0x0000037000027945 */ /* 0x000fe60003800200 */
[----:B------:R-:W-:-:S04]  /*0220*/  IADD3 R3, PT, PT, R2, -UR7, R3 ;  /* 0x8000000702037c10 */ /* 0x000fc8000fffe003 */
[C---:B------:R-:W-:Y:S02]  /*0230*/  ISETP.GE.U32.AND P1, PT, R3.reuse, 0xf00, PT ;  /* 0x00000f000300780c */ /* 0x040fe40003f26070 */
[----:B------:R-:W-:-:S04]  /*0240*/  LEA.HI R7, R3, 0x1, RZ, 0x18 ;  /* 0x0000000103077811 */ /* 0x000fc800078fc0ff */
[----:B------:R-:W-:-:S04]  /*0250*/  LOP3.LUT R22, R7, 0xf, RZ, 0xc0, !PT ;  /* 0x0000000f07167812 */ /* 0x000fc800078ec0ff */
[----:B------:R-:W-:-:S03]  /*0260*/  ISETP.NE.AND P0, PT, R22, RZ, PT ;  /* 0x000000ff1600720c */ /* 0x000fc60003f05270 */
[----:B------:R-:W-:Y:S10]  /*0270*/  @!P1 BRA `(.L_x_64) ;  /* 0x0000000000c09947 */ /* 0x000ff40003800000 */
[----:B------:R-:W1:Y:S01]  /*0280*/  LDCU.64 UR8, c[0x0][0x380] ;  /* 0x00007000ff0877ac */ /* 0x000e620008000a00 */
[----:B------:R-:W-:Y:S01]  /*0290*/  IMAD.WIDE.U32 R2, R6, 0x4, RZ ;  /* 0x0000000406027825 */ /* 0x000fe200078e00ff */
[----:B------:R-:W-:Y:S01]  /*02a0*/  LOP3.LUT R11, R7, 0x1fffff0, RZ, 0xc0, !PT ;  /* 0x01fffff0070b7812 */ /* 0x000fe200078ec0ff */
[----:B------:R-:W-:-:S04]  /*02b0*/  UIMAD.WIDE.U32 UR4, UR16, 0x4000, URZ ;  /* 0x00004000100478a5 */ /* 0x000fc8000f8e00ff */
[----:B------:R-:W-:Y:S02]  /*02c0*/  IMAD.MOV R11, RZ, RZ, -R11 ;  /* 0x000000ffff0b7224 */ /* 0x000fe400078e0a0b */
[----:B------:R-:W-:Y:S02]  /*02d0*/  LOP3.LUT R2, R2, UR4, RZ, 0xfc, !PT ;  /* 0x0000000402027c12 */ /* 0x000fe4000f8efcff */
[----:B------:R-:W-:Y:S02]  /*02e0*/  LOP3.LUT R3, R3, UR5, RZ, 0xfc, !PT ;  /* 0x0000000503037c12 */ /* 0x000fe4000f8efcff */
[----:B-1----:R-:W-:-:S04]  /*02f0*/  IADD3 R2, P1, PT, R2, UR8, RZ ;  /* 0x0000000802027c10 */ /* 0x002fc8000ff3e0ff */
[----:B------:R-:W-:-:S04]  /*0300*/  IADD3 R2, P2, PT, R2, 0x2000, RZ ;  /* 0x0000200002027810 */ /* 0x000fc80007f5e0ff */
[----:B------:R-:W-:-:S09]  /*0310*/  IADD3.X R3, PT, PT, RZ, UR9, R3, P2, P1 ;  /* 0x00000009ff037c10 */ /* 0x000fd200097e2403 */
.L_x_65:
[----:B------:R-:W2:Y:S04]  /*0320*/  LDG.E R21, desc[UR14][R2.64+-0x2000] ;  /* 0xffe0000e02157981 */ /* 0x000ea8000c1e1900 */
[----:B------:R-:W3:Y:S04]  /*0330*/  LDG.E R20, desc[UR14][R2.64+-0x1c00] ;  /* 0xffe4000e02147981 */ /* 0x000ee8000c1e1900 */
[----:B------:R-:W4:Y:S04]  /*0340*/  LDG.E R23, desc[UR14][R2.64+-0x1800] ;  /* 0xffe8000e02177981 */ /* 0x000f28000c1e1900 */
        /* <DEDUP_REMOVED lines=11> */
[----:B0-----:R-:W4:Y:S04]  /*0400*/  LDG.E R9, desc[UR14][R2.64+0x1800] ;  /* 0x0018000e02097981 */ /* 0x001f28000c1e1900 */
[----:B------:R0:W4:Y:S01]  /*0410*/  LDG.E R8, desc[UR14][R2.64+0x1c00] ;  /* 0x001c000e02087981 */ /* 0x000122000c1e1900 */
[----:B------:R-:W-:-:S02]  /*0420*/  IADD3 R11, PT, PT, R11, 0x10, RZ ;  /* 0x000000100b0b7810 */ /* 0x000fc40007ffe0ff */
[----:B------:R-:W-:Y:S02]  /*0430*/  IADD3 R6, PT, PT, R6, 0x1000, RZ ;  /* 0x0000100006067810 */ /* 0x000fe40007ffe0ff */
[----:B------:R-:W-:Y:S02]  /*0440*/  ISETP.NE.AND P1, PT, R11, RZ, PT ;  /* 0x000000ff0b00720c */ /* 0x000fe40003f25270 */
[----:B0-----:R-:W-:-:S05]  /*0450*/  IADD3 R2, P2, PT, R2, 0x4000, RZ ;  /* 0x0000400002027810 */ /* 0x001fca0007f5e0ff */
[----:B------:R-:W-:Y:S02]  /*0460*/  IMAD.X R3, RZ, RZ, R3, P2 ;  /* 0x000000ffff037224 */ /* 0x000fe400010e0603 */
        /* <DEDUP_REMOVED lines=16> */
[----:B------:R-:W-:Y:S06]  /*0570*/  @P1 BRA `(.L_x_65) ;  /* 0xfffffffc00681947 */ /* 0x000fec000383ffff */
.L_x_64:
[----:B------:R-:W-:Y:S05]  /*0580*/  BSYNC.RECONVERGENT B2 ;  /* 0x0000000000027941 */ /* 0x000fea0003800200 */
.L_x_63:
[----:B------:R-:W-:Y:S05]  /*0590*/  @!P0 BRA `(.L_x_62) ;  /* 0x0000000000f48947 */ /* 0x000fea0003800000 */
[----:B------:R-:W-:Y:S01]  /*05a0*/  ISETP.GE.U32.AND P0, PT, R22, 0x8, PT ;  /* 0x000000081600780c */ /* 0x000fe20003f06070 */
[----:B------:R-:W-:Y:S01]  /*05b0*/  BSSY.RECONVERGENT B2, `(.L_x_66) ;  /* 0x000001a000027945 */ /* 0x000fe20003800200 */
[----:B------:R-:W-:-:S04]  /*05c0*/  LOP3.LUT R10, R7, 0x7, RZ, 0xc0, !PT ;  /* 0x00000007070a7812 */ /* 0x000fc800078ec0ff */
[----:B------:R-:W-:-:S07]  /*05d0*/  ISETP.NE.AND P1, PT, R10, RZ, PT ;  /* 0x000000ff0a00720c */ /* 0x000fce0003f25270 */
[----:B------:R-:W-:Y:S06]  /*05e0*/  @!P0 BRA `(.L_x_67) ;  /* 0x0000000000588947 */ /* 0x000fec0003800000 */
[----:B------:R-:W1:Y:S01]  /*05f0*/  LDCU.64 UR4, c[0x0][0x380] ;  /* 0x00007000ff0477ac */ /* 0x000e620008000a00 */
[----:B------:R-:W-:-:S04]  /*0600*/  IADD3 R3, P0, PT, R6, UR7, RZ ;  /* 0x0000000706037c10 */ /* 0x000fc8000ff1e0ff */
[----:B0-----:R-:W-:Y:S02]  /*0610*/  LEA.HI.X.SX32 R8, R6, RZ, 0x1, P0 ;  /* 0x000000ff06087211 */ /* 0x001fe400000f0eff */
[----:B-1----:R-:W-:-:S04]  /*0620*/  LEA R2, P0, R3, UR4, 0x2 ;  /* 0x0000000403027c11 */ /* 0x002fc8000f8010ff */
[----:B------:R-:W-:-:S05]  /*0630*/  LEA.HI.X R3, R3, UR5, R8, 0x2, P0 ;  /* 0x0000000503037c11 */ /* 0x000fca00080f1408 */
[----:B------:R-:W2:Y:S04]  /*0640*/  LDG.E R9, desc[UR14][R2.64] ;  /* 0x0000000e02097981 */ /* 0x000ea8000c1e1900 */
[----:B------:R-:W3:Y:S04]  /*0650*/  LDG.E R8, desc[UR14][R2.64+0x400] ;  /* 0x0004000e02087981 */ /* 0x000ee8000c1e1900 */
[----:B------:R-:W4:Y:S04]  /*0660*/  LDG.E R11, desc[UR14][R2.64+0x800] ;  /* 0x0008000e020b7981 */ /* 0x000f28000c1e1900 */
[----:B------:R-:W4:Y:S04]  /*0670*/  LDG.E R13, desc[UR14][R2.64+0xc00] ;  /* 0x000c000e020d7981 */ /* 0x000f28000c1e1900 */
[----:B------:R-:W4:Y:S04]  /*0680*/  LDG.E R15, desc[UR14][R2.64+0x1000] ;  /* 0x0010000e020f7981 */ /* 0x000f28000c1e1900 */
[----:B------:R-:W4:Y:S04]  /*0690*/  LDG.E R17, desc[UR14][R2.64+0x1400] ;  /* 0x0014000e02117981 */ /* 0x000f28000c1e1900 */
[----:B------:R-:W4:Y:S04]  /*06a0*/  LDG.E R19, desc[UR14][R2.64+0x1800] ;  /* 0x0018000e02137981 */ /* 0x000f28000c1e1900 */
[----:B------:R-:W4:Y:S01]  /*06b0*/  LDG.E R21, desc[UR14][R2.64+0x1c00] ;  /* 0x001c000e02157981 */ /* 0x000f22000c1e1900 */
[----:B------:R-:W-:-:S02]  /*06c0*/  VIADD R6, R6, 0x800 ;  /* 0x0000080006067836 */ /* 0x000fc40000000000 */
        /* <DEDUP_REMOVED lines=8> */
.L_x_67:
[----:B------:R-:W-:Y:S05]  /*0750*/  BSYNC.RECONVERGENT B2 ;  /* 0x0000000000027941 */ /* 0x000fea0003800200 */
.L_x_66:
        /* <DEDUP_REMOVED lines=14> */
[----:B------:R-:W4:Y:S01]  /*0840*/  LDG.E R13, desc[UR14][R2.64+0xc00] ;  /* 0x000c000e020d7981 */ /* 0x000f22000c1e1900 */
[----:B------:R-:W-:Y:S01]  /*0850*/  IADD3 R6, PT, PT, R6, 0x400, RZ ;  /* 0x0000040006067810 */ /* 0x000fe20007ffe0ff */
[----:B--2--5:R-:W-:-:S04]  /*0860*/  FADD R9, R4, R9 ;  /* 0x0000000904097221 */ /* 0x024fc80000000000 */
[----:B---3--:R-:W-:-:S04]  /*0870*/  FADD R8, R9, R8 ;  /* 0x0000000809087221 */ /* 0x008fc80000000000 */
[----:B----4-:R-:W-:-:S04]  /*0880*/  FADD R8, R8, R11 ;  /* 0x0000000b08087221 */ /* 0x010fc80000000000 */
[----:B------:R-:W-:-:S07]  /*0890*/  FADD R4, R8, R13 ;  /* 0x0000000d08047221 */ /* 0x000fce0000000000 */
.L_x_69:
[----:B------:R-:W-:Y:S05]  /*08a0*/  BSYNC.RECONVERGENT B2 ;  /* 0x0000000000027941 */ /* 0x000fea0003800200 */
.L_x_68:
[----:B------:R-:W-:Y:S05]  /*08b0*/  @!P1 BRA `(.L_x_62) ;  /* 0x00000000002c9947 */ /* 0x000fea0003800000 */
[----:B------:R-:W1:Y:S01]  /*08c0*/  LDC.64 R2, c[0x0][0x380] ;  /* 0x0000e000ff027b82 */ /* 0x000e620000000a00 */
[----:B0-----:R-:W-:Y:S01]  /*08d0*/  IMAD.U32 R9, RZ, RZ, UR16 ;  /* 0x00000010ff097e24 */ /* 0x001fe2000f8e00ff */
[----:B------:R-:W-:-:S03]  /*08e0*/  IADD3 R7, PT, PT, -R7, RZ, RZ ;  /* 0x000000ff07077210 */ /* 0x000fc60007ffe1ff */
[----:B-1----:R-:W-:-:S07]  /*08f0*/  IMAD.WIDE.U32 R2, R9, 0x4000, R2 ;  /* 0x0000400009027825 */ /* 0x002fce00078e0002 */
.L_x_70:
[----:B------:R-:W-:-:S06]  /*0900*/  IMAD.WIDE R8, R6, 0x4, R2 ;  /* 0x0000000406087825 */ /* 0x000fcc00078e0202 */
[----:B------:R-:W2:Y:S01]  /*0910*/  LDG.E R9, desc[UR14][R8.64] ;  /* 0x0000000e08097981 */ /* 0x000ea2000c1e1900 */
[----:B------:R-:W-:Y:S01]  /*0920*/  VIADD R7, R7, 0x1 ;  /* 0x0000000107077836 */ /* 0x000fe20000000000 */
[----:B------:R-:W-:-:S04]  /*0930*/  IADD3 R6, PT, PT, R6, 0x100, RZ ;  /* 0x0000010006067810 */ /* 0x000fc80007ffe0ff */
[----:B------:R-:W-:Y:S01]  /*0940*/  ISETP.NE.AND P0, PT, R7, RZ, PT ;  /* 0x000000ff0700720c */ /* 0x000fe20003f05270 */
[----:B--2--5:R-:W-:-:S12]  /*0950*/  FADD R4, R9, R4 ;  /* 0x0000000409047221 */ /* 0x024fd80000000000 */
[----:B------:R-:W-:Y:S05]  /*0960*/  @P0 BRA `(.L_x_70) ;  /* 0xfffffffc00e40947 */ /* 0x000fea000383ffff */
.L_x_62:
[----:B------:R-:W-:Y:S05]  /*0970*/  BSYNC.RECONVERGENT B1 ;  /* 0x0000000000017941 */ /* 0x000fea0003800200 */
.L_x_61:
[----:B------:R-:W-:Y:S01]  /*0980*/  ISETP.GE.AND P0, PT, R5, 0x100, PT ;  /* 0x000001000500780c */ /* 0x000fe20003f06270 */
[----:B-----5:R-:W-:-:S12]  /*0990*/  IMAD.MOV.U32 R11, RZ, RZ, R4 ;  /* 0x000000ffff0b7224 */ /* 0x020fd800078e0004 */
[----:B------:R-:W-:Y:S05]  /*09a0*/  @!P0 BRA `(.L_x_71) ;  /* 0x0000000000ac8947 */ /* 0x000fea0003800000 */
[----:B------:R-:W1:Y:S01]  /*09b0*/  S2R R7, SR_LANEID ;  /* 0x0000000000077919 */ /* 0x000e620000000000 */
[----:B------:R-:W2:Y:S02]  /*09c0*/  SHFL.DOWN PT, R2, R11, 0x1, 0x1f ;  /* 0x08201f000b027f89 */ /* 0x000ea400000e0000 */
[----:B--2---:R-:W-:Y:S01]  /*09d0*/  FADD R2, R2, R11 ;  /* 0x0000000b02027221 */ /* 0x004fe20000000000 */
[C---:B-1----:R-:W-:Y:S02]  /*09e0*/  ISETP.GT.AND P0, PT, R7.reuse, 0x1e, PT ;  /* 0x0000001e0700780c */ /* 0x042fe40003f04270 */
[----:B------:R-:W-:Y:S02]  /*09f0*/  ISETP.NE.AND P1, PT, R7, RZ, PT ;  /* 0x000000ff0700720c */ /* 0x000fe40003f25270 */
[----:B------:R-:W-:Y:S02]  /*0a00*/  FSEL R2, R11, R2, P0 ;  /* 0x000000020b027208 */ /* 0x000fe40000000000 */
[----:B------:R-:W-:-:S03]  /*0a10*/  ISETP.GT.AND P0, PT, R7, 0x1d, PT ;  /* 0x0000001d0700780c */ /* 0x000fc60003f04270 */
[----:B------:R-:W1:Y:S06]  /*0a20*/  SHFL.DOWN PT, R3, R2, 0x2, 0x1f ;  /* 0x08401f0002037f89 */ /* 0x000e6c00000e0000 */
[----:B------:R-:W2:Y:S01]  /*0a30*/  @!P1 S2R R6, SR_CgaCtaId ;  /* 0x0000000000069919 */ /* 0x000ea20000008800 */
[----:B------:R-:W-:Y:S02]  /*0a40*/  @!P1 MOV R5, 0x400 ;  /* 0x0000040000059802 */ /* 0x000fe40000000f00 */
[----:B------:R-:W-:-:S04]  /*0a50*/  @!P1 SHF.R.U32.HI R4, RZ, 0x3, R0 ;  /* 0x00000003ff049819 */ /* 0x000fc80000011600 */
[----:B------:R-:W-:Y:S01]  /*0a60*/  @!P1 LOP3.LUT R4, R4, 0x7c, RZ, 0xc0, !PT ;  /* 0x0000007c04049812 */ /* 0x000fe200078ec0ff */
[----:B-1----:R-:W-:Y:S01]  /*0a70*/  @!P0 FADD R2, R2, R3 ;  /* 0x0000000302028221 */ /* 0x002fe20000000000 */
[----:B------:R-:W-:-:S04]  /*0a80*/  ISETP.GT.AND P0, PT, R7, 0x1b, PT ;  /* 0x0000001b0700780c */ /* 0x000fc80003f04270 */
[----:B------:R-:W1:Y:S01]  /*0a90*/  SHFL.DOWN PT, R3, R2, 0x4, 0x1f ;  /* 0x08801f0002037f89 */ /* 0x000e6200000e0000 */
[----:B--2---:R-:W-:-:S04]  /*0aa0*/  @!P1 LEA R5, R6, R5, 0x18 ;  /* 0x0000000506059211 */ /* 0x004fc800078ec0ff */
[----:B------:R-:W-:-:S04]  /*0ab0*/  @!P1 IADD3 R4, PT, PT, R4, R5, RZ ;  /* 0x0000000504049210 */ /* 0x000fc80007ffe0ff */
[----:B-1----:R-:W-:Y:S01]  /*0ac0*/  @!P0 FADD R2, R2, R3 ;  /* 0x0000000302028221 */ /* 0x002fe20000000000 */
[----:B------:R-:W-:-:S04]  /*0ad0*/  ISETP.GT.AND P0, PT, R7, 0x17, PT ;  /* 0x000000170700780c */ /* 0x000fc80003f04270 */
[----:B------:R-:W1:Y:S09]  /*0ae0*/  SHFL.DOWN PT, R3, R2, 0x8, 0x1f ;  /* 0x09001f0002037f89 */ /* 0x000e7200000e0000 */
[----:B-1----:R-:W-:Y:S01]  /*0af0*/  @!P0 FADD R2, R2, R3 ;  /* 0x0000000302028221 */ /* 0x002fe20000000000 */
[----:B------:R-:W-:-:S04]  /*0b00*/  ISETP.NE.AND P0, PT, R0, RZ, PT ;  /* 0x000000ff0000720c */ /* 0x000fc80003f05270 */
[----:B------:R-:W1:Y:S02]  /*0b10*/  SHFL.DOWN PT, R3, R2, 0x10, 0x1f ;  /* 0x0a001f0002037f89 */ /* 0x000e6400000e0000 */
[----:B-1----:R-:W-:-:S05]  /*0b20*/  FADD R3, R2, R3 ;  /* 0x0000000302037221 */ /* 0x002fca0000000000 */
[----:B------:R2:W-:Y:S01]  /*0b30*/  @!P1 STS [R4+0x8], R3 ;  /* 0x0000080304009388 */ /* 0x0005e20000000800 */
[----:B------:R-:W-:Y:S01]  /*0b40*/  BAR.SYNC.DEFER_BLOCKING 0x0 ;  /* 0x0000000000007b1d */ /* 0x000fe20000010000 */
[----:B------:R-:W-:-:S04]  /*0b50*/  ISETP.GT.AND P1, PT, R7, 0xf, PT ;  /* 0x0000000f0700780c */ /* 0x000fc80003f24270 */
[----:B0-----:R-:W-:Y:S01]  /*0b60*/  FSEL R9, R2, R3, P1 ;  /* 0x0000000302097208 */ /* 0x001fe20000800000 */
[----:B------:R-:W-:Y:S08]  /*0b70*/  @P0 BRA `(.L_x_72) ;  /* 0x0000001400d00947 */ /* 0x000ff00003800000 */
[----:B------:R-:W0:Y:S01]  /*0b80*/  S2UR UR5, SR_CgaCtaId ;  /* 0x00000000000579c3 */ /* 0x000e220000008800 */
[----:B------:R-:W-:Y:S02]  /*0b90*/  UMOV UR4, 0x400 ;  /* 0x0000040000047882 */ /* 0x000fe40000000000 */
[----:B0-----:R-:W-:-:S09]  /*0ba0*/  ULEA UR4, UR5, UR4, 0x18 ;  /* 0x0000000405047291 */ /* 0x001fd2000f8ec0ff */
[----:B------:R-:W0:Y:S04]  /*0bb0*/  LDS R0, [UR4+0xc] ;  /* 0x00000c04ff007984 */ /* 0x000e280008000800 */
[----:B--2---:R-:W1:Y:S04]  /*0bc0*/  LDS.128 R4, [UR4+0x10] ;  /* 0x00001004ff047984 */ /* 0x004e680008000c00 */
        /* <DEDUP_REMOVED lines=9> */
.L_x_71:
[----:B0-----:R-:W0:Y:S01]  /*0c60*/  S2R R9, SR_LANEID ;  /* 0x0000000000097919 */ /* 0x001e220000000000 */
[----:B------:R-:W-:-:S05]  /*0c70*/  LOP3.LUT R2, R0, 0x3e0, RZ, 0xc0, !PT ;  /* 0x000003e000027812 */ /* 0x000fca00078ec0ff */
[----:B------:R-:W-:Y:S01]  /*0c80*/  VIADD R4, R2, 0x20 ;  /* 0x0000002002047836 */ /* 0x000fe20000000000 */
[----:B------:R-:W-:-:S04]  /*0c90*/  LOP3.LUT R2, RZ, R2, RZ, 0x33, !PT ;  /* 0x00000002ff027212 */ /* 0x000fc800078e33ff */
[----:B------:R-:W-:Y:S02]  /*0ca0*/  ISETP.GT.AND P0, PT, R4, R5, PT ;  /* 0x000000050400720c */ /* 0x000fe40003f04270 */
[----:B------:R-:W-:-:S04]  /*0cb0*/  IADD3 R2, PT, PT, R5, R2, RZ ;  /* 0x0000000205027210 */ /* 0x000fc80007ffe0ff */
[----:B------:R-:W-:-:S05]  /*0cc0*/  SEL R2, R2, 0x1f, P0 ;  /* 0x0000001f02027807 */ /* 0x000fca0000000000 */
[----:B------:R-:W1:Y:S01]  /*0cd0*/  SHFL.DOWN PT, R3, R11, 0x1, R2 ;  /* 0x082000000b037989 */ /* 0x000e6200000e0002 */
[C---:B0-----:R-:W-:Y:S01]  /*0ce0*/  ISETP.GE.AND P0, PT, R9.reuse, R2, PT ;  /* 0x000000020900720c */ /* 0x041fe20003f06270 */
[C---:B------:R-:W-:Y:S01]  /*0cf0*/  VIADD R7, R9.reuse, 0x2 ;  /* 0x0000000209077836 */ /* 0x040fe20000000000 */
[----:B------:R-:W-:-:S11]  /*0d00*/  ISETP.NE.AND P1, PT, R9, RZ, PT ;  /* 0x000000ff0900720c */ /* 0x000fd60003f25270 */
[----:B-1----:R-:W-:Y:S01]  /*0d10*/  @!P0 FADD R11, R3, R11 ;  /* 0x0000000b030b8221 */ /* 0x002fe20000000000 */
[----:B------:R-:W-:Y:S01]  /*0d20*/  ISETP.GT.AND P0, PT, R7, R2, PT ;  /* 0x000000020700720c */ /* 0x000fe20003f04270 */
[----:B------:R-:W0:Y:S01]  /*0d30*/  @!P1 S2R R13, SR_CgaCtaId ;  /* 0x00000000000d9919 */ /* 0x000e220000008800 */
[----:B------:R-:W-:Y:S02]  /*0d40*/  IADD3 R7, PT, PT, R9, 0x4, RZ ;  /* 0x0000000409077810 */ /* 0x000fe40007ffe0ff */
[----:B------:R-:W-:Y:S01]  /*0d50*/  @!P1 MOV R6, 0x400 ;  /* 0x0000040000069802 */ /* 0x000fe20000000f00 */
[----:B------:R-:W1:Y:S01]  /*0d60*/  SHFL.DOWN PT, R3, R11, 0x2, R2 ;  /* 0x084000000b037989 */ /* 0x000e6200000e0002 */
[----:B------:R-:W-:-:S04]  /*0d70*/  @!P1 SHF.R.U32.HI R4, RZ, 0x3, R0 ;  /* 0x00000003ff049819 */ /* 0x000fc80000011600 */
[----:B------:R-:W-:-:S03]  /*0d80*/  @!P1 LOP3.LUT R4, R4, 0x7c, RZ, 0xc0, !PT ;  /* 0x0000007c04049812 */ /* 0x000fc600078ec0ff */
[----:B-1----:R-:W-:Y:S01]  /*0d90*/  @!P0 FADD R11, R11, R3 ;  /* 0x000000030b0b8221 */ /* 0x002fe20000000000 */
[----:B------:R-:W-:Y:S01]  /*0da0*/  ISETP.GT.AND P0, PT, R7, R2, PT ;  /* 0x000000020700720c */ /* 0x000fe20003f04270 */
[----:B------:R-:W-:Y:S01]  /*0db0*/  VIADD R7, R9, 0x8 ;  /* 0x0000000809077836 */ /* 0x000fe20000000000 */
[----:B0-----:R-:W-:Y:S02]  /*0dc0*/  @!P1 LEA R13, R13, R6, 0x18 ;  /* 0x000000060d0d9211 */ /* 0x001fe400078ec0ff */
[----:B------:R-:W0:Y:S03]  /*0dd0*/  SHFL.DOWN PT, R3, R11, 0x4, R2 ;  /* 0x088000000b037989 */ /* 0x000e2600000e0002 */
[----:B------:R-:W-:-:S06]  /*0de0*/  @!P1 IMAD.IADD R4, R4, 0x1, R13 ;  /* 0x0000000104049824 */ /* 0x000fcc00078e020d */
[----:B0-----:R-:W-:Y:S01]  /*0df0*/  @!P0 FADD R11, R11, R3 ;  /* 0x000000030b0b8221 */ /* 0x001fe20000000000 */
[-C--:B------:R-:W-:Y:S02]  /*0e00*/  ISETP.GT.AND P0, PT, R7, R2.reuse, PT ;  /* 0x000000020700720c */ /* 0x080fe40003f04270 */
[----:B------:R-:W-:Y:S02]  /*0e10*/  IADD3 R7, PT, PT, R9, 0x10, RZ ;  /* 0x0000001009077810 */ /* 0x000fe40007ffe0ff */
[----:B------:R-:W0:Y:S09]  /*0e20*/  SHFL.DOWN PT, R3, R11, 0x8, R2 ;  /* 0x090000000b037989 */ /* 0x000e3200000e0002 */
[----:B0-----:R-:W-:Y:S01]  /*0e30*/  @!P0 FADD R11, R11, R3 ;  /* 0x000000030b0b8221 */ /* 0x001fe20000000000 */
[----:B------:R-:W-:-:S04]  /*0e40*/  ISETP.GT.AND P0, PT, R7, R2, PT ;  /* 0x000000020700720c */ /* 0x000fc80003f04270 */
[----:B------:R-:W0:Y:S09]  /*0e50*/  SHFL.DOWN PT, R3, R11, 0x10, R2 ;  /* 0x0a0000000b037989 */ /* 0x000e3200000e0002 */
        /* <DEDUP_REMOVED lines=13> */
[----:B------:R-:W1:Y:S04]  /*0f30*/  LDS R0, [UR4+0xc] ;  /* 0x00000c04ff007984 */ /* 0x000e680008000800 */
[----:B------:R-:W0:Y:S04]  /*0f40*/  LDS.128 R12, [UR4+0x10] ;  /* 0x00001004ff0c7984 */ /* 0x000e280008000c00 */
[----:B------:R-:W2:Y:S01]  /*0f50*/  LDS.64 R2, [UR4+0x20] ;  /* 0x00002004ff027984 */ /* 0x000ea20008000a00 */
[----:B-1----:R-:W-:Y:S01]  /*0f60*/  @P2 FADD R9, R9, R0 ;  /* 0x0000000009092221 */ /* 0x002fe20000000000 */
[----:B------:R-:W-:-:S03]  /*0f70*/  ISETP.GT.AND P2, PT, R5, 0xa0, PT ;  /* 0x000000a00500780c */ /* 0x000fc60003f44270 */
[----:B0-----:R-:W-:Y:S01]  /*0f80*/  @P4 FADD R9, R9, R12 ;  /* 0x0000000c09094221 */ /* 0x001fe20000000000 */
        /* <DEDUP_REMOVED lines=8> */
.L_x_58:
[----:B------:R-:W0:Y:S01]  /*1010*/  S2R R0, SR_TID.X ;  /* 0x0000000000007919 */ /* 0x000e220000002100 */
[----:B------:R-:W1:Y:S01]  /*1020*/  LDC.64 R4, c[0x0][0x380] ;  /* 0x0000e000ff047b82 */ /* 0x000e620000000a00 */
[----:B0-----:R-:W-:-:S04]  /*1030*/  VIADD R7, R0, UR7 ;  /* 0x0000000700077c36 */ /* 0x001fc80008000000 */
[----:B-1----:R-:W-:-:S05]  /*1040*/  IMAD.WIDE.U32 R4, R7, 0x4, R4 ;  /* 0x0000000407047825 */ /* 0x002fca00078e0004 */
[----:B------:R-:W2:Y:S04]  /*1050*/  LDG.E R7, desc[UR14][R4.64] ;  /* 0x0000000e04077981 */ /* 0x000ea8000c1e1900 */
[----:B------:R-:W2:Y:S04]  /*1060*/  LDG.E R8, desc[UR14][R4.64+0x400] ;  /* 0x0004000e04087981 */ /* 0x000ea8000c1e1900 */
[----:B------:R-:W3:Y:S04]  /*1070*/  LDG.E R9, desc[UR14][R4.64+0x800] ;  /* 0x0008000e04097981 */ /* 0x000ee8000c1e1900 */
[----:B------:R-:W3:Y:S04]  /*1080*/  LDG.E R10, desc[UR14][R4.64+0xc00] ;  /* 0x000c000e040a7981 */ /* 0x000ee8000c1e1900 */
[----:B------:R-:W4:Y:S04]  /*1090*/  LDG.E R11, desc[UR14][R4.64+0x1000] ;  /* 0x0010000e040b7981 */ /* 0x000f28000c1e1900 */
[----:B------:R-:W4:Y:S04]  /*10a0*/  LDG.E R12, desc[UR14][R4.64+0x1400] ;  /* 0x0014000e040c7981 */ /* 0x000f28000c1e1900 */
[----:B------:R-:W5:Y:S04]  /*10b0*/  LDG.E R13, desc[UR14][R4.64+0x1800] ;  /* 0x0018000e040d7981 */ /* 0x000f68000c1e1900 */
        /* <DEDUP_REMOVED lines=8> */
[----:B------:R-:W5:Y:S01]  /*1140*/  LDG.E R21, desc[UR14][R4.64+0x3c00] ;  /* 0x003c000e04157981 */ /* 0x000f62000c1e1900 */
[----:B------:R-:W-:-:S04]  /*1150*/  ISETP.GE.U32.AND P0, PT, R23, UR5, PT ;  /* 0x0000000517007c0c */ /* 0x000fc8000bf06070 */
[----:B------:R-:W-:Y:S01]  /*1160*/  ISETP.GE.U32.AND.EX P0, PT, R22, UR4, PT, P0 ;  /* 0x0000000416007c0c */ /* 0x000fe2000bf06100 */
        /* <DEDUP_REMOVED lines=13> */
[----:B------:R-:W-:-:S04]  /*1240*/  FADD R6, R15, R6 ;  /* 0x000000060f067221 */ /* 0x000fc80000000000 */
[----:B------:R-:W-:Y:S01]  /*1250*/  FADD R7, R7, R6 ;  /* 0x0000000607077221 */ /* 0x000fe20000000000 */
[----:B------:R-:W-:Y:S06]  /*1260*/  @!P0 BRA `(.L_x_73) ;  /* 0x0000000c006c8947 */ /* 0x000fec0003800000 */
[----:B------:R-:W-:Y:S01]  /*1270*/  UIADD3 UR8, UP0, UPT, UR5, UR7, URZ ;  /* 0x0000000705087290 */ /* 0x000fe2000ff1e0ff */
[----:B------:R-:W-:Y:S01]  /*1280*/  IADD3 R23, P2, PT, R2, -0x1000, RZ ;  /* 0xfffff00002177810 */ /* 0x000fe20007f5e0ff */
[----:B------:R-:W0:Y:S01]  /*1290*/  LDCU.64 UR12, c[0x0][0x380] ;  /* 0x00007000ff0c77ac */ /* 0x000e220008000a00 */
[----:B------:R-:W-:Y:S02]  /*12a0*/  LOP3.LUT R5, RZ, R0, RZ, 0x33, !PT ;  /* 0x00000000ff057212 */ /* 0x000fe400078e33ff */
[----:B------:R-:W-:Y:S01]  /*12b0*/  IADD3.X R8, PT, PT, R3, -0x1, RZ, P2, !PT ;  /* 0xffffffff03087810 */ /* 0x000fe200017fe4ff */
[----:B------:R-:W-:Y:S01]  /*12c0*/  UIADD3.X UR9, UPT, UPT, URZ, UR4, URZ, UP0, !UPT ;  /* 0x00000004ff097290 */ /* 0x000fe200087fe4ff */
[----:B------:R-:W-:Y:S01]  /*12d0*/  ISETP.LT.U32.AND P0, PT, R23, UR8, PT ;  /* 0x0000000817007c0c */ /* 0x000fe2000bf01070 */
[----:B------:R-:W-:Y:S01]  /*12e0*/  UMOV UR6, UR5 ;  /* 0x0000000500067c82 */ /* 0x000fe20008000000 */
[----:B------:R-:W-:Y:S01]  /*12f0*/  IADD3 R9, P1, PT, R0, UR8, RZ ;  /* 0x0000000800097c10 */ /* 0x000fe2000ff3e0ff */
[----:B------:R-:W-:Y:S01]  /*1300*/  UMOV UR4, URZ ;  /* 0x000000ff00047c82 */ /* 0x000fe20008000000 */
[----:B------:R-:W-:Y:S01]  /*1310*/  IADD3 R5, PT, PT, R2, -UR5, R5 ;  /* 0x8000000502057c10 */ /* 0x000fe2000fffe005 */
[----:B------:R-:W-:Y:S01]  /*1320*/  UMOV UR10, UR8 ;  /* 0x00000008000a7c82 */ /* 0x000fe20008000000 */
[----:B------:R-:W-:Y:S01]  /*1330*/  MOV R11, UR9 ;  /* 0x00000009000b7c02 */ /* 0x000fe20008000f00 */
[----:B------:R-:W-:-:S03]  /*1340*/  IMAD.X R0, RZ, RZ, UR9, P1 ;  /* 0x00000009ff007e24 */ /* 0x000fc600088e06ff */
[----:B------:R-:W-:Y:S02]  /*1350*/  ISETP.GT.U32.AND.EX P0, PT, R11, R8, PT, P0 ;  /* 0x000000080b00720c */ /* 0x000fe40003f04100 */
[----:B0-----:R-:W-:-:S04]  /*1360*/  LEA R6, P2, R9, UR12, 0x2 ;  /* 0x0000000c09067c11 */ /* 0x001fc8000f8410ff */
[----:B------:R-:W-:Y:S02]  /*1370*/  IADD3 R6, P1, PT, R6, 0x2000, RZ ;  /* 0x0000200006067810 */ /* 0x000fe40007f3e0ff */
[----:B------:R-:W-:Y:S02]  /*1380*/  LEA.HI.X R9, R9, UR13, R0, 0x2, P2 ;  /* 0x0000000d09097c11 */ /* 0x000fe400090f1400 */
[----:B------:R-:W-:Y:S01]  /*1390*/  IADD3 R0, PT, PT, R5, -UR7, RZ ;  /* 0x8000000705007c10 */ /* 0x000fe2000fffe0ff */
[----:B------:R-:W-:Y:S02]  /*13a0*/  UMOV UR7, UR9 ;  /* 0x0000000900077c82 */ /* 0x000fe40008000000 */
[----:B------:R-:W-:Y:S01]  /*13b0*/  IMAD.X R9, RZ, RZ, R9, P1 ;  /* 0x000000ffff097224 */ /* 0x000fe200008e0609 */
[----:B------:R-:W-:Y:S06]  /*13c0*/  @P0 BRA `(.L_x_74) ;  /* 0x0000000400000947 */ /* 0x000fec0003800000 */
[----:B------:R-:W0:Y:S01]  /*13d0*/  LDC.64 R2, c[0x0][0x3b8] ;  /* 0x0000ee00ff027b82 */ /* 0x000e220000000a00 */
[----:B------:R-:W1:Y:S01]  /*13e0*/  LDCU.64 UR12, c[0x0][0x380] ;  /* 0x00007000ff0c77ac */ /* 0x000e620008000a00 */
[----:B------:R-:W-:Y:S01]  /*13f0*/  NOP ;  /* 0x0000000000007918 */ /* 0x000fe20000000000 */
.L_x_75:
[----:B------:R-:W2:Y:S02]  /*1400*/  S2R R5, SR_TID.X ;  /* 0x0000000000057919 */ /* 0x000ea40000002100 */
[----:B--2---:R-:W-:-:S04]  /*1410*/  IADD3 R5, P0, PT, R5, UR8, RZ ;  /* 0x0000000805057c10 */ /* 0x004fc8000ff1e0ff */
[----:B------:R-:W-:Y:S02]  /*1420*/  IADD3.X R10, PT, PT, RZ, UR9, RZ, P0, !PT ;  /* 0x00000009ff0a7c10 */ /* 0x000fe400087fe4ff */
[----:B-1----:R-:W-:-:S04]  /*1430*/  LEA R4, P0, R5, UR12, 0x2 ;  /* 0x0000000c05047c11 */ /* 0x002fc8000f8010ff */
[----:B------:R-:W-:-:S05]  /*1440*/  LEA.HI.X R5, R5, UR13, R10, 0x2, P0 ;  /* 0x0000000d05057c11 */ /* 0x000fca00080f140a */
        /* <DEDUP_REMOVED lines=15> */
[----:B------:R1:W5:Y:S01]  /*1540*/  LDG.E R22, desc[UR14][R4.64+0x3c00] ;  /* 0x003c000e04167981 */ /* 0x000362000c1e1900 */
[----:B------:R-:W-:-:S02]  /*1550*/  USHF.R.S32.HI UR11, URZ, 0x1f, UR5 ;  /* 0x0000001fff0b7899 */ /* 0x000fc40008011405 */
[----:B------:R-:W-:-:S04]  /*1560*/  UIADD3 UR6, UP0, UPT, UR5, UR10, URZ ;  /* 0x0000000a05067290 */ /* 0x000fc8000ff1e0ff */
[----:B------:R-:W-:Y:S01]  /*1570*/  UIADD3.X UR7, UPT, UPT, UR11, UR7, URZ, UP0, !UPT ;  /* 0x000000070b077290 */ /* 0x000fe200087fe4ff */
[----:B--2---:R-:W-:Y:S01]  /*1580*/  FADD R7, R24, R7 ;  /* 0x0000000718077221 */ /* 0x004fe20000000000 */
[----:B0-----:R-:W-:-:S04]  /*1590*/  IADD3 R24, P1, PT, R2, -UR8, RZ ;  /* 0x8000000802187c10 */ /* 0x001fc8000ff3e0ff */
[----:B------:R-:W-:Y:S02]  /*15a0*/  ISETP.GE.U32.AND P0, PT, R24, UR5, PT ;  /* 0x0000000518007c0c */ /* 0x000fe4000bf06070 */
[----:B-1----:R-:W-:Y:S01]  /*15b0*/  IADD3.X R4, PT, PT, R3, ~UR9, RZ, P1, !PT ;  /* 0x8000000903047c10 */ /* 0x002fe20008ffe4ff */
[----:B---3--:R-:W-:-:S03]  /*15c0*/  FADD R26, R25, R26 ;  /* 0x0000001a191a7221 */ /* 0x008fc60000000000 */
[----:B------:R-:W-:Y:S01]  /*15d0*/  ISETP.GE.U32.AND.EX P0, PT, R4, UR11, PT, P0 ;  /* 0x0000000b04007c0c */ /* 0x000fe2000bf06100 */
        /* <DEDUP_REMOVED lines=12> */
[----:B------:R-:W-:-:S04]  /*16a0*/  FADD R7, R7, R10 ;  /* 0x0000000a07077221 */ /* 0x000fc80000000000 */
[----:B------:R-:W-:Y:S01]  /*16b0*/  FADD R7, R22, R7 ;  /* 0x0000000716077221 */ /* 0x000fe20000000000 */
[----:B------:R-:W-:Y:S06]  /*16c0*/  @!P0 BRA `(.L_x_73) ;  /* 0x0000000800548947 */ /* 0x000fec0003800000 */
[----:B------:R-:W-:Y:S01]  /*16d0*/  UIADD3 UR8, UP0, UPT, UR5, UR8, URZ ;  /* 0x0000000805087290 */ /* 0x000fe2000ff1e0ff */
[----:B------:R-:W-:Y:S01]  /*16e0*/  MOV R5, R9 ;  /* 0x0000000900057202 */ /* 0x000fe20000000f00 */
[----:B------:R-:W-:Y:S01]  /*16f0*/  IMAD.U32 R11, RZ, RZ, UR5 ;  /* 0x00000005ff0b7e24 */ /* 0x000fe2000f8e00ff */
[----:B------:R-:W-:Y:S01]  /*1700*/  UIADD3 UR4, UPT, UPT, UR4, 0x1, URZ ;  /* 0x0000000104047890 */ /* 0x000fe2000fffe0ff */
[----:B------:R-:W-:Y:S01]  /*1710*/  IMAD.MOV.U32 R4, RZ, RZ, R6 ;  /* 0x000000ffff047224 */ /* 0x000fe200078e0006 */
[----:B------:R-:W-:Y:S01]  /*1720*/  UIADD3.X UR9, UPT, UPT, UR11, UR9, URZ, UP0, !UPT ;  /* 0x000000090b097290 */ /* 0x000fe200087fe4ff */
[----:B------:R-:W-:Y:S01]  /*1730*/  ISETP.LT.U32.AND P0, PT, R23, UR8, PT ;  /* 0x0000000817007c0c */ /* 0x000fe2000bf01070 */
[----:B------:R-:W-:Y:S01]  /*1740*/  VIADD R0, R0, -UR5 ;  /* 0x8000000500007c36 */ /* 0x000fe20008000000 */
[----:B------:R-:W-:Y:S01]  /*1750*/  UMOV UR10, UR6 ;  /* 0x00000006000a7c82 */ /* 0x000fe20008000000 */
[----:B------:R-:W-:Y:S02]  /*1760*/  IMAD.WIDE R4, R11, 0x4, R4 ;  /* 0x000000040b047825 */ /* 0x000fe400078e0204 */
[----:B------:R-:W-:-:S02]  /*1770*/  MOV R13, UR9 ;  /* 0x00000009000d7c02 */ /* 0x000fc40008000f00 */
[----:B------:R-:W-:Y:S01]  /*1780*/  IMAD.MOV.U32 R6, RZ, RZ, R4 ;  /* 0x000000ffff067224 */ /* 0x000fe200078e0004 */
[----:B------:R-:W-:Y:S02]  /*1790*/  MOV R9, R5 ;  /* 0x0000000500097202 */ /* 0x000fe40000000f00 */
[----:B------:R-:W-:-:S13]  /*17a0*/  ISETP.GT.U32.AND.EX P0, PT, R13, R8, PT, P0 ;  /* 0x000000080d00720c */ /* 0x000fda0003f04100 */
[----:B------:R-:W-:Y:S05]  /*17b0*/  @!P0 BRA `(.L_x_75) ;  /* 0xfffffffc00108947 */ /* 0x000fea000383ffff */
[----:B------:R-:W-:-:S05]  /*17c0*/  UMOV UR6, UR5 ;  /* 0x0000000500067c82 */ /* 0x000fca0008000000 */
.L_x_74:
[----:B------:R-:W0:Y:S01]  /*17d0*/  S2R R5, SR_TID.X ;  /* 0x0000000000057919 */ /* 0x000e220000002100 */
[C---:B------:R-:W-:Y:S01]  /*17e0*/  IADD3 R4, PT, PT, R2.reuse, -UR8, RZ ;  /* 0x8000000802047c10 */ /* 0x040fe2000fffe0ff */
[----:B------:R-:W-:Y:S01]  /*17f0*/  IMAD.U32 R8, RZ, RZ, UR9 ;  /* 0x00000009ff087e24 */ /* 0x000fe2000f8e00ff */
[----:B------:R-:W-:Y:S01]  /*1800*/  ISETP.LE.U32.AND P1, PT, R2, UR8, PT ;  /* 0x0000000802007c0c */ /* 0x000fe2000bf23070 */
[----:B------:R-:W-:Y:S01]  /*1810*/  BSSY.RECONVERGENT B1, `(.L_x_73) ;  /* 0x0000080000017945 */ /* 0x000fe20003800200 */
[----:B0-----:R-:W-:-:S04]  /*1820*/  ISETP.GE.AND P0, PT, R5, R4, PT ;  /* 0x000000040500720c */ /* 0x001fc80003f06270 */
[----:B------:R-:W-:-:S13]  /*1830*/  ISETP.GE.U32.OR.EX P0, PT, R8, R3, P0, P1 ;  /* 0x000000030800720c */ /* 0x000fda0000706510 */
[----:B------:R-:W-:Y:S05]  /*1840*/  @P0 BRA `(.L_x_76) ;  /* 0x0000000400f00947 */ /* 0x000fea0003800000 */
[----:B------:R-:W0:Y:S01]  /*1850*/  LDC R4, c[0x0][0x3c0] ;  /* 0x0000f000ff047b82 */ /* 0x000e220000000800 */
[----:B------:R-:W-:Y:S01]  /*1860*/  USHF.L.U32 UR5, UR16, 0xc, URZ ;  /* 0x0000000c10057899 */ /* 0x000fe200080006ff */
[----:B------:R-:W-:Y:S01]  /*1870*/  LOP3.LUT R3, RZ, R5, RZ, 0x33, !PT ;  /* 0x00000005ff037212 */ /* 0x000fe200078e33ff */
[----:B------:R-:W-:Y:S02]  /*1880*/  BSSY.RECONVERGENT B2, `(.L_x_77) ;  /* 0x0000037000027945 */ /* 0x000fe40003800200 */
[----:B------:R-:W-:-:S06]  /*1890*/  UIADD3 UR5, UPT, UPT, UR5, UR6, URZ ;  /* 0x0000000605057290 */ /* 0x000fcc000fffe0ff */
[----:B------:R-:W-:Y:S01]  /*18a0*/  IADD3 R2, PT, PT, R2, -UR5, R3 ;  /* 0x8000000502027c10 */ /* 0x000fe2000fffe003 */
[----:B0-----:R-:W-:Y:S01]  /*18b0*/  IMAD R3, R4, UR4, RZ ;  /* 0x0000000404037c24 */ /* 0x001fe2000f8e02ff */
[----:B------:R-:W-:-:S03]  /*18c0*/  MOV R4, R5 ;  /* 0x0000000500047202 */ /* 0x000fc60000000f00 */
[----:B------:R-:W-:-:S05]  /*18d0*/  IMAD R2, R3, -0x1000, R2 ;  /* 0xfffff00003027824 */ /* 0x000fca00078e0202 */
[C---:B------:R-:W-:Y:S02]  /*18e0*/  ISETP.GE.U32.AND P0, PT, R2.reuse, 0xf00, PT ;  /* 0x00000f000200780c */ /* 0x040fe40003f06070 */
[----:B------:R-:W-:-:S04]  /*18f0*/  LEA.HI R19, R2, 0x1, RZ, 0x18 ;  /* 0x0000000102137811 */ /* 0x000fc800078fc0ff */
[----:B------:R-:W-:-:S04]  /*1900*/  LOP3.LUT R21, R19, 0xf, RZ, 0xc0, !PT ;  /* 0x0000000f13157812 */ /* 0x000fc800078ec0ff */
[----:B------:R-:W-:-:S03]  /*1910*/  ISETP.NE.AND P1, PT, R21, RZ, PT ;  /* 0x000000ff1500720c */ /* 0x000fc60003f25270 */
[----:B------:R-:W-:Y:S10]  /*1920*/  @!P0 BRA `(.L_x_78) ;  /* 0x0000000000b08947 */ /* 0x000ff40003800000 */
[----:B------:R-:W-:Y:S01]  /*1930*/  LEA.HI R2, R0, 0x1, RZ, 0x18 ;  /* 0x0000000100027811 */ /* 0x000fe200078fc0ff */
[----:B------:R-:W-:-:S03]  /*1940*/  IMAD.MOV.U32 R4, RZ, RZ, R5 ;  /* 0x000000ffff047224 */ /* 0x000fc600078e0005 */
[----:B------:R-:W-:-:S04]  /*1950*/  LOP3.LUT R2, R2, 0x1fffff0, RZ, 0xc0, !PT ;  /* 0x01fffff002027812 */ /* 0x000fc800078ec0ff */
[----:B------:R-:W-:-:S07]  /*1960*/  IADD3 R8, PT, PT, -R2, RZ, RZ ;  /* 0x000000ff02087210 */ /* 0x000fce0007ffe1ff */
.L_x_79:
[----:B------:R-:W-:Y:S01]  /*1970*/  IMAD.MOV.U32 R2, RZ, RZ, R6 ;  /* 0x000000ffff027224 */ /* 0x000fe200078e0006 */
[----:B------:R-:W-:-:S05]  /*1980*/  MOV R3, R9 ;  /* 0x0000000900037202 */ /* 0x000fca0000000f00 */
[----:B------:R-:W2:Y:S04]  /*1990*/  LDG.E R18, desc[UR14][R2.64+-0x2000] ;  /* 0xffe0000e02127981 */ /* 0x000ea8000c1e1900 */
[----:B------:R-:W3:Y:S04]  /*19a0*/  LDG.E R17, desc[UR14][R2.64+-0x1c00] ;  /* 0xffe4000e02117981 */ /* 0x000ee8000c1e1900 */
        /* <DEDUP_REMOVED lines=14> */
[----:B------:R-:W-:-:S02]  /*1a90*/  VIADD R8, R8, 0x10 ;  /* 0x0000001008087836 */ /* 0x000fc40000000000 */
[----:B------:R-:W-:-:S03]  /*1aa0*/  VIADD R4, R4, 0x1000 ;  /* 0x0000100004047836 */ /* 0x000fc60000000000 */
[----:B------:R-:W-:Y:S01]  /*1ab0*/  ISETP.NE.AND P0, PT, R8, RZ, PT ;  /* 0x000000ff0800720c */ /* 0x000fe20003f05270 */
[----:B--2---:R-:W-:-:S04]  /*1ac0*/  FADD R18, R18, R7 ;  /* 0x0000000712127221 */ /* 0x004fc80000000000 */
        /* <DEDUP_REMOVED lines=13> */
[----:B------:R-:W-:-:S03]  /*1ba0*/  IADD3 R6, P2, PT, R2, 0x4000, RZ ;  /* 0x0000400002067810 */ /* 0x000fc60007f5e0ff */
[----:B------:R-:W-:Y:S01]  /*1bb0*/  FADD R10, R10, R9 ;  /* 0x000000090a0a7221 */ /* 0x000fe20000000000 */
[----:B------:R-:W-:-:S03]  /*1bc0*/  IADD3.X R9, PT, PT, RZ, R3, RZ, P2, !PT ;  /* 0x00000003ff097210 */ /* 0x000fc600017fe4ff */
[----:B------:R-:W-:Y:S01]  /*1bd0*/  FADD R7, R10, R5 ;  /* 0x000000050a077221 */ /* 0x000fe20000000000 */
[----:B------:R-:W-:Y:S06]  /*1be0*/  @P0 BRA `(.L_x_79) ;  /* 0xfffffffc00600947 */ /* 0x000fec000383ffff */
.L_x_78:
[----:B------:R-:W-:Y:S05]  /*1bf0*/  BSYNC.RECONVERGENT B2 ;  /* 0x0000000000027941 */ /* 0x000fea0003800200 */
.L_x_77:
[----:B------:R-:W-:Y:S05]  /*1c00*/  @!P1 BRA `(.L_x_76) ;  /* 0x0000000400009947 */ /* 0x000fea0003800000 */
[----:B------:R-:W-:Y:S01]  /*1c10*/  ISETP.GE.U32.AND P0, PT, R21, 0x8, PT ;  /* 0x000000081500780c */ /* 0x000fe20003f06070 */
[----:B------:R-:W-:Y:S01]  /*1c20*/  BSSY.RECONVERGENT B2, `(.L_x_80) ;  /* 0x0000019000027945 */ /* 0x000fe20003800200 */
[----:B------:R-:W-:-:S04]  /*1c30*/  LOP3.LUT R9, R19, 0x7, RZ, 0xc0, !PT ;  /* 0x0000000713097812 */ /* 0x000fc800078ec0ff */
[----:B------:R-:W-:-:S07]  /*1c40*/  ISETP.NE.AND P1, PT, R9, RZ, PT ;  /* 0x000000ff0900720c */ /* 0x000fce0003f25270 */
[----:B------:R-:W-:Y:S06]  /*1c50*/  @!P0 BRA `(.L_x_81) ;  /* 0x0000000000548947 */ /* 0x000fec0003800000 */
[----:B------:R-:W-:-:S04]  /*1c60*/  IADD3 R3, P0, PT, R4, UR8, RZ ;  /* 0x0000000804037c10 */ /* 0x000fc8000ff1e0ff */
[----:B------:R-:W-:Y:S02]  /*1c70*/  IADD3.X R6, PT, PT, RZ, UR9, RZ, P0, !PT ;  /* 0x00000009ff067c10 */ /* 0x000fe400087fe4ff */
[----:B------:R-:W-:-:S04]  /*1c80*/  LEA R2, P0, R3, UR12, 0x2 ;  /* 0x0000000c03027c11 */ /* 0x000fc8000f8010ff */
[----:B------:R-:W-:-:S05]  /*1c90*/  LEA.HI.X R3, R3, UR13, R6, 0x2, P0 ;  /* 0x0000000d03037c11 */ /* 0x000fca00080f1406 */
[----:B------:R-:W2:Y:S04]  /*1ca0*/  LDG.E R6, desc[UR14][R2.64] ;  /* 0x0000000e02067981 */ /* 0x000ea8000c1e1900 */
[----:B------:R-:W3:Y:S04]  /*1cb0*/  LDG.E R5, desc[UR14][R2.64+0x400] ;  /* 0x0004000e02057981 */ /* 0x000ee8000c1e1900 */
[----:B------:R-:W4:Y:S04]  /*1cc0*/  LDG.E R8, desc[UR14][R2.64+0x800] ;  /* 0x0008000e02087981 */ /* 0x000f28000c1e1900 */
[----:B------:R-:W5:Y:S04]  /*1cd0*/  LDG.E R10, desc[UR14][R2.64+0xc00] ;  /* 0x000c000e020a7981 */ /* 0x000f68000c1e1900 */
[----:B------:R-:W5:Y:S04]  /*1ce0*/  LDG.E R12, desc[UR14][R2.64+0x1000] ;  /* 0x0010000e020c7981 */ /* 0x000f68000c1e1900 */
[----:B------:R-:W5:Y:S04]  /*1cf0*/  LDG.E R14, desc[UR14][R2.64+0x1400] ;  /* 0x0014000e020e7981 */ /* 0x000f68000c1e1900 */
[----:B------:R-:W5:Y:S04]  /*1d00*/  LDG.E R16, desc[UR14][R2.64+0x1800] ;  /* 0x0018000e02107981 */ /* 0x000f68000c1e1900 */
[----:B------:R-:W5:Y:S01]  /*1d10*/  LDG.E R18, desc[UR14][R2.64+0x1c00] ;  /* 0x001c000e02127981 */ /* 0x000f62000c1e1900 */
[----:B------:R-:W-:-:S02]  /*1d20*/  VIADD R4, R4, 0x800 ;  /* 0x0000080004047836 */ /* 0x000fc40000000000 */
[----:B--2---:R-:W-:-:S04]  /*1d30*/  FADD R6, R7, R6 ;  /* 0x0000000607067221 */ /* 0x004fc80000000000 */
[----:B---3--:R-:W-:-:S04]  /*1d40*/  FADD R5, R6, R5 ;  /* 0x0000000506057221 */ /* 0x008fc80000000000 */
[----:B----4-:R-:W-:-:S04]  /*1d50*/  FADD R5, R5, R8 ;  /* 0x0000000805057221 */ /* 0x010fc80000000000 */
[----:B-----5:R-:W-:-:S04]  /*1d60*/  FADD R5, R5, R10 ;  /* 0x0000000a05057221 */ /* 0x020fc80000000000 */
[----:B------:R-:W-:-:S04]  /*1d70*/  FADD R5, R5, R12 ;  /* 0x0000000c05057221 */ /* 0x000fc80000000000 */
[----:B------:R-:W-:-:S04]  /*1d80*/  FADD R5, R5, R14 ;  /* 0x0000000e05057221 */ /* 0x000fc80000000000 */
[----:B------:R-:W-:-:S04]  /*1d90*/  FADD R5, R5, R16 ;  /* 0x0000001005057221 */ /* 0x000fc80000000000 */
[----:B------:R-:W-:-:S07]  /*1da0*/  FADD R7, R5, R18 ;  /* 0x0000001205077221 */ /* 0x000fce0000000000 */
.L_x_81:
[----:B------:R-:W-:Y:S05]  /*1db0*/  BSYNC.RECONVERGENT B2 ;  /* 0x0000000000027941 */ /* 0x000fea0003800200 */
.L_x_80:
[----:B------:R-:W-:Y:S05]  /*1dc0*/  @!P1 BRA `(.L_x_76) ;  /* 0x0000000000909947 */ /* 0x000fea0003800000 */
[----:B------:R-:W-:Y:S01]  /*1dd0*/  ISETP.GE.U32.AND P0, PT, R9, 0x4, PT ;  /* 0x000000040900780c */ /* 0x000fe20003f06070 */
[----:B------:R-:W-:Y:S01]  /*1de0*/  BSSY.RECONVERGENT B2, `(.L_x_82) ;  /* 0x0000010000027945 */ /* 0x000fe20003800200 */
[----:B------:R-:W-:-:S11]  /*1df0*/  LOP3.LUT P1, RZ, R19, 0x3, RZ, 0xc0, !PT ;  /* 0x0000000313ff7812 */ /* 0x000fd6000782c0ff */
[----:B------:R-:W-:Y:S05]  /*1e00*/  @!P0 BRA `(.L_x_83) ;  /* 0x0000000000348947 */ /* 0x000fea0003800000 */
[----:B------:R-:W-:-:S04]  /*1e10*/  IADD3 R3, P0, PT, R4, UR8, RZ ;  /* 0x0000000804037c10 */ /* 0x000fc8000ff1e0ff */
[----:B------:R-:W-:Y:S02]  /*1e20*/  IADD3.X R6, PT, PT, RZ, UR9, RZ, P0, !PT ;  /* 0x00000009ff067c10 */ /* 0x000fe400087fe4ff */
[----:B------:R-:W-:-:S04]  /*1e30*/  LEA R2, P0, R3, UR12, 0x2 ;  /* 0x0000000c03027c11 */ /* 0x000fc8000f8010ff */
[----:B------:R-:W-:-:S05]  /*1e40*/  LEA.HI.X R3, R3, UR13, R6, 0x2, P0 ;  /* 0x0000000d03037c11 */ /* 0x000fca00080f1406 */
[----:B------:R-:W2:Y:S04]  /*1e50*/  LDG.E R6, desc[UR14][R2.64] ;  /* 0x0000000e02067981 */ /* 0x000ea8000c1e1900 */
[----:B------:R-:W3:Y:S04]  /*1e60*/  LDG.E R5, desc[UR14][R2.64+0x400] ;  /* 0x0004000e02057981 */ /* 0x000ee8000c1e1900 */
[----:B------:R-:W4:Y:S04]  /*1e70*/  LDG.E R8, desc[UR14][R2.64+0x800] ;  /* 0x0008000e02087981 */ /* 0x000f28000c1e1900 */
[----:B------:R-:W5:Y:S01]  /*1e80*/  LDG.E R10, desc[UR14][R2.64+0xc00] ;  /* 0x000c000e020a7981 */ /* 0x000f62000c1e1900 */
[----:B------:R-:W-:-:S02]  /*1e90*/  VIADD R4, R4, 0x400 ;  /* 0x0000040004047836 */ /* 0x000fc40000000000 */
[----:B--2---:R-:W-:-:S04]  /*1ea0*/  FADD R6, R7, R6 ;  /* 0x0000000607067221 */ /* 0x004fc80000000000 */
[----:B---3--:R-:W-:-:S04]  /*1eb0*/  FADD R5, R6, R5 ;  /* 0x0000000506057221 */ /* 0x008fc80000000000 */
[----:B----4-:R-:W-:-:S04]  /*1ec0*/  FADD R5, R5, R8 ;  /* 0x0000000805057221 */ /* 0x010fc80000000000 */
[----:B-----5:R-:W-:-:S07]  /*1ed0*/  FADD R7, R5, R10 ;  /* 0x0000000a05077221 */ /* 0x020fce0000000000 */
.L_x_83:
[----:B------:R-:W-:Y:S05]  /*1ee0*/  BSYNC.RECONVERGENT B2 ;  /* 0x0000000000027941 */ /* 0x000fea0003800200 */
.L_x_82:
[----:B------:R-:W-:Y:S05]  /*1ef0*/  @!P1 BRA `(.L_x_76) ;  /* 0x0000000000449947 */ /* 0x000fea0003800000 */
[----:B------:R-:W-:Y:S02]  /*1f00*/  LOP3.LUT R0, R0, 0xffff, RZ, 0xc0, !PT ;  /* 0x0000ffff00007812 */ /* 0x000fe400078ec0ff */
[----:B------:R-:W-:Y:S02]  /*1f10*/  IADD3 R5, P0, PT, R4, UR10, RZ ;  /* 0x0000000a04057c10 */ /* 0x000fe4000ff1e0ff */
[----:B------:R-:W-:Y:S02]  /*1f20*/  LEA.HI R0, R0, 0x1, RZ, 0x18 ;  /* 0x0000000100007811 */ /* 0x000fe400078fc0ff */
[----:B------:R-:W-:Y:S02]  /*1f30*/  LEA R4, P1, R5, UR12, 0x2 ;  /* 0x0000000c05047c11 */ /* 0x000fe4000f8210ff */
[----:B------:R-:W-:Y:S02]  /*1f40*/  LOP3.LUT R0, R0, 0x3, RZ, 0xc0, !PT ;  /* 0x0000000300007812 */ /* 0x000fe400078ec0ff */
[----:B------:R-:W-:-:S03]  /*1f50*/  IADD3.X R2, PT, PT, RZ, UR7, RZ, P0, !PT ;  /* 0x00000007ff027c10 */ /* 0x000fc600087fe4ff */
[----:B------:R-:W-:Y:S01]  /*1f60*/  IMAD.MOV R0, RZ, RZ, -R0 ;  /* 0x000000ffff007224 */ /* 0x000fe200078e0a00 */
[----:B------:R-:W-:-:S07]  /*1f70*/  LEA.HI.X R5, R5, UR13, R2, 0x2, P1 ;  /* 0x0000000d05057c11 */ /* 0x000fce00088f1402 */
.L_x_84:
[----:B------:R-:W-:Y:S01]  /*1f80*/  MOV R2, R4 ;  /* 0x0000000400027202 */ /* 0x000fe20000000f00 */
[----:B------:R-:W-:-:S05]  /*1f90*/  IMAD.MOV.U32 R3, RZ, RZ, R5 ;  /* 0x000000ffff037224 */ /* 0x000fca00078e0005 */
[----:B------:R-:W2:Y:S01]  /*1fa0*/  LDG.E R2, desc[UR14][R2.64] ;  /* 0x0000000e02027981 */ /* 0x000ea2000c1e1900 */
[----:B------:R-:W-:Y:S02]  /*1fb0*/  IADD3 R0, PT, PT, R0, 0x1, RZ ;  /* 0x0000000100007810 */ /* 0x000fe40007ffe0ff */
[----:B------:R-:W-:Y:S02]  /*1fc0*/  IADD3 R4, P1, PT, R4, 0x400, RZ ;  /* 0x0000040004047810 */ /* 0x000fe40007f3e0ff */
[----:B------:R-:W-:-:S03]  /*1fd0*/  ISETP.NE.AND P0, PT, R0, RZ, PT ;  /* 0x000000ff0000720c */ /* 0x000fc60003f05270 */
[----:B------:R-:W-:Y:S02]  /*1fe0*/  IMAD.X R5, RZ, RZ, R5, P1 ;  /* 0x000000ffff057224 */ /* 0x000fe400008e0605 */
[----:B--2---:R-:W-:-:S08]  /*1ff0*/  FADD R7, R2, R7 ;  /* 0x0000000702077221 */ /* 0x004fd00000000000 */
[----:B------:R-:W-:Y:S05]  /*2000*/  @P0 BRA `(.L_x_84) ;  /* 0xfffffffc00dc0947 */ /* 0x000fea000383ffff */
.L_x_76:
[----:B------:R-:W-:Y:S05]  /*2010*/  BSYNC.RECONVERGENT B1 ;  /* 0x0000000000017941 */ /* 0x000fea0003800200 */
.L_x_73:
[----:B------:R-:W0:Y:S01]  /*2020*/  S2R R6, SR_LANEID ;  /* 0x0000000000067919 */ /* 0x000e220000000000 */
[----:B------:R-:W1:Y:S01]  /*2030*/  SHFL.DOWN PT, R0, R7, 0x1, 0x1f ;  /* 0x08201f0007007f89 */ /* 0x000e6200000e0000 */
[----:B------:R-:W2:Y:S01]  /*2040*/  S2R R5, SR_TID.X ;  /* 0x0000000000057919 */ /* 0x000ea20000002100 */
[C---:B0-----:R-:W-:Y:S02]  /*2050*/  ISETP.GT.AND P0, PT, R6.reuse, 0x1e, PT ;  /* 0x0000001e0600780c */ /* 0x041fe40003f04270 */
[----:B------:R-:W-:-:S11]  /*2060*/  ISETP.NE.AND P1, PT, R6, RZ, PT ;  /* 0x000000ff0600720c */ /* 0x000fd60003f25270 */
[----:B-1----:R-:W-:Y:S01]  /*2070*/  @!P0 FADD R7, R0, R7 ;  /* 0x0000000700078221 */ /* 0x002fe20000000000 */
[----:B------:R-:W-:Y:S01]  /*2080*/  ISETP.GT.AND P0, PT, R6, 0x1d, PT ;  /* 0x0000001d0600780c */ /* 0x000fe20003f04270 */
[----:B------:R-:W0:Y:S01]  /*2090*/  @!P1 S2R R4, SR_CgaCtaId ;  /* 0x0000000000049919 */ /* 0x000e220000008800 */
[----:B------:R-:W-:Y:S02]  /*20a0*/  @!P1 MOV R3, 0x400 ;  /* 0x0000040000039802 */ /* 0x000fe40000000f00 */
[----:B--2---:R-:W-:Y:S01]  /*20b0*/  @!P1 SHF.R.U32.HI R2, RZ, 0x3, R5 ;  /* 0x00000003ff029819 */ /* 0x004fe20000011605 */
        /* <DEDUP_REMOVED lines=31> */
[----:B------:R-:W-:-:S07]  /*22b0*/  FADD R9, R2, R3 ;  /* 0x0000000302097221 */ /* 0x000fce0000000000 */
.L_x_72:
[----:B------:R-:W-:Y:S05]  /*22c0*/  BSYNC.RECONVERGENT B0 ;  /* 0x0000000000007941 */ /* 0x000fea0003800200 */
.L_x_57:
[----:B------:R-:W-:Y:S05]  /*22d0*/  @P0 EXIT ;  /* 0x000000000000094d */ /* 0x000fea0003800000 */
[----:B------:R-:W3:Y:S02]  /*22e0*/  LDCU.64 UR4, c[0x0][0x388] ;  /* 0x00007100ff0477ac */ /* 0x000ee40008000a00 */
[----:B---3--:R-:W-:-:S06]  /*22f0*/  UIMAD.WIDE.U32 UR4, UR16, 0x4, UR4 ;  /* 0x00000004100478a5 */ /* 0x008fcc000f8e0004 */
[----:B------:R-:W-:Y:S01]  /*2300*/  IMAD.U32 R2, RZ, RZ, UR4 ;  /* 0x00000004ff027e24 */ /* 0x000fe2000f8e00ff */
[----:B0-2---:R-:W-:-:S05]  /*2310*/  MOV R3, UR5 ;  /* 0x0000000500037c02 */ /* 0x005fca0008000f00 */
[----:B------:R-:W-:Y:S01]  /*2320*/  STG.E desc[UR14][R2.64], R9 ;  /* 0x0000000902007986 */ /* 0x000fe2000c10190e */
[----:B------:R-:W-:Y:S05]  /*2330*/  EXIT ;  /* 0x000000000000794d */ /* 0x000fea0003800000 */
.L_x_85:
        /* <DEDUP_REMOVED lines=12> */
.L_x_281:


//--------------------- .text._ZN3cub18CUB_300001_SM_10006detail6reduce28DeviceReduceSingleTileKernelINS2_10policy_hubIfyN4cuda3std3__44plusIfEEE10Policy1000EN6thrust24THRUST_300001_SM_1000_NS6detail15normal_iteratorINSD_10device_ptrIfEEEEPfyS9_ffNS7_10__identityEEEvT0_T1_T2_T3_T4_T6_ --------------------------
	.section	.text._ZN3cub18CUB_300001_SM_10006detail6reduce28DeviceReduceSingleTileKernelINS2_10policy_hubIfyN4cuda3std3__44plusIfEEE10Policy1000EN6thrust24THRUST_300001_SM_1000_NS6detail15normal_iteratorINSD_10device_ptrIfEEEEPfyS9_ffNS7_10__identityEEEvT0_T1_T2_T3_T4_T6_,"ax",@progbits
	.align	128
        .global         _ZN3cub18CUB_300001_SM_10006detail6reduce28DeviceReduceSingleTileKernelINS2_10policy_hubIfyN4cuda3std3__44plusIfEEE10Policy1000EN6thrust24THRUST_300001_SM_1000_NS6detail15normal_iteratorINSD_10device_ptrIfEEEEPfyS9_ffNS7_10__identityEEEvT0_T1_T2_T3_T4_T6_
        .type           _ZN3cub18CUB_300001_SM_10006detail6reduce28DeviceReduceSingleTileKernelINS2_10policy_hubIfyN4cuda3std3__44plusIfEEE10Policy1000EN6thrust24THRUST_300001_SM_1000_NS6detail15normal_iteratorINSD_10device_ptrIfEEEEPfyS9_ffNS7_10__identityEEEvT0_T1_T2_T3_T4_T6_,@function
        .size           _ZN3cub18CUB_300001_SM_10006detail6reduce28DeviceReduceSingleTileKernelINS2_10policy_hubIfyN4cuda3std3__44plusIfEEE10Policy1000EN6thrust24THRUST_300001_SM_1000_NS6detail15normal_iteratorINSD_10device_ptrIfEEEEPfyS9_ffNS7_10__identityEEEvT0_T1_T2_T3_T4_T6_,(.L_x_282 - _ZN3cub18CUB_300001_SM_10006detail6reduce28DeviceReduceSingleTileKernelINS2_10policy_hubIfyN4cuda3std3__44plusIfEEE10Policy1000EN6thrust24THRUST_300001_SM_1000_NS6detail15normal_iteratorINSD_10device_ptrIfEEEEPfyS9_ffNS7_10__identityEEEvT0_T1_T2_T3_T4_T6_)
        .other          _ZN3cub18CUB_300001_SM_10006detail6reduce28DeviceReduceSingleTileKernelINS2_10policy_hubIfyN4cuda3std3__44plusIfEEE10Policy1000EN6thrust24THRUST_300001_SM_1000_NS6detail15normal_iteratorINSD_10device_ptrIfEEEEPfyS9_ffNS7_10__identityEEEvT0_T1_T2_T3_T4_T6_,@"STO_CUDA_ENTRY STV_DEFAULT"
_ZN3cub18CUB_300001_SM_10006detail6reduce28DeviceReduceSingleTileKernelINS2_10policy_hubIfyN4cuda3std3__44plusIfEEE10Policy1000EN6thrust24THRUST_300001_SM_1000_NS6detail15normal_iteratorINSD_10device_ptrIfEEEEPfyS9_ffNS7_10__identityEEEvT0_T1_T2_T3_T4_T6_:
.text._ZN3cub18CUB_300001_SM_10006detail6reduce28DeviceReduceSingleTileKernelINS2_10policy_hubIfyN4cuda3std3__44plusIfEEE10Policy1000EN6thrust24THRUST_300001_SM_1000_NS6detail15normal_iteratorINSD_10device_ptrIfEEEEPfyS9_ffNS7_10__identityEEEvT0_T1_T2_T3_T4_T6_:
[----:B------:R-:W-:Y:S01]  /*0000*/  LDC R1, c[0x0][0x37c] ;  /* 0x0000df00ff017b82 */ /* 0x000fe20000000800 */
[----:B------:R-:W0:Y:S01]  /*0010*/  LDCU.64 UR4, c[0x0][0x390] ;  /* 0x00007200ff0477ac */ /* 0x000e220008000a00 */
[----:B------:R-:W1:Y:S01]  /*0020*/  LDCU.64 UR6, c[0x0][0x358] ;  /* 0x00006b00ff0677ac */ /* 0x000e620008000a00 */
[----:B0-----:R-:W-:Y:S01]  /*0030*/  MOV R4, UR4 ;  /* 0x0000000400047c02 */ /* 0x001fe20008000f00 */
[----:B------:R-:W-:-:S03]  /*0040*/  IMAD.U32 R0, RZ, RZ, UR5 ;  /* 0x00000005ff007e24 */ /* 0x000fc6000f8e00ff */
[----:B------:R-:W-:-:S04]  /*0050*/  ISETP.NE.U32.AND P0, PT, R4, RZ, PT ;  /* 0x000000ff0400720c */ /* 0x000fc80003f05070 */
[----:B------:R-:W-:-:S13]  /*0060*/  ISETP.NE.AND.EX P0, PT, R0, RZ, PT, P0 ;  /* 0x000000ff0000720c */ /* 0x000fda0003f05300 */
        /* <DEDUP_REMOVED lines=8> */
.L_x_86:
[----:B------:R-:W-:Y:S01]  /*00f0*/  ISETP.GT.U32.AND P0, PT, R4, 0xfff, PT ;  /* 0x00000fff0400780c */ /* 0x000fe20003f04070 */
[----:B------:R-:W-:Y:S03]  /*0100*/  BSSY.RECONVERGENT B0, `(.L_x_87) ;  /* 0x00001f3000007945 */ /* 0x000fe60003800200 */
[----:B------:R-:W-:-:S13]  /*0110*/  ISETP.GT.U32.AND.EX P0, PT, R0, RZ, PT, P0 ;  /* 0x000000ff0000720c */ /* 0x000fda0003f04100 */
[----:B------:R-:W-:Y:S05]  /*0120*/  @P0 BRA `(.L_x_88) ;  /* 0x0000000c00ac0947 */ /* 0x000fea0003800000 */
[----:B------:R-:W0:Y:S01]  /*0130*/  S2R R5, SR_TID.X ;  /* 0x0000000000057919 */ /* 0x000e220000002100 */
[----:B------:R-:W-:Y:S01]  /*0140*/  BSSY.RECONVERGENT B1, `(.L_x_89) ;  /* 0x0000009000017945 */ /* 0x000fe20003800200 */
[----:B------:R-:W-:Y:S01]  /*0150*/  HFMA2 R6, -RZ, RZ, 0, 0 ;  /* 0x00000000ff067431 */ /* 0x000fe200000001ff */
[----:B0-----:R-:W-:Y:S01]  /*0160*/  ISETP.GE.U32.AND P0, PT, R5, R4, PT ;  /* 0x000000040500720c */ /* 0x001fe20003f06070 */
[----:B------:R-:W-:-:S12]  /*0170*/  IMAD.MOV.U32 R7, RZ, RZ, R5 ;  /* 0x000000ffff077224 */ /* 0x000fd800078e0005 */
[----:B------:R-:W-:Y:S05]  /*0180*/  @P0 BRA `(.L_x_90) ;  /* 0x0000000000100947 */ /* 0x000fea0003800000 */
[----:B------:R-:W0:Y:S02]  /*0190*/  LDC.64 R2, c[0x0][0x380] ;  /* 0x0000e000ff027b82 */ /* 0x000e240000000a00 */
[----:B0-----:R-:W-:-:S05]  /*01a0*/  IMAD.WIDE.U32 R2, R5, 0x4, R2 ;  /* 0x0000000405027825 */ /* 0x001fca00078e0002 */
[----:B------:R0:W5:Y:S01]  /*01b0*/  LDG.E R6, desc[UR6][R2.64] ;  /* 0x0000000602067981 */ /* 0x000162000c1e1900 */
[----:B------:R-:W-:-:S07]  /*01c0*/  IADD3 R7, PT, PT, R5, 0x100, RZ ;  /* 0x0000010005077810 */ /* 0x000fce0007ffe0ff */
.L_x_90:
[----:B------:R-:W-:Y:S05]  /*01d0*/  BSYNC.RECONVERGENT B1 ;  /* 0x0000000000017941 */ /* 0x000fea0003800200 */
.L_x_89:
[----:B------:R-:W-:Y:S01]  /*01e0*/  ISETP.GE.U32.AND P0, PT, R7, R4, PT ;  /* 0x000000040700720c */ /* 0x000fe20003f06070 */
[----:B------:R-:W-:-:S12]  /*01f0*/  BSSY.RECONVERGENT B1, `(.L_x_91) ;  /* 0x000006d000017945 */ /* 0x000fd80003800200 */
[----:B------:R-:W-:Y:S05]  /*0200*/  @P0 BRA `(.L_x_92) ;  /* 0x0000000400ac0947 */ /* 0x000fea0003800000 */
[----:B0-----:R-:W-:Y:S01]  /*0210*/  LOP3.LUT R3, RZ, R7, RZ, 0x33, !PT ;  /* 0x00000007ff037212 */ /* 0x001fe200078e33ff */
[----:B------:R-:W-:Y:S04]  /*0220*/  BSSY.RECONVERGENT B2, `(.L_x_93) ;  /* 0x0000033000027945 */ /* 0x000fe80003800200 */
[----:B------:R-:W-:-:S05]  /*0230*/  IMAD.IADD R3, R3, 0x1, R4 ;  /* 0x0000000103037824 */ /* 0x000fca00078e0204 */
[C---:B------:R-:W-:Y:S02]  /*0240*/  ISETP.GE.U32.AND P0, PT, R3.reuse, 0xf00, PT ;  /* 0x00000f000300780c */ /* 0x040fe40003f06070 */
[----:B------:R-:W-:-:S04]  /*0250*/  LEA.HI R8, R3, 0x1, RZ, 0x18 ;  /* 0x0000000103087811 */ /* 0x000fc800078fc0ff */
[----:B------:R-:W-:-:S04]  /*0260*/  LOP3.LUT R22, R8, 0xf, RZ, 0xc0, !PT ;  /* 0x0000000f08167812 */ /* 0x000fc800078ec0ff */
[----:B------:R-:W-:-:S03]  /*0270*/  ISETP.NE.AND P1, PT, R22, RZ, PT ;  /* 0x000000ff1600720c */ /* 0x000fc60003f25270 */
[----:B------:R-:W-:Y:S10]  /*0280*/  @!P0 BRA `(.L_x_94) ;  /* 0x0000000000b08947 */ /* 0x000ff40003800000 */
[----:B------:R-:W0:Y:S01]  /*0290*/  LDC.64 R2, c[0x0][0x380] ;  /* 0x0000e000ff027b82 */ /* 0x000e220000000a00 */
[----:B------:R-:W-:-:S04]  /*02a0*/  LOP3.LUT R9, R8, 0x1fffff0, RZ, 0xc0, !PT ;  /* 0x01fffff008097812 */ /* 0x000fc800078ec0ff */
[----:B------:R-:W-:Y:S01]  /*02b0*/  IADD3 R9, PT, PT, -R9, RZ, RZ ;  /* 0x000000ff09097210 */ /* 0x000fe20007ffe1ff */
[----:B0-----:R-:W-:-:S03]  /*02c0*/  IMAD.WIDE.U32 R2, R7, 0x4, R2 ;  /* 0x0000000407027825 */ /* 0x001fc600078e0002 */
[----:B------:R-:W-:-:S05]  /*02d0*/  IADD3 R2, P0, PT, R2, 0x2000, RZ ;  /* 0x0000200002027810 */ /* 0x000fca0007f1e0ff */
[----:B------:R-:W-:-:S08]  /*02e0*/  IMAD.X R3, RZ, RZ, R3, P0 ;  /* 0x000000ffff037224 */ /* 0x000fd000000e0603 */
.L_x_95:
        /* <DEDUP_REMOVED lines=38> */
.L_x_94:
[----:B------:R-:W-:Y:S05]  /*0550*/  BSYNC.RECONVERGENT B2 ;  /* 0x0000000000027941 */ /* 0x000fea0003800200 */
.L_x_93:
[----:B------:R-:W-:Y:S05]  /*0560*/  @!P1 BRA `(.L_x_92) ;  /* 0x0000000000d49947 */ /* 0x000fea0003800000 */
[----:B------:R-:W-:Y:S01]  /*0570*/  ISETP.GE.U32.AND P0, PT, R22, 0x8, PT ;  /* 0x000000081600780c */ /* 0x000fe20003f06070 */
[----:B------:R-:W-:Y:S01]  /*0580*/  BSSY.RECONVERGENT B2, `(.L_x_96) ;  /* 0x0000017000027945 */ /* 0x000fe20003800200 */
[----:B------:R-:W-:-:S04]  /*0590*/  LOP3.LUT R11, R8, 0x7, RZ, 0xc0, !PT ;  /* 0x00000007080b7812 */ /* 0x000fc800078ec0ff */
[----:B------:R-:W-:-:S07]  /*05a0*/  ISETP.NE.AND P1, PT, R11, RZ, PT ;  /* 0x000000ff0b00720c */ /* 0x000fce0003f25270 */
[----:B------:R-:W-:Y:S06]  /*05b0*/  @!P0 BRA `(.L_x_97) ;  /* 0x00000000004c8947 */ /* 0x000fec0003800000 */
[----:B------:R-:W0:Y:S02]  /*05c0*/  LDC.64 R2, c[0x0][0x380] ;  /* 0x0000e000ff027b82 */ /* 0x000e240000000a00 */
[----:B0-----:R-:W-:-:S05]  /*05d0*/  IMAD.WIDE R2, R7, 0x4, R2 ;  /* 0x0000000407027825 */ /* 0x001fca00078e0202 */
        /* <DEDUP_REMOVED lines=17> */
.L_x_97:
[----:B------:R-:W-:Y:S05]  /*06f0*/  BSYNC.RECONVERGENT B2 ;  /* 0x0000000000027941 */ /* 0x000fea0003800200 */
.L_x_96:
        /* <DEDUP_REMOVED lines=17> */
.L_x_99:
[----:B------:R-:W-:Y:S05]  /*0810*/  BSYNC.RECONVERGENT B2 ;  /* 0x0000000000027941 */ /* 0x000fea0003800200 */
.L_x_98:
[----:B------:R-:W-:Y:S05]  /*0820*/  @!P1 BRA `(.L_x_92) ;  /* 0x0000000000249947 */ /* 0x000fea0003800000 */
[----:B------:R-:W0:Y:S01]  /*0830*/  LDC.64 R8, c[0x0][0x380] ;  /* 0x0000e000ff087b82 */ /* 0x000e220000000a00 */
[----:B------:R-:W-:-:S07]  /*0840*/  IMAD.MOV R10, RZ, RZ, -R10 ;  /* 0x000000ffff0a7224 */ /* 0x000fce00078e0a0a */
.L_x_100:
[----:B0-----:R-:W-:-:S06]  /*0850*/  IMAD.WIDE R2, R7, 0x4, R8 ;  /* 0x0000000407027825 */ /* 0x001fcc00078e0208 */
[----:B------:R-:W2:Y:S01]  /*0860*/  LDG.E R3, desc[UR6][R2.64] ;  /* 0x0000000602037981 */ /* 0x000ea2000c1e1900 */
[----:B------:R-:W-:Y:S01]  /*0870*/  IADD3 R10, PT, PT, R10, 0x1, RZ ;  /* 0x000000010a0a7810 */ /* 0x000fe20007ffe0ff */
[----:B------:R-:W-:-:S03]  /*0880*/  VIADD R7, R7, 0x100 ;  /* 0x0000010007077836 */ /* 0x000fc60000000000 */
[----:B------:R-:W-:Y:S01]  /*0890*/  ISETP.NE.AND P0, PT, R10, RZ, PT ;  /* 0x000000ff0a00720c */ /* 0x000fe20003f05270 */
[----:B--2--5:R-:W-:-:S12]  /*08a0*/  FADD R6, R3, R6 ;  /* 0x0000000603067221 */ /* 0x024fd80000000000 */
[----:B------:R-:W-:Y:S05]  /*08b0*/  @P0 BRA `(.L_x_100) ;  /* 0xfffffffc00e40947 */ /* 0x000fea000383ffff */
.L_x_92:
[----:B------:R-:W-:Y:S05]  /*08c0*/  BSYNC.RECONVERGENT B1 ;  /* 0x0000000000017941 */ /* 0x000fea0003800200 */
.L_x_91:
[----:B------:R-:W-:Y:S02]  /*08d0*/  ISETP.GE.U32.AND P0, PT, R4, 0x100, PT ;  /* 0x000001000400780c */ /* 0x000fe40003f06070 */
[----:B-----5:R-:W-:Y:S02]  /*08e0*/  MOV R9, R6 ;  /* 0x0000000600097202 */ /* 0x020fe40000000f00 */
[----:B------:R-:W-:-:S13]  /*08f0*/  ISETP.GE.U32.AND.EX P0, PT, R0, RZ, PT, P0 ;  /* 0x000000ff0000720c */ /* 0x000fda0003f06100 */
[----:B------:R-:W-:Y:S05]  /*0900*/  @!P0 BRA `(.L_x_101) ;  /* 0x0000000000ac8947 */ /* 0x000fea0003800000 */
[----:B------:R-:W1:Y:S01]  /*0910*/  S2R R6, SR_LANEID ;  /* 0x0000000000067919 */ /* 0x000e620000000000 */
[----:B------:R-:W-:Y:S01]  /*0920*/  ISETP.NE.AND P5, PT, R5, RZ, PT ;  /* 0x000000ff0500720c */ /* 0x000fe20003fa5270 */
        /* <DEDUP_REMOVED lines=14> */
[----:B-1----:R-:W-:-:S05]  /*0a10*/  @!P1 LEA R7, R7, R4, 0x18 ;  /* 0x0000000407079211 */ /* 0x002fca00078ec0ff */
[----:B------:R-:W-:-:S03]  /*0a20*/  @!P1 IMAD.IADD R2, R2, 0x1, R7 ;  /* 0x0000000102029824 */ /* 0x000fc600078e0207 */
[----:B0-----:R-:W-:Y:S01]  /*0a30*/  @!P0 FADD R0, R0, R3 ;  /* 0x0000000300008221 */ /* 0x001fe20000000000 */
[----:B------:R-:W-:-:S04]  /*0a40*/  ISETP.GT.AND P0, PT, R6, 0x17, PT ;  /* 0x000000170600780c */ /* 0x000fc80003f04270 */
[----:B------:R-:W0:Y:S09]  /*0a50*/  SHFL.DOWN PT, R3, R0, 0x8, 0x1f ;  /* 0x09001f0000037f89 */ /* 0x000e3200000e0000 */
[----:B0-----:R-:W-:Y:S01]  /*0a60*/  @!P0 FADD R0, R0, R3 ;  /* 0x0000000300008221 */ /* 0x001fe20000000000 */
[----:B------:R-:W-:-:S04]  /*0a70*/  ISETP.GT.AND P0, PT, R6, 0xf, PT ;  /* 0x0000000f0600780c */ /* 0x000fc80003f04270 */
[----:B------:R-:W0:Y:S02]  /*0a80*/  SHFL.DOWN PT, R3, R0, 0x10, 0x1f ;  /* 0x0a001f0000037f89 */ /* 0x000e2400000e0000 */
[----:B0-----:R-:W-:-:S05]  /*0a90*/  FADD R3, R0, R3 ;  /* 0x0000000300037221 */ /* 0x001fca0000000000 */
[----:B------:R1:W-:Y:S01]  /*0aa0*/  @!P1 STS [R2+0x8], R3 ;  /* 0x0000080302009388 */ /* 0x0003e20000000800 */
[----:B------:R-:W-:Y:S01]  /*0ab0*/  FSEL R8, R0, R3, P0 ;  /* 0x0000000300087208 */ /* 0x000fe20000000000 */
[----:B------:R-:W-:Y:S06]  /*0ac0*/  BAR.SYNC.DEFER_BLOCKING 0x0 ;  /* 0x0000000000007b1d */ /* 0x000fec0000010000 */
[----:B------:R-:W-:Y:S05]  /*0ad0*/  @P5 BRA `(.L_x_102) ;  /* 0x0000001400545947 */ /* 0x000fea0003800000 */
[----:B------:R-:W0:Y:S01]  /*0ae0*/  S2UR UR5, SR_CgaCtaId ;  /* 0x00000000000579c3 */ /* 0x000e220000008800 */
[----:B------:R-:W-:Y:S02]  /*0af0*/  UMOV UR4, 0x400 ;  /* 0x0000040000047882 */ /* 0x000fe40000000000 */
[----:B0-----:R-:W-:-:S09]  /*0b00*/  ULEA UR4, UR5, UR4, 0x18 ;  /* 0x0000000405047291 */ /* 0x001fd2000f8ec0ff */
[----:B-1----:R-:W0:Y:S04]  /*0b10*/  LDS R3, [UR4+0xc] ;  /* 0x00000c04ff037984 */ /* 0x002e280008000800 */
        /* <DEDUP_REMOVED lines=10> */
.L_x_101:
[----:B------:R-:W1:Y:S01]  /*0bc0*/  S2R R8, SR_LANEID ;  /* 0x0000000000087919 */ /* 0x000e620000000000 */
[C---:B0-----:R-:W-:Y:S02]  /*0bd0*/  LOP3.LUT R2, R5.reuse, 0x3e0, RZ, 0xc0, !PT ;  /* 0x000003e005027812 */ /* 0x041fe400078ec0ff */
[----:B------:R-:W-:Y:S02]  /*0be0*/  ISETP.NE.AND P5, PT, R5, RZ, PT ;  /* 0x000000ff0500720c */ /* 0x000fe40003fa5270 */
[----:B------:R-:W-:Y:S02]  /*0bf0*/  LOP3.LUT R7, RZ, R2, RZ, 0x33, !PT ;  /* 0x00000002ff077212 */ /* 0x000fe400078e33ff */
[----:B------:R-:W-:-:S03]  /*0c00*/  IADD3 R3, PT, PT, R2, 0x20, RZ ;  /* 0x0000002002037810 */ /* 0x000fc60007ffe0ff */
[----:B------:R-:W-:Y:S01]  /*0c10*/  IMAD.IADD R7, R7, 0x1, R4 ;  /* 0x0000000107077824 */ /* 0x000fe200078e0204 */
[----:B------:R-:W-:-:S04]  /*0c20*/  ISETP.GT.U32.AND P0, PT, R3, R4, PT ;  /* 0x000000040300720c */ /* 0x000fc80003f04070 */
[----:B------:R-:W-:-:S05]  /*0c30*/  SEL R7, R7, 0x1f, P0 ;  /* 0x0000001f07077807 */ /* 0x000fca0000000000 */
[----:B------:R-:W0:Y:S01]  /*0c40*/  SHFL.DOWN PT, R2, R9, 0x1, R7 ;  /* 0x0820000009027989 */ /* 0x000e2200000e0007 */
[C---:B-1----:R-:W-:Y:S02]  /*0c50*/  ISETP.GE.AND P0, PT, R8.reuse, R7, PT ;  /* 0x000000070800720c */ /* 0x042fe40003f06270 */
[C---:B------:R-:W-:Y:S02]  /*0c60*/  IADD3 R6, PT, PT, R8.reuse, 0x2, RZ ;  /* 0x0000000208067810 */ /* 0x040fe40007ffe0ff */
[----:B------:R-:W-:-:S09]  /*0c70*/  ISETP.NE.AND P1, PT, R8, RZ, PT ;  /* 0x000000ff0800720c */ /* 0x000fd20003f25270 */
[----:B0-----:R-:W-:Y:S01]  /*0c80*/  @!P0 FADD R9, R2, R9 ;  /* 0x0000000902098221 */ /* 0x001fe20000000000 */
[----:B------:R-:W-:Y:S01]  /*0c90*/  ISETP.GT.AND P0, PT, R6, R7, PT ;  /* 0x000000070600720c */ /* 0x000fe20003f04270 */
[----:B------:R-:W-:Y:S02]  /*0ca0*/  VIADD R6, R8, 0x4 ;  /* 0x0000000408067836 */ /* 0x000fe40000000000 */
[----:B------:R-:W0:Y:S01]  /*0cb0*/  @!P1 S2R R11, SR_CgaCtaId ;  /* 0x00000000000b9919 */ /* 0x000e220000008800 */
[----:B------:R-:W-:Y:S01]  /*0cc0*/  @!P1 SHF.R.U32.HI R3, RZ, 0x3, R5 ;  /* 0x00000003ff039819 */ /* 0x000fe20000011605 */
[----:B------:R-:W1:Y:S03]  /*0cd0*/  SHFL.DOWN PT, R2, R9, 0x2, R7 ;  /* 0x0840000009027989 */ /* 0x000e6600000e0007 */
[----:B------:R-:W-:-:S05]  /*0ce0*/  @!P1 LOP3.LUT R3, R3, 0x7c, RZ, 0xc0, !PT ;  /* 0x0000007c03039812 */ /* 0x000fca00078ec0ff */
[----:B-1----:R-:W-:Y:S01]  /*0cf0*/  @!P0 FADD R9, R9, R2 ;  /* 0x0000000209098221 */ /* 0x002fe20000000000 */
[-C--:B------:R-:W-:Y:S02]  /*0d00*/  ISETP.GT.AND P0, PT, R6, R7.reuse, PT ;  /* 0x000000070600720c */ /* 0x080fe40003f04270 */
[----:B------:R-:W-:Y:S02]  /*0d10*/  IADD3 R6, PT, PT, R8, 0x8, RZ ;  /* 0x0000000808067810 */ /* 0x000fe40007ffe0ff */
[----:B------:R-:W1:Y:S09]  /*0d20*/  SHFL.DOWN PT, R2, R9, 0x4, R7 ;  /* 0x0880000009027989 */ /* 0x000e7200000e0007 */
[----:B-1----:R-:W-:Y:S01]  /*0d30*/  @!P0 FADD R9, R9, R2 ;  /* 0x0000000209098221 */ /* 0x002fe20000000000 */
[----:B------:R-:W-:Y:S01]  /*0d40*/  ISETP.GT.AND P0, PT, R6, R7, PT ;  /* 0x000000070600720c */ /* 0x000fe20003f04270 */
[----:B------:R-:W-:-:S03]  /*0d50*/  VIADD R6, R8, 0x10 ;  /* 0x0000001008067836 */ /* 0x000fc60000000000 */
[----:B------:R-:W1:Y:S09]  /*0d60*/  SHFL.DOWN PT, R2, R9, 0x8, R7 ;  /* 0x0900000009027989 */ /* 0x000e7200000e0007 */
[----:B-1----:R-:W-:Y:S01]  /*0d70*/  @!P0 FADD R9, R9, R2 ;  /* 0x0000000209098221 */ /* 0x002fe20000000000 */
[----:B------:R-:W-:-:S02]  /*0d80*/  ISETP.GT.AND P0, PT, R6, R7, PT ;  /* 0x000000070600720c */ /* 0x000fc40003f04270 */
[----:B------:R-:W-:Y:S02]  /*0d90*/  @!P1 MOV R6, 0x400 ;  /* 0x0000040000069802 */ /* 0x000fe40000000f00 */
[----:B------:R-:W1:Y:S02]  /*0da0*/  SHFL.DOWN PT, R2, R9, 0x10, R7 ;  /* 0x0a00000009027989 */ /* 0x000e6400000e0007 */
[----:B0-----:R-:W-:-:S04]  /*0db0*/  @!P1 LEA R6, R11, R6, 0x18 ;  /* 0x000000060b069211 */ /* 0x001fc800078ec0ff */
[----:B------:R-:W-:-:S03]  /*0dc0*/  @!P1 IADD3 R3, PT, PT, R3, R6, RZ ;  /* 0x0000000603039210 */ /* 0x000fc60007ffe0ff */
[----:B-1----:R-:W-:-:S04]  /*0dd0*/  @!P0 FADD R9, R9, R2 ;  /* 0x0000000209098221 */ /* 0x002fc80000000000 */
[----:B------:R-:W-:-:S05]  /*0de0*/  IMAD.MOV.U32 R8, RZ, RZ, R9 ;  /* 0x000000ffff087224 */ /* 0x000fca00078e0009 */
[----:B------:R0:W-:Y:S01]  /*0df0*/  @!P1 STS [R3+0x8], R8 ;  /* 0x0000080803009388 */ /* 0x0001e20000000800 */
[----:B------:R-:W-:Y:S06]  /*0e00*/  BAR.SYNC.DEFER_BLOCKING 0x0 ;  /* 0x0000000000007b1d */ /* 0x000fec0000010000 */
[----:B------:R-:W-:Y:S05]  /*0e10*/  @P5 BRA `(.L_x_102) ;  /* 0x0000001000845947 */ /* 0x000fea0003800000 */
[----:B------:R-:W1:Y:S01]  /*0e20*/  S2UR UR5, SR_CgaCtaId ;  /* 0x00000000000579c3 */ /* 0x000e620000008800 */
[----:B------:R-:W-:Y:S01]  /*0e30*/  UMOV UR4, 0x400 ;  /* 0x0000040000047882 */ /* 0x000fe20000000000 */
[C---:B------:R-:W-:Y:S02]  /*0e40*/  ISETP.GT.U32.AND P3, PT, R4.reuse, 0x20, PT ;  /* 0x000000200400780c */ /* 0x040fe40003f64070 */
[----:B------:R-:W-:Y:S02]  /*0e50*/  ISETP.GT.U32.AND P1, PT, R4, 0x40, PT ;  /* 0x000000400400780c */ /* 0x000fe40003f24070 */
[----:B------:R-:W-:Y:S02]  /*0e60*/  ISETP.GT.U32.AND.EX P3, PT, R0, RZ, PT, P3 ;  /* 0x000000ff0000720c */ /* 0x000fe40003f64130 */
[----:B------:R-:W-:Y:S02]  /*0e70*/  ISETP.GT.U32.AND P0, PT, R4, 0x60, PT ;  /* 0x000000600400780c */ /* 0x000fe40003f04070 */
[----:B------:R-:W-:-:S02]  /*0e80*/  ISETP.GT.U32.AND.EX P1, PT, R0, RZ, PT, P1 ;  /* 0x000000ff0000720c */ /* 0x000fc40003f24110 */
[----:B------:R-:W-:Y:S02]  /*0e90*/  ISETP.GT.U32.AND P2, PT, R4, 0x80, PT ;  /* 0x000000800400780c */ /* 0x000fe40003f44070 */
[----:B------:R-:W-:Y:S02]  /*0ea0*/  ISETP.GT.U32.AND.EX P0, PT, R0, RZ, PT, P0 ;  /* 0x000000ff0000720c */ /* 0x000fe40003f04100 */
[----:B------:R-:W-:Y:S02]  /*0eb0*/  ISETP.GT.U32.AND P4, PT, R4, 0xa0, PT ;  /* 0x000000a00400780c */ /* 0x000fe40003f84070 */
[C---:B------:R-:W-:Y:S02]  /*0ec0*/  ISETP.GT.U32.AND.EX P2, PT, R0.reuse, RZ, PT, P2 ;  /* 0x000000ff0000720c */ /* 0x040fe40003f44120 */
[----:B------:R-:W-:Y:S01]  /*0ed0*/  ISETP.GT.U32.AND.EX P4, PT, R0, RZ, PT, P4 ;  /* 0x000000ff0000720c */ /* 0x000fe20003f84140 */
[----:B-1----:R-:W-:-:S09]  /*0ee0*/  ULEA UR4, UR5, UR4, 0x18 ;  /* 0x0000000405047291 */ /* 0x002fd2000f8ec0ff */
[----:B0-----:R-:W0:Y:S04]  /*0ef0*/  LDS R3, [UR4+0xc] ;  /* 0x00000c04ff037984 */ /* 0x001e280008000800 */
[----:B------:R-:W1:Y:S04]  /*0f00*/  LDS.128 R12, [UR4+0x10] ;  /* 0x00001004ff0c7984 */ /* 0x000e680008000c00 */
[----:B------:R-:W2:Y:S01]  /*0f10*/  LDS.64 R6, [UR4+0x20] ;  /* 0x00002004ff067984 */ /* 0x000ea20008000a00 */
[----:B0-----:R-:W-:Y:S01]  /*0f20*/  @P3 FADD R8, R8, R3 ;  /* 0x0000000308083221 */ /* 0x001fe20000000000 */
[----:B------:R-:W-:-:S03]  /*0f30*/  ISETP.GT.U32.AND P3, PT, R4, 0xc0, PT ;  /* 0x000000c00400780c */ /* 0x000fc60003f64070 */
[----:B-1----:R-:W-:Y:S01]  /*0f40*/  @P1 FADD R8, R8, R12 ;  /* 0x0000000c08081221 */ /* 0x002fe20000000000 */
[----:B------:R-:W-:Y:S02]  /*0f50*/  ISETP.GT.U32.AND P1, PT, R4, 0xe0, PT ;  /* 0x000000e00400780c */ /* 0x000fe40003f24070 */
[----:B------:R-:W-:Y:S01]  /*0f60*/  ISETP.GT.U32.AND.EX P3, PT, R0, RZ, PT, P3 ;  /* 0x000000ff0000720c */ /* 0x000fe20003f64130 */
[----:B------:R-:W-:Y:S01]  /*0f70*/  @P0 FADD R8, R8, R13 ;  /* 0x0000000d08080221 */ /* 0x000fe20000000000 */
[----:B------:R-:W-:-:S03]  /*0f80*/  ISETP.GT.U32.AND.EX P1, PT, R0, RZ, PT, P1 ;  /* 0x000000ff0000720c */ /* 0x000fc60003f24110 */
[----:B------:R-:W-:-:S04]  /*0f90*/  @P2 FADD R8, R8, R14 ;  /* 0x0000000e08082221 */ /* 0x000fc80000000000 */
[----:B------:R-:W-:-:S04]  /*0fa0*/  @P4 FADD R8, R8, R15 ;  /* 0x0000000f08084221 */ /* 0x000fc80000000000 */
[----:B--2---:R-:W-:-:S04]  /*0fb0*/  @P3 FADD R8, R8, R6 ;  /* 0x0000000608083221 */ /* 0x004fc80000000000 */
[----:B------:R-:W-:Y:S01]  /*0fc0*/  @P1 FADD R8, R8, R7 ;  /* 0x0000000708081221 */ /* 0x000fe20000000000 */
[----:B------:R-:W-:Y:S06]  /*0fd0*/  BRA `(.L_x_102) ;  /* 0x0000001000147947 */ /* 0x000fec0003800000 */
.L_x_88:
[----:B------:R-:W0:Y:S01]  /*0fe0*/  S2R R8, SR_TID.X ;  /* 0x0000000000087919 */ /* 0x000e220000002100 */
[----:B------:R-:W0:Y:S02]  /*0ff0*/  LDC.64 R2, c[0x0][0x380] ;  /* 0x0000e000ff027b82 */ /* 0x000e240000000a00 */
[----:B0-----:R-:W-:-:S05]  /*1000*/  IMAD.WIDE.U32 R2, R8, 0x4, R2 ;  /* 0x0000000408027825 */ /* 0x001fca00078e0002 */
        /* <DEDUP_REMOVED lines=16> */
[----:B--2---:R-:W-:Y:S01]  /*1110*/  FADD R9, R9, R12 ;  /* 0x0000000c09097221 */ /* 0x004fe20000000000 */
[----:B---3--:R-:W-:Y:S01]  /*1120*/  FADD R14, R11, R14 ;  /* 0x0000000e0b0e7221 */ /* 0x008fe20000000000 */
[----:B------:R-:W-:-:S03]  /*1130*/  HFMA2 R11, -RZ, RZ, 0, 0.00048828125 ;  /* 0x00001000ff0b7431 */ /* 0x000fc600000001ff */
[----:B------:R-:W-:Y:S01]  /*1140*/  FADD R14, R9, R14 ;  /* 0x0000000e090e7221 */ /* 0x000fe20000000000 */
[----:B------:R-:W-:Y:S01]  /*1150*/  IADD3 R9, P1, PT, R4, -0x1000, RZ ;  /* 0xfffff00004097810 */ /* 0x000fe20007f3e0ff */
[----:B----4-:R-:W-:-:S03]  /*1160*/  FADD R13, R13, R16 ;  /* 0x000000100d0d7221 */ /* 0x010fc60000000000 */
[----:B------:R-:W-:Y:S02]  /*1170*/  ISETP.GE.U32.AND P0, PT, R9, 0x1000, PT ;  /* 0x000010000900780c */ /* 0x000fe40003f06070 */
[----:B------:R-:W-:-:S04]  /*1180*/  IADD3.X R12, PT, PT, R0, -0x1, RZ, P1, !PT ;  /* 0xffffffff000c7810 */ /* 0x000fc80000ffe4ff */
[----:B------:R-:W-:Y:S01]  /*1190*/  ISETP.GE.U32.AND.EX P0, PT, R12, RZ, PT, P0 ;  /* 0x000000ff0c00720c */ /* 0x000fe20003f06100 */
        /* <DEDUP_REMOVED lines=11> */
[----:B------:R-:W-:Y:S01]  /*1250*/  IMAD.MOV.U32 R13, RZ, RZ, RZ ;  /* 0x000000ffff0d7224 */ /* 0x000fe200078e00ff */
[----:B------:R-:W-:Y:S06]  /*1260*/  @!P0 BRA `(.L_x_103) ;  /* 0x0000000000c08947 */ /* 0x000fec0003800000 */
[----:B------:R-:W0:Y:S01]  /*1270*/  LDC.64 R4, c[0x0][0x390] ;  /* 0x0000e400ff047b82 */ /* 0x000e220000000a00 */
[----:B------:R-:W-:Y:S01]  /*1280*/  MOV R11, 0x1000 ;  /* 0x00001000000b7802 */ /* 0x000fe20000000f00 */
[----:B------:R-:W-:-:S07]  /*1290*/  IMAD.MOV.U32 R13, RZ, RZ, RZ ;  /* 0x000000ffff0d7224 */ /* 0x000fce00078e00ff */
.L_x_105:
[----:B------:R-:W-:-:S04]  /*12a0*/  LEA R6, P0, R11, R2, 0x2 ;  /* 0x000000020b067211 */ /* 0x000fc800078010ff */
[----:B------:R-:W-:-:S05]  /*12b0*/  LEA.HI.X R7, R11, R3, R13, 0x2, P0 ;  /* 0x000000030b077211 */ /* 0x000fca00000f140d */
[----:B------:R-:W2:Y:S04]  /*12c0*/  LDG.E R0, desc[UR6][R6.64+0x2400] ;  /* 0x0024000606007981 */ /* 0x000ea8000c1e1900 */
[----:B------:R-:W2:Y:S04]  /*12d0*/  LDG.E R15, desc[UR6][R6.64+0x2800] ;  /* 0x00280006060f7981 */ /* 0x000ea8000c1e1900 */
        /* <DEDUP_REMOVED lines=13> */
[----:B------:R0:W5:Y:S02]  /*13b0*/  LDG.E R20, desc[UR6][R6.64+0x3c00] ;  /* 0x003c000606147981 */ /* 0x000164000c1e1900 */
[----:B0-----:R-:W-:-:S04]  /*13c0*/  IADD3 R6, P1, PT, -R11, R4, RZ ;  /* 0x000000040b067210 */ /* 0x001fc80007f3e1ff */
[----:B------:R-:W-:Y:S01]  /*13d0*/  ISETP.GE.U32.AND P0, PT, R6, 0x1000, PT ;  /* 0x000010000600780c */ /* 0x000fe20003f06070 */
[----:B--2---:R-:W-:Y:S01]  /*13e0*/  FADD R15, R0, R15 ;  /* 0x0000000f000f7221 */ /* 0x004fe20000000000 */
[----:B------:R-:W-:-:S04]  /*13f0*/  MOV R0, R5 ;  /* 0x0000000500007202 */ /* 0x000fc80000000f00 */
[----:B------:R-:W-:Y:S01]  /*1400*/  IADD3.X R6, PT, PT, ~R13, R0, RZ, P1, !PT ;  /* 0x000000000d067210 */ /* 0x000fe20000ffe5ff */
[----:B---3--:R-:W-:-:S03]  /*1410*/  FADD R10, R27, R10 ;  /* 0x0000000a1b0a7221 */ /* 0x008fc60000000000 */
[----:B------:R-:W-:Y:S01]  /*1420*/  ISETP.GE.U32.AND.EX P0, PT, R6, RZ, PT, P0 ;  /* 0x000000ff0600720c */ /* 0x000fe20003f06100 */
[----:B----4-:R-:W-:-:S04]  /*1430*/  FADD R29, R26, R29 ;  /* 0x0000001d1a1d7221 */ /* 0x010fc80000000000 */
[----:B------:R-:W-:Y:S01]  /*1440*/  FADD R10, R10, R29 ;  /* 0x0000001d0a0a7221 */ /* 0x000fe20000000000 */
[----:B-----5:R-:W-:Y:S01]  /*1450*/  FADD R24, R24, R25 ;  /* 0x0000001918187221 */ /* 0x020fe20000000000 */
[----:B------:R-:W-:-:S04]  /*1460*/  FADD R23, R23, R22 ;  /* 0x0000001617177221 */ /* 0x000fc80000000000 */
        /* <DEDUP_REMOVED lines=11> */
[----:B------:R-:W-:-:S05]  /*1520*/  IADD3 R11, P0, PT, R11, 0x1000, RZ ;  /* 0x000010000b0b7810 */ /* 0x000fca0007f1e0ff */
[----:B------:R-:W-:Y:S01]  /*1530*/  IMAD.X R13, RZ, RZ, R13, P0 ;  /* 0x000000ffff0d7224 */ /* 0x000fe200000e060d */
[----:B------:R-:W-:-:S04]  /*1540*/  ISETP.GT.U32.AND P0, PT, R11, R9, PT ;  /* 0x000000090b00720c */ /* 0x000fc80003f04070 */
[----:B------:R-:W-:-:S13]  /*1550*/  ISETP.GT.U32.AND.EX P0, PT, R13, R12, PT, P0 ;  /* 0x0000000c0d00720c */ /* 0x000fda0003f04100 */
[----:B------:R-:W-:Y:S05]  /*1560*/  @!P0 BRA `(.L_x_105) ;  /* 0xfffffffc004c8947 */ /* 0x000fea000383ffff */
.L_x_103:
[CC--:B------:R-:W-:Y:S01]  /*1570*/  IADD3 R3, PT, PT, -R11.reuse, R4.reuse, RZ ;  /* 0x000000040b037210 */ /* 0x0c0fe20007ffe1ff */
[----:B------:R-:W-:Y:S01]  /*1580*/  BSSY.RECONVERGENT B1, `(.L_x_104) ;  /* 0x0000080000017945 */ /* 0x000fe20003800200 */
[----:B------:R-:W-:Y:S02]  /*1590*/  ISETP.GE.U32.AND P1, PT, R11, R4, PT ;  /* 0x000000040b00720c */ /* 0x000fe40003f26070 */
[----:B------:R-:W-:-:S04]  /*15a0*/  ISETP.GE.AND P0, PT, R8, R3, PT ;  /* 0x000000030800720c */ /* 0x000fc80003f06270 */
[----:B------:R-:W-:-:S13]  /*15b0*/  ISETP.GE.U32.OR.EX P0, PT, R13, R0, P0, P1 ;  /* 0x000000000d00720c */ /* 0x000fda0000706510 */
[----:B------:R-:W-:Y:S05]  /*15c0*/  @P0 BRA `(.L_x_106) ;  /* 0x0000000400ec0947 */ /* 0x000fea0003800000 */
[----:B------:R-:W-:Y:S01]  /*15d0*/  LOP3.LUT R0, RZ, R8, RZ, 0x33, !PT ;  /* 0x00000008ff007212 */ /* 0x000fe200078e33ff */
[----:B------:R-:W-:Y:S03]  /*15e0*/  BSSY.RECONVERGENT B2, `(.L_x_107) ;  /* 0x0000038000027945 */ /* 0x000fe60003800200 */
[----:B------:R-:W-:-:S04]  /*15f0*/  IADD3 R0, PT, PT, -R11, R4, R0 ;  /* 0x000000040b007210 */ /* 0x000fc80007ffe100 */
[C---:B------:R-:W-:Y:S02]  /*1600*/  ISETP.GE.U32.AND P1, PT, R0.reuse, 0xf00, PT ;  /* 0x00000f000000780c */ /* 0x040fe40003f26070 */
[----:B------:R-:W-:Y:S02]  /*1610*/  LEA.HI R4, R0, 0x1, RZ, 0x18 ;  /* 0x0000000100047811 */ /* 0x000fe400078fc0ff */
[----:B------:R-:W-:Y:S02]  /*1620*/  MOV R0, R8 ;  /* 0x0000000800007202 */ /* 0x000fe40000000f00 */
[----:B------:R-:W-:-:S04]  /*1630*/  LOP3.LUT R24, R4, 0xf, RZ, 0xc0, !PT ;  /* 0x0000000f04187812 */ /* 0x000fc800078ec0ff */
[----:B------:R-:W-:-:S03]  /*1640*/  ISETP.NE.AND P0, PT, R24, RZ, PT ;  /* 0x000000ff1800720c */ /* 0x000fc60003f05270 */
[----:B------:R-:W-:Y:S10]  /*1650*/  @!P1 BRA `(.L_x_108) ;  /* 0x0000000000c09947 */ /* 0x000ff40003800000 */
[----:B------:R-:W0:Y:S01]  /*1660*/  LDCU.64 UR4, c[0x0][0x380] ;  /* 0x00007000ff0477ac */ /* 0x000e220008000a00 */
[----:B------:R-:W-:Y:S02]  /*1670*/  IADD3 R3, P1, PT, R8, R11, RZ ;  /* 0x0000000b08037210 */ /* 0x000fe40007f3e0ff */
[----:B------:R-:W-:-:S03]  /*1680*/  LOP3.LUT R9, R4, 0x1fffff0, RZ, 0xc0, !PT ;  /* 0x01fffff004097812 */ /* 0x000fc600078ec0ff */
[----:B------:R-:W-:Y:S01]  /*1690*/  IMAD.X R0, RZ, RZ, R13, P1 ;  /* 0x000000ffff007224 */ /* 0x000fe200008e060d */
[----:B------:R-:W-:Y:S02]  /*16a0*/  IADD3 R9, PT, PT, -R9, RZ, RZ ;  /* 0x000000ff09097210 */ /* 0x000fe40007ffe1ff */
[----:B0-----:R-:W-:-:S04]  /*16b0*/  LEA R2, P2, R3, UR4, 0x2 ;  /* 0x0000000403027c11 */ /* 0x001fc8000f8410ff */
[----:B------:R-:W-:Y:S02]  /*16c0*/  IADD3 R2, P1, PT, R2, 0x2000, RZ ;  /* 0x0000200002027810 */ /* 0x000fe40007f3e0ff */
[----:B------:R-:W-:Y:S02]  /*16d0*/  LEA.HI.X R3, R3, UR5, R0, 0x2, P2 ;  /* 0x0000000503037c11 */ /* 0x000fe400090f1400 */
[----:B------:R-:W-:-:S03]  /*16e0*/  MOV R0, R8 ;  /* 0x0000000800007202 */ /* 0x000fc60000000f00 */
[----:B------:R-:W-:-:S07]  /*16f0*/  IMAD.X R3, RZ, RZ, R3, P1 ;  /* 0x000000ffff037224 */ /* 0x000fce00008e0603 */
.L_x_109:
        /* <DEDUP_REMOVED lines=16> */
[----:B------:R-:W-:Y:S01]  /*1800*/  IADD3 R9, PT, PT, R9, 0x10, RZ ;  /* 0x0000001009097810 */ /* 0x000fe20007ffe0ff */
[----:B------:R-:W-:-:S03]  /*1810*/  VIADD R0, R0, 0x1000 ;  /* 0x0000100000007836 */ /* 0x000fc60000000000 */
[----:B------:R-:W-:Y:S02]  /*1820*/  ISETP.NE.AND P1, PT, R9, RZ, PT ;  /* 0x000000ff0900720c */ /* 0x000fe40003f25270 */
[----:B0-----:R-:W-:-:S04]  /*1830*/  IADD3 R2, P2, PT, R2, 0x4000, RZ ;  /* 0x0000400002027810 */ /* 0x001fc80007f5e0ff */
[----:B------:R-:W-:Y:S01]  /*1840*/  IADD3.X R3, PT, PT, RZ, R3, RZ, P2, !PT ;  /* 0x00000003ff037210 */ /* 0x000fe200017fe4ff */
        /* <DEDUP_REMOVED lines=17> */
.L_x_108:
[----:B------:R-:W-:Y:S05]  /*1960*/  BSYNC.RECONVERGENT B2 ;  /* 0x0000000000027941 */ /* 0x000fea0003800200 */
.L_x_107:
[----:B------:R-:W-:Y:S05]  /*1970*/  @!P0 BRA `(.L_x_106) ;  /* 0x0000000400008947 */ /* 0x000fea0003800000 */
[----:B------:R-:W-:Y:S01]  /*1980*/  ISETP.GE.U32.AND P0, PT, R24, 0x8, PT ;  /* 0x000000081800780c */ /* 0x000fe20003f06070 */
[----:B------:R-:W-:Y:S01]  /*1990*/  BSSY.RECONVERGENT B2, `(.L_x_110) ;  /* 0x000001a000027945 */ /* 0x000fe20003800200 */
[----:B------:R-:W-:-:S04]  /*19a0*/  LOP3.LUT R7, R4, 0x7, RZ, 0xc0, !PT ;  /* 0x0000000704077812 */ /* 0x000fc800078ec0ff */
[----:B------:R-:W-:-:S07]  /*19b0*/  ISETP.NE.AND P1, PT, R7, RZ, PT ;  /* 0x000000ff0700720c */ /* 0x000fce0003f25270 */
[----:B------:R-:W-:Y:S06]  /*19c0*/  @!P0 BRA `(.L_x_111) ;  /* 0x0000000000588947 */ /* 0x000fec0003800000 */
[----:B------:R-:W0:Y:S01]  /*19d0*/  LDCU.64 UR4, c[0x0][0x380] ;  /* 0x00007000ff0477ac */ /* 0x000e220008000a00 */
[----:B------:R-:W-:-:S04]  /*19e0*/  IADD3 R3, P0, PT, R0, R11, RZ ;  /* 0x0000000b00037210 */ /* 0x000fc80007f1e0ff */
[----:B------:R-:W-:Y:S02]  /*19f0*/  IADD3.X R6, PT, PT, RZ, R13, RZ, P0, !PT ;  /* 0x0000000dff067210 */ /* 0x000fe400007fe4ff */
[----:B0-----:R-:W-:-:S04]  /*1a00*/  LEA R2, P0, R3, UR4, 0x2 ;  /* 0x0000000403027c11 */ /* 0x001fc8000f8010ff */
        /* <DEDUP_REMOVED lines=9> */
[----:B------:R-:W-:Y:S01]  /*1aa0*/  IADD3 R0, PT, PT, R0, 0x800, RZ ;  /* 0x0000080000007810 */ /* 0x000fe20007ffe0ff */
        /* <DEDUP_REMOVED lines=8> */
.L_x_111:
[----:B------:R-:W-:Y:S05]  /*1b30*/  BSYNC.RECONVERGENT B2 ;  /* 0x0000000000027941 */ /* 0x000fea0003800200 */
.L_x_110:
[----:B------:R-:W-:Y:S05]  /*1b40*/  @!P1 BRA `(.L_x_106) ;  /* 0x00000000008c9947 */ /* 0x000fea0003800000 */
[----:B------:R-:W-:Y:S01]  /*1b50*/  ISETP.GE.U32.AND P0, PT, R7, 0x4, PT ;  /* 0x000000040700780c */ /* 0x000fe20003f06070 */
[----:B------:R-:W-:Y:S01]  /*1b60*/  BSSY.RECONVERGENT B2, `(.L_x_112) ;  /* 0x0000012000027945 */ /* 0x000fe20003800200 */
[----:B------:R-:W-:-:S04]  /*1b70*/  LOP3.LUT R6, R4, 0x3, RZ, 0xc0, !PT ;  /* 0x0000000304067812 */ /* 0x000fc800078ec0ff */
[----:B------:R-:W-:-:S07]  /*1b80*/  ISETP.NE.AND P1, PT, R6, RZ, PT ;  /* 0x000000ff0600720c */ /* 0x000fce0003f25270 */
[----:B------:R-:W-:Y:S06]  /*1b90*/  @!P0 BRA `(.L_x_113) ;  /* 0x0000000000388947 */ /* 0x000fec0003800000 */
[----:B------:R-:W0:Y:S01]  /*1ba0*/  LDCU.64 UR4, c[0x0][0x380] ;  /* 0x00007000ff0477ac */ /* 0x000e220008000a00 */
[----:B------:R-:W-:-:S05]  /*1bb0*/  IADD3 R3, P0, PT, R0, R11, RZ ;  /* 0x0000000b00037210 */ /* 0x000fca0007f1e0ff */
[----:B------:R-:W-:Y:S01]  /*1bc0*/  IMAD.X R4, RZ, RZ, R13, P0 ;  /* 0x000000ffff047224 */ /* 0x000fe200000e060d */
[----:B0-----:R-:W-:-:S04]  /*1bd0*/  LEA R2, P0, R3, UR4, 0x2 ;  /* 0x0000000403027c11 */ /* 0x001fc8000f8010ff */
[----:B------:R-:W-:-:S05]  /*1be0*/  LEA.HI.X R3, R3, UR5, R4, 0x2, P0 ;  /* 0x0000000503037c11 */ /* 0x000fca00080f1404 */
[----:B------:R-:W2:Y:S04]  /*1bf0*/  LDG.E R5, desc[UR6][R2.64] ;  /* 0x0000000602057981 */ /* 0x000ea8000c1e1900 */
[----:B------:R-:W3:Y:S04]  /*1c00*/  LDG.E R4, desc[UR6][R2.64+0x400] ;  /* 0x0004000602047981 */ /* 0x000ee8000c1e1900 */
[----:B------:R-:W4:Y:S04]  /*1c10*/  LDG.E R7, desc[UR6][R2.64+0x800] ;  /* 0x0008000602077981 */ /* 0x000f28000c1e1900 */
[----:B------:R-:W5:Y:S01]  /*1c20*/  LDG.E R9, desc[UR6][R2.64+0xc00] ;  /* 0x000c000602097981 */ /* 0x000f62000c1e1900 */
[----:B------:R-:W-:Y:S01]  /*1c30*/  IADD3 R0, PT, PT, R0, 0x400, RZ ;  /* 0x0000040000007810 */ /* 0x000fe20007ffe0ff */
[----:B--2---:R-:W-:-:S04]  /*1c40*/  FADD R5, R10, R5 ;  /* 0x000000050a057221 */ /* 0x004fc80000000000 */
[----:B---3--:R-:W-:-:S04]  /*1c50*/  FADD R4, R5, R4 ;  /* 0x0000000405047221 */ /* 0x008fc80000000000 */
[----:B----4-:R-:W-:-:S04]  /*1c60*/  FADD R4, R4, R7 ;  /* 0x0000000704047221 */ /* 0x010fc80000000000 */
[----:B-----5:R-:W-:-:S07]  /*1c70*/  FADD R10, R4, R9 ;  /* 0x00000009040a7221 */ /* 0x020fce0000000000 */
.L_x_113:
[----:B------:R-:W-:Y:S05]  /*1c80*/  BSYNC.RECONVERGENT B2 ;  /* 0x0000000000027941 */ /* 0x000fea0003800200 */
.L_x_112:
[----:B------:R-:W-:Y:S05]  /*1c90*/  @!P1 BRA `(.L_x_106) ;  /* 0x0000000000389947 */ /* 0x000fea0003800000 */
[----:B------:R-:W0:Y:S01]  /*1ca0*/  LDCU.64 UR4, c[0x0][0x380] ;  /* 0x00007000ff0477ac */ /* 0x000e220008000a00 */
[----:B------:R-:W-:Y:S01]  /*1cb0*/  IADD3 R5, P0, PT, R0, R11, RZ ;  /* 0x0000000b00057210 */ /* 0x000fe20007f1e0ff */
[----:B------:R-:W-:-:S03]  /*1cc0*/  IMAD.MOV R0, RZ, RZ, -R6 ;  /* 0x000000ffff007224 */ /* 0x000fc600078e0a06 */
[----:B------:R-:W-:Y:S02]  /*1cd0*/  IADD3.X R4, PT, PT, RZ, R13, RZ, P0, !PT ;  /* 0x0000000dff047210 */ /* 0x000fe400007fe4ff */
[----:B0-----:R-:W-:-:S04]  /*1ce0*/  LEA R2, P1, R5, UR4, 0x2 ;  /* 0x0000000405027c11 */ /* 0x001fc8000f8210ff */
[----:B------:R-:W-:-:S09]  /*1cf0*/  LEA.HI.X R5, R5, UR5, R4, 0x2, P1 ;  /* 0x0000000505057c11 */ /* 0x000fd200088f1404 */
.L_x_114:
[----:B------:R-:W-:-:S06]  /*1d00*/  MOV R3, R5 ;  /* 0x0000000500037202 */ /* 0x000fcc0000000f00 */
[----:B------:R0:W2:Y:S01]  /*1d10*/  LDG.E R3, desc[UR6][R2.64] ;  /* 0x0000000602037981 */ /* 0x0000a2000c1e1900 */
[----:B------:R-:W-:-:S04]  /*1d20*/  IADD3 R0, PT, PT, R0, 0x1, RZ ;  /* 0x0000000100007810 */ /* 0x000fc80007ffe0ff */
[----:B------:R-:W-:Y:S02]  /*1d30*/  ISETP.NE.AND P0, PT, R0, RZ, PT ;  /* 0x000000ff0000720c */ /* 0x000fe40003f05270 */
[----:B0-----:R-:W-:-:S05]  /*1d40*/  IADD3 R2, P1, PT, R2, 0x400, RZ ;  /* 0x0000040002027810 */ /* 0x001fca0007f3e0ff */
[----:B------:R-:W-:Y:S02]  /*1d50*/  IMAD.X R5, RZ, RZ, R5, P1 ;  /* 0x000000ffff057224 */ /* 0x000fe400008e0605 */
[----:B--2---:R-:W-:-:S04]  /*1d60*/  FADD R10, R3, R10 ;  /* 0x0000000a030a7221 */ /* 0x004fc80000000000 */
[----:B------:R-:W-:Y:S05]  /*1d70*/  @P0 BRA `(.L_x_114) ;  /* 0xfffffffc00e00947 */ /* 0x000fea000383ffff */
.L_x_106:
[----:B------:R-:W-:Y:S05]  /*1d80*/  BSYNC.RECONVERGENT B1 ;  /* 0x0000000000017941 */ /* 0x000fea0003800200 */
.L_x_104:
[----:B------:R-:W0:Y:S01]  /*1d90*/  S2R R6, SR_LANEID ;  /* 0x0000000000067919 */ /* 0x000e220000000000 */
[----:B------:R-:W-:Y:S02]  /*1da0*/  MOV R3, R10 ;  /* 0x0000000a00037202 */ /* 0x000fe40000000f00 */
[----:B------:R-:W-:-:S03]  /*1db0*/  ISETP.NE.AND P5, PT, R8, RZ, PT ;  /* 0x000000ff0800720c */ /* 0x000fc60003fa5270 */
        /* <DEDUP_REMOVED lines=39> */
.L_x_102:
[----:B------:R-:W-:Y:S05]  /*2030*/  BSYNC.RECONVERGENT B0 ;  /* 0x0000000000007941 */ /* 0x000fea0003800200 */
.L_x_87:
[----:B------:R-:W-:Y:S05]  /*2040*/  @P5 EXIT ;  /* 0x000000000000594d */ /* 0x000fea0003800000 */
[----:B01----:R-:W0:Y:S01]  /*2050*/  LDC.64 R2, c[0x0][0x388] ;  /* 0x0000e200ff027b82 */ /* 0x003e220000000a00 */
[----:B------:R-:W2:Y:S02]  /*2060*/  LDCU UR4, c[0x0][0x39c] ;  /* 0x00007380ff0477ac */ /* 0x000ea40008000800 */
[----:B--2---:R-:W-:-:S05]  /*2070*/  FADD R5, R8, UR4 ;  /* 0x0000000408057e21 */ /* 0x004fca0008000000 */
[----:B0-----:R-:W-:Y:S01]  /*2080*/  STG.E desc[UR6][R2.64], R5 ;  /* 0x0000000502007986 */ /* 0x001fe2000c101906 */
[----:B------:R-:W-:Y:S05]  /*2090*/  EXIT ;  /* 0x000000000000794d */ /* 0x000fea0003800000 */
.L_x_115:
        /* <DEDUP_REMOVED lines=14> */
.L_x_282:


//--------------------- .text._ZN3cub18CUB_300001_SM_10006detail6reduce28DeviceReduceSingleTileKernelINS2_10policy_hubIfjN4cuda3std3__44plusIfEEE10Policy1000EPfSC_iS9_ffNS7_10__identityEEEvT0_T1_T2_T3_T4_T6_ --------------------------
	.section	.text._ZN3cub18CUB_300001_SM_10006detail6reduce28DeviceReduceSingleTileKernelINS2_10policy_hubIfjN4cuda3std3__44plusIfEEE10Policy1000EPfSC_iS9_ffNS7_10__identityEEEvT0_T1_T2_T3_T4_T6_,"ax",@progbits
	.align	128
        .global         _ZN3cub18CUB_300001_SM_10006detail6reduce28DeviceReduceSingleTileKernelINS2_10policy_hubIfjN4cuda3std3__44plusIfEEE10Policy1000EPfSC_iS9_ffNS7_10__identityEEEvT0_T1_T2_T3_T4_T6_
        .type           _ZN3cub18CUB_300001_SM_10006detail6reduce28DeviceReduceSingleTileKernelINS2_10policy_hubIfjN4cuda3std3__44plusIfEEE10Policy1000EPfSC_iS9_ffNS7_10__identityEEEvT0_T1_T2_T3_T4_T6_,@function
        .size           _ZN3cub18CUB_300001_SM_10006detail6reduce28DeviceReduceSingleTileKernelINS2_10policy_hubIfjN4cuda3std3__44plusIfEEE10Policy1000EPfSC_iS9_ffNS7_10__identityEEEvT0_T1_T2_T3_T4_T6_,(.L_x_283 - _ZN3cub18CUB_300001_SM_10006detail6reduce28DeviceReduceSingleTileKernelINS2_10policy_hubIfjN4cuda3std3__44plusIfEEE10Policy1000EPfSC_iS9_ffNS7_10__identityEEEvT0_T1_T2_T3_T4_T6_)
        .other          _ZN3cub18CUB_300001_SM_10006detail6reduce28DeviceReduceSingleTileKernelINS2_10policy_hubIfjN4cuda3std3__44plusIfEEE10Policy1000EPfSC_iS9_ffNS7_10__identityEEEvT0_T1_T2_T3_T4_T6_,@"STO_CUDA_ENTRY STV_DEFAULT"
_ZN3cub18CUB_300001_SM_10006detail6reduce28DeviceReduceSingleTileKernelINS2_10policy_hubIfjN4cuda3std3__44plusIfEEE10Policy1000EPfSC_iS9_ffNS7_10__identityEEEvT0_T1_T2_T3_T4_T6_:
.text._ZN3cub18CUB_300001_SM_10006detail6reduce28DeviceReduceSingleTileKernelINS2_10policy_hubIfjN4cuda3std3__44plusIfEEE10Policy1000EPfSC_iS9_ffNS7_10__identityEEEvT0_T1_T2_T3_T4_T6_:
        /* <DEDUP_REMOVED lines=13> */
.L_x_116:
        /* <DEDUP_REMOVED lines=16> */
.L_x_121:
[----:B------:R-:W-:Y:S05]  /*01d0*/  BSYNC.RECONVERGENT B1 ;  /* 0x0000000000017941 */ /* 0x000fea0003800200 */
.L_x_120:
        /* <DEDUP_REMOVED lines=16> */
.L_x_126:
        /* <DEDUP_REMOVED lines=9> */
.L_x_125:
[----:B------:R-:W-:Y:S05]  /*0370*/  BSYNC.RECONVERGENT B2 ;  /* 0x0000000000027941 */ /* 0x000fea0003800200 */
.L_x_124:
        /* <DEDUP_REMOVED lines=8> */
.L_x_129:
        /* <DEDUP_REMOVED lines=43> */
.L_x_128:
[----:B------:R-:W-:Y:S05]  /*06b0*/  BSYNC.RECONVERGENT B2 ;  /* 0x0000000000027941 */ /* 0x000fea0003800200 */
.L_x_127:
        /* <DEDUP_REMOVED lines=26> */
.L_x_131:
[----:B------:R-:W-:Y:S05]  /*0860*/  BSYNC.RECONVERGENT B2 ;  /* 0x0000000000027941 */ /* 0x000fea0003800200 */
.L_x_130:
        /* <DEDUP_REMOVED lines=12> */
.L_x_123:
[----:B------:R-:W-:Y:S05]  /*0930*/  BSYNC.RECONVERGENT B1 ;  /* 0x0000000000017941 */ /* 0x000fea0003800200 */
.L_x_122:
        /* <DEDUP_REMOVED lines=10> */
[----:B------:R-:W1:Y:S06]  /*09e0*/  SHFL.DOWN PT, R3, R0, 0x2, 0x1f ;  /* 0x08401f0000037f89 */ /* 0x000e6c00000e0000 */
[----:B------:R-:W2:Y:S01]  /*09f0*/  @!P1 S2R R6, SR_CgaCtaId ;  /* 0x0000000000069919 */ /* 0x000ea20000008800 */
[----:B0-----:R-:W-:Y:S02]  /*0a00*/  @!P1 MOV R5, 0x400 ;  /* 0x0000040000059802 */ /* 0x001fe40000000f00 */
[----:B------:R-:W-:-:S04]  /*0a10*/  @!P1 SHF.R.U32.HI R4, RZ, 0x3, R2 ;  /* 0x00000003ff049819 */ /* 0x000fc80000011602 */
[----:B------:R-:W-:Y:S01]  /*0a20*/  @!P1 LOP3.LUT R4, R4, 0x7c, RZ, 0xc0, !PT ;  /* 0x0000007c04049812 */ /* 0x000fe200078ec0ff */
[----:B-1----:R-:W-:Y:S01]  /*0a30*/  @!P0 FADD R0, R0, R3 ;  /* 0x0000000300008221 */ /* 0x002fe20000000000 */
[----:B------:R-:W-:-:S04]  /*0a40*/  ISETP.GT.AND P0, PT, R8, 0x1b, PT ;  /* 0x0000001b0800780c */ /* 0x000fc80003f04270 */
[----:B------:R-:W0:Y:S01]  /*0a50*/  SHFL.DOWN PT, R3, R0, 0x4, 0x1f ;  /* 0x08801f0000037f89 */ /* 0x000e2200000e0000 */
[----:B--2---:R-:W-:-:S04]  /*0a60*/  @!P1 LEA R5, R6, R5, 0x18 ;  /* 0x0000000506059211 */ /* 0x004fc800078ec0ff */
        /* <DEDUP_REMOVED lines=16> */
[----:B0-----:R-:W0:Y:S04]  /*0b70*/  LDS.128 R4, [UR4+0x10] ;  /* 0x00001004ff047984 */ /* 0x001e280008000c00 */
[----:B------:R-:W1:Y:S04]  /*0b80*/  LDS.128 R12, [UR4+0x20] ;  /* 0x00002004ff0c7984 */ /* 0x000e680008000c00 */
[----:B------:R-:W2:Y:S04]  /*0b90*/  LDS.128 R8, [UR4+0x30] ;  /* 0x00003004ff087984 */ /* 0x000ea80008000c00 */
[----:B------:R-:W3:Y:S01]  /*0ba0*/  LDS.128 R16, [UR4+0x40] ;  /* 0x00004004ff107984 */ /* 0x000ee20008000c00 */
[----:B0-----:R-:W-:-:S04]  /*0bb0*/  FADD R5, R0, R5 ;  /* 0x0000000500057221 */ /* 0x001fc80000000000 */
[----:B------:R-:W-:-:S04]  /*0bc0*/  FADD R6, R5, R6 ;  /* 0x0000000605067221 */ /* 0x000fc80000000000 */
[----:B------:R-:W-:-:S04]  /*0bd0*/  FADD R7, R6, R7 ;  /* 0x0000000706077221 */ /* 0x000fc80000000000 */
[----:B-1----:R-:W-:-:S04]  /*0be0*/  FADD R12, R7, R12 ;  /* 0x0000000c070c7221 */ /* 0x002fc80000000000 */
[----:B------:R-:W-:-:S04]  /*0bf0*/  FADD R13, R12, R13 ;  /* 0x0000000d0c0d7221 */ /* 0x000fc80000000000 */
[----:B------:R-:W-:-:S04]  /*0c00*/  FADD R14, R13, R14 ;  /* 0x0000000e0d0e7221 */ /* 0x000fc80000000000 */
[----:B------:R-:W-:-:S04]  /*0c10*/  FADD R15, R14, R15 ;  /* 0x0000000f0e0f7221 */ /* 0x000fc80000000000 */
[----:B--2---:R-:W-:-:S04]  /*0c20*/  FADD R8, R15, R8 ;  /* 0x000000080f087221 */ /* 0x004fc80000000000 */
[----:B------:R-:W-:-:S04]  /*0c30*/  FADD R9, R8, R9 ;  /* 0x0000000908097221 */ /* 0x000fc80000000000 */
[----:B------:R-:W-:-:S04]  /*0c40*/  FADD R10, R9, R10 ;  /* 0x0000000a090a7221 */ /* 0x000fc80000000000 */
[----:B------:R-:W-:-:S04]  /*0c50*/  FADD R11, R10, R11 ;  /* 0x0000000b0a0b7221 */ /* 0x000fc80000000000 */
[----:B---3--:R-:W-:-:S04]  /*0c60*/  FADD R16, R11, R16 ;  /* 0x000000100b107221 */ /* 0x008fc80000000000 */
[----:B------:R-:W-:-:S04]  /*0c70*/  FADD R17, R16, R17 ;  /* 0x0000001110117221 */ /* 0x000fc80000000000 */
[----:B------:R-:W-:-:S04]  /*0c80*/  FADD R18, R17, R18 ;  /* 0x0000001211127221 */ /* 0x000fc80000000000 */
[----:B------:R-:W-:Y:S01]  /*0c90*/  FADD R0, R18, R19 ;  /* 0x0000001312007221 */ /* 0x000fe20000000000 */
[----:B------:R-:W-:Y:S06]  /*0ca0*/  BRA `(.L_x_133) ;  /* 0x0000003400707947 */ /* 0x000fec0003800000 */
.L_x_132:
        /* <DEDUP_REMOVED lines=23> */
[-C--:B------:R-:W-:Y:S02]  /*0e20*/  ISETP.GT.AND P0, PT, R5, R4.reuse, PT ;  /* 0x000000040500720c */ /* 0x080fe40003f04270 */
[----:B------:R-:W-:Y:S02]  /*0e30*/  IADD3 R5, PT, PT, R9, 0x10, RZ ;  /* 0x0000001009057810 */ /* 0x000fe40007ffe0ff */
        /* <DEDUP_REMOVED lines=20> */
[----:B------:R-:W0:Y:S04]  /*0f80*/  LDS.128 R16, [UR4+0x10] ;  /* 0x00001004ff107984 */ /* 0x000e280008000c00 */
[----:B----4-:R-:W1:Y:S04]  /*0f90*/  LDS.128 R4, [UR4+0x20] ;  /* 0x00002004ff047984 */ /* 0x010e680008000c00 */
[----:B------:R-:W2:Y:S04]  /*0fa0*/  LDS.128 R8, [UR4+0x30] ;  /* 0x00003004ff087984 */ /* 0x000ea80008000c00 */
[----:B------:R-:W3:Y:S01]  /*0fb0*/  LDS.128 R12, [UR4+0x40] ;  /* 0x00004004ff0c7984 */ /* 0x000ee20008000c00 */
[----:B0-----:R-:W-:Y:S01]  /*0fc0*/  @P2 FADD R0, R0, R17 ;  /* 0x0000001100002221 */ /* 0x001fe20000000000 */
[----:B------:R-:W-:-:S03]  /*0fd0*/  ISETP.GT.AND P2, PT, R3, 0x80, PT ;  /* 0x000000800300780c */ /* 0x000fc60003f44270 */
[----:B------:R-:W-:Y:S01]  /*0fe0*/  @P3 FADD R0, R0, R18 ;  /* 0x0000001200003221 */ /* 0x000fe20000000000 */
[----:B------:R-:W-:-:S03]  /*0ff0*/  ISETP.GT.AND P3, PT, R3, 0xa0, PT ;  /* 0x000000a00300780c */ /* 0x000fc60003f64270 */
[----:B------:R-:W-:Y:S01]  /*1000*/  @P1 FADD R0, R0, R19 ;  /* 0x0000001300001221 */ /* 0x000fe20000000000 */
[----:B------:R-:W-:-:S05]  /*1010*/  ISETP.GT.AND P1, PT, R3, 0xe0, PT ;  /* 0x000000e00300780c */ /* 0x000fca0003f24270 */
[----:B-1----:R-:W-:Y:S01]  /*1020*/  @P2 FADD R0, R0, R4 ;  /* 0x0000000400002221 */ /* 0x002fe20000000000 */
[----:B------:R-:W-:-:S03]  /*1030*/  ISETP.GT.AND P2, PT, R3, 0x100, PT ;  /* 0x000001000300780c */ /* 0x000fc60003f44270 */
[----:B------:R-:W-:Y:S01]  /*1040*/  @P3 FADD R0, R0, R5 ;  /* 0x0000000500003221 */ /* 0x000fe20000000000 */
[----:B------:R-:W-:-:S03]  /*1050*/  ISETP.GT.AND P3, PT, R3, 0x120, PT ;  /* 0x000001200300780c */ /* 0x000fc60003f64270 */
[----:B------:R-:W-:Y:S01]  /*1060*/  @P4 FADD R0, R0, R6 ;  /* 0x0000000600004221 */ /* 0x000fe20000000000 */
[----:B------:R-:W-:-:S03]  /*1070*/  ISETP.GT.AND P4, PT, R3, 0x140, PT ;  /* 0x000001400300780c */ /* 0x000fc60003f84270 */
[----:B------:R-:W-:Y:S01]  /*1080*/  @P1 FADD R0, R0, R7 ;  /* 0x0000000700001221 */ /* 0x000fe20000000000 */
[----:B------:R-:W-:-:S03]  /*1090*/  ISETP.GT.AND P1, PT, R3, 0x160, PT ;  /* 0x000001600300780c */ /* 0x000fc60003f24270 */
[----:B--2---:R-:W-:Y:S01]  /*10a0*/  @P2 FADD R0, R0, R8 ;  /* 0x0000000800002221 */ /* 0x004fe20000000000 */
[----:B------:R-:W-:-:S03]  /*10b0*/  ISETP.GT.AND P2, PT, R3, 0x180, PT ;  /* 0x000001800300780c */ /* 0x000fc60003f44270 */
[----:B------:R-:W-:Y:S01]  /*10c0*/  @P3 FADD R0, R0, R9 ;  /* 0x0000000900003221 */ /* 0x000fe20000000000 */
[----:B------:R-:W-:-:S03]  /*10d0*/  ISETP.GT.AND P3, PT, R3, 0x1a0, PT ;  /* 0x000001a00300780c */ /* 0x000fc60003f64270 */
[----:B------:R-:W-:Y:S01]  /*10e0*/  @P4 FADD R0, R0, R10 ;  /* 0x0000000a00004221 */ /* 0x000fe20000000000 */
[----:B------:R-:W-:-:S03]  /*10f0*/  ISETP.GT.AND P4, PT, R3, 0x1c0, PT ;  /* 0x000001c00300780c */ /* 0x000fc60003f84270 */
[----:B------:R-:W-:Y:S01]  /*1100*/  @P1 FADD R0, R0, R11 ;  /* 0x0000000b00001221 */ /* 0x000fe20000000000 */
[----:B------:R-:W-:-:S03]  /*1110*/  ISETP.GT.AND P1, PT, R3, 0x1e0, PT ;  /* 0x000001e00300780c */ /* 0x000fc60003f24270 */
[----:B---3--:R-:W-:-:S04]  /*1120*/  @P2 FADD R0, R0, R12 ;  /* 0x0000000c00002221 */ /* 0x008fc80000000000 */
[----:B------:R-:W-:-:S04]  /*1130*/  @P3 FADD R0, R0, R13 ;  /* 0x0000000d00003221 */ /* 0x000fc80000000000 */
[----:B------:R-:W-:-:S04]  /*1140*/  @P4 FADD R0, R0, R14 ;  /* 0x0000000e00004221 */ /* 0x000fc80000000000 */
[----:B------:R-:W-:Y:S01]  /*1150*/  @P1 FADD R0, R0, R15 ;  /* 0x0000000f00001221 */ /* 0x000fe20000000000 */
[----:B------:R-:W-:Y:S06]  /*1160*/  BRA `(.L_x_133) ;  /* 0x0000003000407947 */ /* 0x000fec0003800000 */
.L_x_119:
[----:B------:R-:W0:Y:S01]  /*1170*/  S2R R2, SR_TID.X ;  /* 0x0000000000027919 */ /* 0x000e220000002100 */
[----:B------:R-:W1:Y:S01]  /*1180*/  LDC.64 R4, c[0x0][0x380] ;  /* 0x0000e000ff047b82 */ /* 0x000e620000000a00 */
[----:B0-----:R-:W-:-:S05]  /*1190*/  SHF.L.U32 R7, R2, 0x1, RZ ;  /* 0x0000000102077819 */ /* 0x001fca00000006ff */
[----:B-1----:R-:W-:-:S05]  /*11a0*/  IMAD.WIDE.U32 R4, R7, 0x4, R4 ;  /* 0x0000000407047825 */ /* 0x002fca00078e0004 */
[----:B------:R-:W2:Y:S04]  /*11b0*/  LDG.E.64.CONSTANT R14, desc[UR6][R4.64] ;  /* 0x00000006040e7981 */ /* 0x000ea8000c1e9b00 */
[----:B------:R-:W3:Y:S04]  /*11c0*/  LDG.E.64.CONSTANT R16, desc[UR6][R4.64+0x1000] ;  /* 0x0010000604107981 */ /* 0x000ee8000c1e9b00 */
[----:B------:R-:W4:Y:S04]  /*11d0*/  LDG.E.64.CONSTANT R18, desc[UR6][R4.64+0x2000] ;  /* 0x0020000604127981 */ /* 0x000f28000c1e9b00 */
[----:B------:R-:W5:Y:S04]  /*11e0*/  LDG.E.64.CONSTANT R20, desc[UR6][R4.64+0x3000] ;  /* 0x0030000604147981 */ /* 0x000f68000c1e9b00 */
[----:B------:R-:W5:Y:S04]  /*11f0*/  LDG.E.64.CONSTANT R12, desc[UR6][R4.64+0x4000] ;  /* 0x00400006040c7981 */ /* 0x000f68000c1e9b00 */
[----:B------:R-:W5:Y:S04]  /*1200*/  LDG.E.64.CONSTANT R10, desc[UR6][R4.64+0x5000] ;  /* 0x00500006040a7981 */ /* 0x000f68000c1e9b00 */
[----:B------:R-:W5:Y:S04]  /*1210*/  LDG.E.64.CONSTANT R6, desc[UR6][R4.64+0x6000] ;  /* 0x0060000604067981 */ /* 0x000f68000c1e9b00 */
[----:B------:R-:W5:Y:S01]  /*1220*/  LDG.E.64.CONSTANT R8, desc[UR6][R4.64+0x7000] ;  /* 0x0070000604087981 */ /* 0x000f62000c1e9b00 */
[----:B------:R-:W-:Y:S01]  /*1230*/  ISETP.GE.U32.AND P0, PT, R3, 0x4000, PT ;  /* 0x000040000300780c */ /* 0x000fe20003f06070 */
[----:B--2---:R-:W-:Y:S01]  /*1240*/  FADD R14, R14, R15 ;  /* 0x0000000f0e0e7221 */ /* 0x004fe20000000000 */
[----:B---3--:R-:W-:Y:S01]  /*1250*/  FADD R17, R16, R17 ;  /* 0x0000001110117221 */ /* 0x008fe20000000000 */
[----:B----4-:R-:W-:-:S03]  /*1260*/  FADD R18, R18, R19 ;  /* 0x0000001312127221 */ /* 0x010fc60000000000 */
[----:B------:R-:W-:Y:S01]  /*1270*/  FADD R14, R14, R17 ;  /* 0x000000110e0e7221 */ /* 0x000fe20000000000 */
[----:B-----5:R-:W-:Y:S01]  /*1280*/  FADD R21, R20, R21 ;  /* 0x0000001514157221 */ /* 0x020fe20000000000 */
[----:B------:R-:W-:Y:S02]  /*1290*/  HFMA2 R20, -RZ, RZ, 0, 0.0078125 ;  /* 0x00002000ff147431 */ /* 0x000fe400000001ff */
[----:B------:R-:W-:Y:S01]  /*12a0*/  FADD R12, R12, R13 ;  /* 0x0000000d0c0c7221 */ /* 0x000fe20000000000 */
[----:B------:R-:W-:Y:S01]  /*12b0*/  FADD R21, R18, R21 ;  /* 0x0000001512157221 */ /* 0x000fe20000000000 */
[----:B------:R-:W-:-:S03]  /*12c0*/  FADD R11, R10, R11 ;  /* 0x0000000b0a0b7221 */ /* 0x000fc60000000000 */
[----:B------:R-:W-:Y:S01]  /*12d0*/  FADD R14, R14, R21 ;  /* 0x000000150e0e7221 */ /* 0x000fe20000000000 */
[----:B------:R-:W-:Y:S01]  /*12e0*/  FADD R6, R6, R7 ;  /* 0x0000000706067221 */ /* 0x000fe20000000000 */
[----:B------:R-:W-:Y:S01]  /*12f0*/  FADD R11, R12, R11 ;  /* 0x0000000b0c0b7221 */ /* 0x000fe20000000000 */
[----:B------:R-:W-:-:S04]  /*1300*/  FADD R9, R8, R9 ;  /* 0x0000000908097221 */ /* 0x000fc80000000000 */
[----:B------:R-:W-:-:S04]  /*1310*/  FADD R6, R6, R9 ;  /* 0x0000000906067221 */ /* 0x000fc80000000000 */
[----:B------:R-:W-:-:S04]  /*1320*/  FADD R11, R11, R6 ;  /* 0x000000060b0b7221 */ /* 0x000fc80000000000 */
[----:B------:R-:W-:Y:S01]  /*1330*/  FADD R0, R14, R11 ;  /* 0x0000000b0e007221 */ /* 0x000fe20000000000 */
[----:B------:R-:W-:Y:S06]  /*1340*/  @!P0 BRA `(.L_x_134) ;  /* 0x00000000008c8947 */ /* 0x000fec0003800000 */
[----:B------:R-:W0:Y:S01]  /*1350*/  LDC R24, c[0x0][0x390] ;  /* 0x0000e400ff187b82 */ /* 0x000e220000000800 */
[----:B------:R-:W-:Y:S02]  /*1360*/  IADD3 R21, PT, PT, R3, -0x2000, RZ ;  /* 0xffffe00003157810 */ /* 0x000fe40007ffe0ff */
[----:B------:R-:W-:-:S07]  /*1370*/  MOV R20, 0x2000 ;  /* 0x0000200000147802 */ /* 0x000fce0000000f00 */
.L_x_136:
[----:B------:R-:W-:-:S05]  /*1380*/  IMAD.WIDE R26, R20, 0x4, R4 ;  /* 0x00000004141a7825 */ /* 0x000fca00078e0204 */
[----:B------:R-:W2:Y:S04]  /*1390*/  LDG.E.64.CONSTANT R14, desc[UR6][R26.64+0x6000] ;  /* 0x006000061a0e7981 */ /* 0x000ea8000c1e9b00 */
[----:B------:R-:W2:Y:S04]  /*13a0*/  LDG.E.64.CONSTANT R6, desc[UR6][R26.64+0x7000] ;  /* 0x007000061a067981 */ /* 0x000ea8000c1e9b00 */
[----:B------:R-:W3:Y:S04]  /*13b0*/  LDG.E.64.CONSTANT R22, desc[UR6][R26.64] ;  /* 0x000000061a167981 */ /* 0x000ee8000c1e9b00 */
[----:B------:R-:W4:Y:S04]  /*13c0*/  LDG.E.64.CONSTANT R18, desc[UR6][R26.64+0x1000] ;  /* 0x001000061a127981 */ /* 0x000f28000c1e9b00 */
[----:B------:R-:W5:Y:S04]  /*13d0*/  LDG.E.64.CONSTANT R16, desc[UR6][R26.64+0x2000] ;  /* 0x002000061a107981 */ /* 0x000f68000c1e9b00 */
[----:B------:R-:W5:Y:S04]  /*13e0*/  LDG.E.64.CONSTANT R12, desc[UR6][R26.64+0x3000] ;  /* 0x003000061a0c7981 */ /* 0x000f68000c1e9b00 */
[----:B------:R-:W5:Y:S04]  /*13f0*/  LDG.E.64.CONSTANT R10, desc[UR6][R26.64+0x4000] ;  /* 0x004000061a0a7981 */ /* 0x000f68000c1e9b00 */
[----:B------:R-:W5:Y:S01]  /*1400*/  LDG.E.64.CONSTANT R8, desc[UR6][R26.64+0x5000] ;  /* 0x005000061a087981 */ /* 0x000f62000c1e9b00 */
[----:B0-----:R-:W-:Y:S01]  /*1410*/  MOV R3, R24 ;  /* 0x0000001800037202 */ /* 0x001fe20000000f00 */
[----:B--2---:R-:W-:-:S03]  /*1420*/  FADD R15, R15, R6 ;  /* 0x000000060f0f7221 */ /* 0x004fc60000000000 */
[----:B------:R-:W-:Y:S01]  /*1430*/  IADD3 R6, PT, PT, -R20, R3, RZ ;  /* 0x0000000314067210 */ /* 0x000fe20007ffe1ff */
[----:B---3--:R-:W-:-:S03]  /*1440*/  FADD R0, R22, R0 ;  /* 0x0000000016007221 */ /* 0x008fc60000000000 */
[----:B------:R-:W-:Y:S01]  /*1450*/  ISETP.GE.AND P0, PT, R6, 0x2000, PT ;  /* 0x000020000600780c */ /* 0x000fe20003f06270 */
[----:B----4-:R-:W-:Y:S01]  /*1460*/  FADD R23, R23, R18 ;  /* 0x0000001217177221 */ /* 0x010fe20000000000 */
[----:B-----5:R-:W-:Y:S01]  /*1470*/  FADD R18, R19, R16 ;  /* 0x0000001013127221 */ /* 0x020fe20000000000 */
[----:B------:R-:W-:Y:S01]  /*1480*/  FADD R17, R17, R12 ;  /* 0x0000000c11117221 */ /* 0x000fe20000000000 */
[----:B------:R-:W-:Y:S01]  /*1490*/  FADD R12, R13, R10 ;  /* 0x0000000a0d0c7221 */ /* 0x000fe20000000000 */
[----:B------:R-:W-:Y:S01]  /*14a0*/  FADD R11, R11, R8 ;  /* 0x000000080b0b7221 */ /* 0x000fe20000000000 */
[----:B------:R-:W-:Y:S01]  /*14b0*/  FADD R8, R9, R14 ;  /* 0x0000000e09087221 */ /* 0x000fe20000000000 */
[----:B------:R-:W-:Y:S01]  /*14c0*/  FADD R0, R0, R23 ;  /* 0x0000001700007221 */ /* 0x000fe20000000000 */
[----:B------:R-:W-:Y:S01]  /*14d0*/  FADD R17, R18, R17 ;  /* 0x0000001112117221 */ /* 0x000fe20000000000 */
[----:B------:R-:W-:Y:S01]  /*14e0*/  FADD R11, R12, R11 ;  /* 0x0000000b0c0b7221 */ /* 0x000fe20000000000 */
[----:B------:R-:W-:-:S02]  /*14f0*/  FADD R8, R8, R15 ;  /* 0x0000000f08087221 */ /* 0x000fc40000000000 */
[----:B------:R-:W-:Y:S02]  /*1500*/  FADD R0, R0, R17 ;  /* 0x0000001100007221 */ /* 0x000fe40000000000 */
[----:B------:R-:W-:-:S04]  /*1510*/  FADD R11, R11, R8 ;  /* 0x000000080b0b7221 */ /* 0x000fc80000000000 */
[----:B------:R-:W-:-:S04]  /*1520*/  FADD R11, R0, R11 ;  /* 0x0000000b000b7221 */ /* 0x000fc80000000000 */
[----:B------:R-:W-:Y:S01]  /*1530*/  FADD R0, R7, R11 ;  /* 0x0000000b07007221 */ /* 0x000fe20000000000 */
[----:B------:R-:W-:Y:S06]  /*1540*/  @!P0 BRA `(.L_x_135) ;  /* 0x0000000800308947 */ /* 0x000fec0003800000 */
[----:B------:R-:W-:-:S04]  /*1550*/  IADD3 R20, PT, PT, R20, 0x2000, RZ ;  /* 0x0000200014147810 */ /* 0x000fc80007ffe0ff */
[----:B------:R-:W-:-:S13]  /*1560*/  ISETP.GT.AND P0, PT, R20, R21, PT ;  /* 0x000000151400720c */ /* 0x000fda0003f04270 */
[----:B------:R-:W-:Y:S05]  /*1570*/  @!P0 BRA `(.L_x_136) ;  /* 0xfffffffc00808947 */ /* 0x000fea000383ffff */
.L_x_134:
        /* <DEDUP_REMOVED lines=20> */
.L_x_140:
        /* <DEDUP_REMOVED lines=8> */
.L_x_139:
[----:B------:R-:W-:Y:S05]  /*1740*/  BSYNC.RECONVERGENT B2 ;  /* 0x0000000000027941 */ /* 0x000fea0003800200 */
.L_x_138:
[----:B------:R-:W-:Y:S05]  /*1750*/  @!P1 BRA `(.L_x_137) ;  /* 0x0000000400a89947 */ /* 0x000fea0003800000 */
[----:B------:R-:W0:Y:S01]  /*1760*/  LDCU.64 UR4, c[0x0][0x380] ;  /* 0x00007000ff0477ac */ /* 0x000e220008000a00 */
[----:B------:R-:W-:Y:S01]  /*1770*/  IADD3 R5, PT, PT, R11, -R10, RZ ;  /* 0x8000000a0b057210 */ /* 0x000fe20007ffe0ff */
[----:B------:R-:W-:Y:S01]  /*1780*/  BSSY.RECONVERGENT B2, `(.L_x_141) ;  /* 0x000003b000027945 */ /* 0x000fe20003800200 */
[----:B------:R-:W-:Y:S02]  /*1790*/  IADD3 R3, P0, PT, R10, R20, RZ ;  /* 0x000000140a037210 */ /* 0x000fe40007f1e0ff */
[----:B------:R-:W-:Y:S02]  /*17a0*/  ISETP.GT.AND P1, PT, R5, 0x1800, PT ;  /* 0x000018000500780c */ /* 0x000fe40003f24270 */
[----:B------:R-:W-:Y:S02]  /*17b0*/  IADD3.X R6, PT, PT, RZ, RZ, RZ, P0, !PT ;  /* 0x000000ffff067210 */ /* 0x000fe400007fe4ff */
[----:B0-----:R-:W-:-:S04]  /*17c0*/  LEA R4, P0, R3, UR4, 0x2 ;  /* 0x0000000403047c11 */ /* 0x001fc8000f8010ff */
[----:B------:R-:W-:Y:S02]  /*17d0*/  LEA.HI.X R3, R3, UR5, R6, 0x2, P0 ;  /* 0x0000000503037c11 */ /* 0x000fe400080f1406 */
[----:B------:R-:W-:-:S04]  /*17e0*/  IADD3 R4, P0, PT, R4, 0x1000, RZ ;  /* 0x0000100004047810 */ /* 0x000fc80007f1e0ff */
[----:B------:R-:W-:Y:S02]  /*17f0*/  IADD3.X R5, PT, PT, RZ, R3, RZ, P0, !PT ;  /* 0x00000003ff057210 */ /* 0x000fe400007fe4ff */
[----:B------:R-:W-:Y:S02]  /*1800*/  PLOP3.LUT P0, PT, PT, PT, PT, 0x80, 0x8 ;  /* 0x000000000008781c */ /* 0x000fe40003f0f070 */
[----:B------:R-:W-:Y:S01]  /*1810*/  IADD3 R3, PT, PT, R10, R20, RZ ;  /* 0x000000140a037210 */ /* 0x000fe20007ffe0ff */
[----:B------:R-:W-:Y:S10]  /*1820*/  @!P1 BRA `(.L_x_142) ;  /* 0x0000000000c09947 */ /* 0x000ff40003800000 */
[----:B------:R-:W-:Y:S02]  /*1830*/  PLOP3.LUT P0, PT, PT, PT, PT, 0x8, 0x80 ;  /* 0x000000000080781c */ /* 0x000fe40003f0e170 */
[----:B------:R-:W-:-:S11]  /*1840*/  IADD3 R13, PT, PT, R11, -0x1800, RZ ;  /* 0xffffe8000b0d7810 */ /* 0x000fd60007ffe0ff */
.L_x_143:
        /* <DEDUP_REMOVED lines=46> */
.L_x_142:
[----:B------:R-:W-:Y:S05]  /*1b30*/  BSYNC.RECONVERGENT B2 ;  /* 0x0000000000027941 */ /* 0x000fea0003800200 */
.L_x_141:
        /* <DEDUP_REMOVED lines=31> */
.L_x_145:
[----:B------:R-:W-:Y:S05]  /*1d30*/  BSYNC.RECONVERGENT B2 ;  /* 0x0000000000027941 */ /* 0x000fea0003800200 */
.L_x_144:
        /* <DEDUP_REMOVED lines=9> */
[----:B----4-:R-:W-:-:S04]  /*1dd0*/  FADD R0, R0, R3 ;  /* 0x0000000300007221 */ /* 0x010fc80000000000 */
[----:B--2---:R-:W-:-:S04]  /*1de0*/  FADD R0, R0, R9 ;  /* 0x0000000900007221 */ /* 0x004fc80000000000 */
[----:B---3--:R-:W-:-:S07]  /*1df0*/  FADD R0, R0, R11 ;  /* 0x0000000b00007221 */ /* 0x008fce0000000000 */
.L_x_137:
[----:B------:R-:W-:Y:S05]  /*1e00*/  BSYNC.RECONVERGENT B1 ;  /* 0x0000000000017941 */ /* 0x000fea0003800200 */
.L_x_135:
        /* <DEDUP_REMOVED lines=32> */
[----:B---3--:R-:W0:Y:S04]  /*2010*/  LDS.128 R4, [UR4+0x10] ;  /* 0x00001004ff047984 */ /* 0x008e280008000c00 */
        /* <DEDUP_REMOVED lines=19> */
.L_x_118:
        /* <DEDUP_REMOVED lines=12> */
.L_x_148:
[----:B------:R-:W-:Y:S05]  /*2210*/  BSYNC.RECONVERGENT B1 ;  /* 0x0000000000017941 */ /* 0x000fea0003800200 */
.L_x_147:
        /* <DEDUP_REMOVED lines=16> */
.L_x_153:
        /* <DEDUP_REMOVED lines=9> */
.L_x_152:
[----:B------:R-:W-:Y:S05]  /*23b0*/  BSYNC.RECONVERGENT B2 ;  /* 0x0000000000027941 */ /* 0x000fea0003800200 */
.L_x_151:
        /* <DEDUP_REMOVED lines=8> */
.L_x_156:
        /* <DEDUP_REMOVED lines=43> */
.L_x_155:
[----:B------:R-:W-:Y:S05]  /*26f0*/  BSYNC.RECONVERGENT B2 ;  /* 0x0000000000027941 */ /* 0x000fea0003800200 */
.L_x_154:
        /* <DEDUP_REMOVED lines=26> */
.L_x_158:
[----:B------:R-:W-:Y:S05]  /*28a0*/  BSYNC.RECONVERGENT B2 ;  /* 0x0000000000027941 */ /* 0x000fea0003800200 */
.L_x_157:
        /* <DEDUP_REMOVED lines=12> */
.L_x_150:
[----:B------:R-:W-:Y:S05]  /*2970*/  BSYNC.RECONVERGENT B1 ;  /* 0x0000000000017941 */ /* 0x000fea0003800200 */
.L_x_149:
[----:B------:R-:W-:Y:S02]  /*2980*/  ISETP.GE.AND P0, PT, R3, 0x200, PT ;  /* 0x000002000300780c */ /* 0x000fe40003f06270 */
[----:B0----5:R-:W-:-:S11]  /*2990*/  MOV R5, R0 ;  /* 0x0000000000057202 */ /* 0x021fd60000000f00 */
[----:B------:R-:W-:Y:S05]  /*29a0*/  @!P0 BRA `(.L_x_159) ;  /* 0x0000000000d08947 */ /* 0x000fea0003800000 */
[----:B------:R-:W0:Y:S01]  /*29b0*/  S2R R7, SR_LANEID ;  /* 0x0000000000077919 */ /* 0x000e220000000000 */
[----:B------:R-:W1:Y:S02]  /*29c0*/  SHFL.DOWN PT, R0, R5, 0x1, 0x1f ;  /* 0x08201f0005007f89 */ /* 0x000e6400000e0000 */
[----:B-1----:R-:W-:Y:S01]  /*29d0*/  FADD R0, R0, R5 ;  /* 0x0000000500007221 */ /* 0x002fe20000000000 */
[C---:B0-----:R-:W-:Y:S02]  /*29e0*/  ISETP.GT.AND P0, PT, R7.reuse, 0x1e, PT ;  /* 0x0000001e0700780c */ /* 0x041fe40003f04270 */
[----:B------:R-:W-:Y:S02]  /*29f0*/  ISETP.NE.AND P1, PT, R7, RZ, PT ;  /* 0x000000ff0700720c */ /* 0x000fe40003f25270 */
[----:B------:R-:W-:Y:S02]  /*2a00*/  FSEL R0, R5, R0, P0 ;  /* 0x0000000005007208 */ /* 0x000fe40000000000 */
[----:B------:R-:W-:-:S03]  /*2a10*/  ISETP.GT.AND P0, PT, R7, 0x1d, PT ;  /* 0x0000001d0700780c */ /* 0x000fc60003f04270 */
[----:B------:R-:W0:Y:S06]  /*2a20*/  SHFL.DOWN PT, R3, R0, 0x2, 0x1f ;  /* 0x08401f0000037f89 */ /* 0x000e2c00000e0000 */
        /* <DEDUP_REMOVED lines=24> */
[----:B--2---:R-:W0:Y:S04]  /*2bb0*/  LDS.128 R4, [UR4+0x10] ;  /* 0x00001004ff047984 */ /* 0x004e280008000c00 */
        /* <DEDUP_REMOVED lines=19> */
.L_x_159:
[----:B------:R-:W0:Y:S01]  /*2cf0*/  S2R R4, SR_LANEID ;  /* 0x0000000000047919 */ /* 0x000e220000000000 */
[----:B------:R-:W-:-:S04]  /*2d00*/  LOP3.LUT R0, R2, 0x3e0, RZ, 0xc0, !PT ;  /* 0x000003e002007812 */ /* 0x000fc800078ec0ff */
[----:B------:R-:W-:Y:S02]  /*2d10*/  IADD3 R6, PT, PT, R0, 0x20, RZ ;  /* 0x0000002000067810 */ /* 0x000fe40007ffe0ff */
[----:B------:R-:W-:Y:S02]  /*2d20*/  LOP3.LUT R0, RZ, R0, RZ, 0x33, !PT ;  /* 0x00000000ff007212 */ /* 0x000fe400078e33ff */
[-C--:B------:R-:W-:Y:S02]  /*2d30*/  ISETP.GT.AND P0, PT, R6, R3.reuse, PT ;  /* 0x000000030600720c */ /* 0x080fe40003f04270 */
[----:B------:R-:W-:-:S04]  /*2d40*/  IADD3 R0, PT, PT, R0, R3, RZ ;  /* 0x0000000300007210 */ /* 0x000fc80007ffe0ff */
[----:B------:R-:W-:-:S05]  /*2d50*/  SEL R6, R0, 0x1f, P0 ;  /* 0x0000001f00067807 */ /* 0x000fca0000000000 */
[----:B------:R-:W1:Y:S01]  /*2d60*/  SHFL.DOWN PT, R0, R5, 0x1, R6 ;  /* 0x0820000005007989 */ /* 0x000e6200000e0006 */
[C---:B0-----:R-:W-:Y:S02]  /*2d70*/  ISETP.GE.AND P0, PT, R4.reuse, R6, PT ;  /* 0x000000060400720c */ /* 0x041fe40003f06270 */
[C---:B------:R-:W-:Y:S02]  /*2d80*/  IADD3 R7, PT, PT, R4.reuse, 0x2, RZ ;  /* 0x0000000204077810 */ /* 0x040fe40007ffe0ff */
[----:B------:R-:W-:-:S09]  /*2d90*/  ISETP.NE.AND P1, PT, R4, RZ, PT ;  /* 0x000000ff0400720c */ /* 0x000fd20003f25270 */
[----:B-1----:R-:W-:Y:S01]  /*2da0*/  @!P0 FADD R5, R0, R5 ;  /* 0x0000000500058221 */ /* 0x002fe20000000000 */
[-C--:B------:R-:W-:Y:S02]  /*2db0*/  ISETP.GT.AND P0, PT, R7, R6.reuse, PT ;  /* 0x000000060700720c */ /* 0x080fe40003f04270 */
[----:B------:R-:W-:Y:S01]  /*2dc0*/  IADD3 R7, PT, PT, R4, 0x4, RZ ;  /* 0x0000000404077810 */ /* 0x000fe20007ffe0ff */
[----:B------:R-:W0:Y:S01]  /*2dd0*/  @!P1 S2R R8, SR_CgaCtaId ;  /* 0x0000000000089919 */ /* 0x000e220000008800 */
        /* <DEDUP_REMOVED lines=31> */
[----:B-1----:R-:W1:Y:S04]  /*2fd0*/  LDS.128 R4, [UR4+0x20] ;  /* 0x00002004ff047984 */ /* 0x002e680008000c00 */
        /* <DEDUP_REMOVED lines=29> */
.L_x_146:
        /* <DEDUP_REMOVED lines=28> */
[----:B------:R-:W-:Y:S02]  /*3370*/  HFMA2 R11, -RZ, RZ, 0, 0.0078125 ;  /* 0x00002000ff0b7431 */ /* 0x000fe400000001ff */
        /* <DEDUP_REMOVED lines=11> */
.L_x_162:
[----:B------:R-:W-:-:S05]  /*3430*/  IMAD.WIDE R2, R11, 0x4, R4 ;  /* 0x000000040b027825 */ /* 0x000fca00078e0204 */
        /* <DEDUP_REMOVED lines=15> */
[----:B------:R0:W5:Y:S02]  /*3530*/  LDG.E.CONSTANT R18, desc[UR6][R2.64+0x7800] ;  /* 0x0078000602127981 */ /* 0x000164000c1e9900 */
[----:B0-----:R-:W-:-:S04]  /*3540*/  MOV R3, R7 ;  /* 0x0000000700037202 */ /* 0x001fc80000000f00 */
[----:B------:R-:W-:-:S04]  /*3550*/  IADD3 R2, PT, PT, -R11, R3, RZ ;  /* 0x000000030b027210 */ /* 0x000fc80007ffe1ff */
[----:B------:R-:W-:Y:S01]  /*3560*/  ISETP.GE.AND P0, PT, R2, 0x2000, PT ;  /* 0x000020000200780c */ /* 0x000fe20003f06270 */
        /* <DEDUP_REMOVED lines=17> */
[----:B------:R-:W-:-:S04]  /*3680*/  IADD3 R11, PT, PT, R11, 0x2000, RZ ;  /* 0x000020000b0b7810 */ /* 0x000fc80007ffe0ff */
[----:B------:R-:W-:-:S13]  /*3690*/  ISETP.GT.AND P0, PT, R11, R6, PT ;  /* 0x000000060b00720c */ /* 0x000fda0003f04270 */
[----:B------:R-:W-:Y:S05]  /*36a0*/  @!P0 BRA `(.L_x_162) ;  /* 0xfffffffc00608947 */ /* 0x000fea000383ffff */
.L_x_160:
        /* <DEDUP_REMOVED lines=20> */
.L_x_166:
        /* <DEDUP_REMOVED lines=8> */
.L_x_165:
[----:B------:R-:W-:Y:S05]  /*3870*/  BSYNC.RECONVERGENT B2 ;  /* 0x0000000000027941 */ /* 0x000fea0003800200 */
.L_x_164:
        /* <DEDUP_REMOVED lines=16> */
.L_x_169:
        /* <DEDUP_REMOVED lines=46> */
.L_x_168:
[----:B------:R-:W-:Y:S05]  /*3c60*/  BSYNC.RECONVERGENT B2 ;  /* 0x0000000000027941 */ /* 0x000fea0003800200 */
.L_x_167:
        /* <DEDUP_REMOVED lines=31> */
.L_x_171:
[----:B------:R-:W-:Y:S05]  /*3e60*/  BSYNC.RECONVERGENT B2 ;  /* 0x0000000000027941 */ /* 0x000fea0003800200 */
.L_x_170:
        /* <DEDUP_REMOVED lines=12> */
.L_x_163:
[----:B------:R-:W-:Y:S05]  /*3f30*/  BSYNC.RECONVERGENT B1 ;  /* 0x0000000000017941 */ /* 0x000fea0003800200 */
.L_x_161:
        /* <DEDUP_REMOVED lines=50> */
[----:B------:R-:W-:-:S07]  /*4260*/  FADD R0, R18, R19 ;  /* 0x0000001312007221 */ /* 0x000fce0000000000 */
.L_x_133:
[----:B------:R-:W-:Y:S05]  /*4270*/  BSYNC.RECONVERGENT B0 ;  /* 0x0000000000007941 */ /* 0x000fea0003800200 */
.L_x_117:
[----:B------:R-:W-:Y:S05]  /*4280*/  @P0 EXIT ;  /* 0x000000000000094d */ /* 0x000fea0003800000 */
[----:B0-23--:R-:W0:Y:S01]  /*4290*/  LDC.64 R2, c[0x0][0x388] ;  /* 0x0000e200ff027b82 */ /* 0x00de220000000a00 */
[----:B------:R-:W4:Y:S02]  /*42a0*/  LDCU UR4, c[0x0][0x398] ;  /* 0x00007300ff0477ac */ /* 0x000f240008000800 */
[----:B----4-:R-:W-:-:S05]  /*42b0*/  FADD R5, R0, UR4 ;  /* 0x0000000400057e21 */ /* 0x010fca0008000000 */
[----:B0-----:R-:W-:Y:S01]  /*42c0*/  STG.E desc[UR6][R2.64], R5 ;  /* 0x0000000502007986 */ /* 0x001fe2000c101906 */
[----:B------:R-:W-:Y:S05]  /*42d0*/  EXIT ;  /* 0x000000000000794d */ /* 0x000fea0003800000 */
.L_x_172:
        /* <DEDUP_REMOVED lines=10> */
.L_x_283:


//--------------------- .text._ZN3cub18CUB_300001_SM_10006detail6reduce18DeviceReduceKernelINS2_10policy_hubIfjN4cuda3std3__44plusIfEEE10Policy1000EN6thrust24THRUST_300001_SM_1000_NS6detail15normal_iteratorINSD_10device_ptrIfEEEEjS9_fNS7_10__identityEEEvT0_PT3_T1_NS0_13GridEvenShareISN_EET2_T4_ --------------------------
	.section	.text._ZN3cub18CUB_300001_SM_10006detail6reduce18DeviceReduceKernelINS2_10policy_hubIfjN4cuda3std3__44plusIfEEE10Policy1000EN6thrust24THRUST_300001_SM_1000_NS6detail15normal_iteratorINSD_10device_ptrIfEEEEjS9_fNS7_10__identityEEEvT0_PT3_T1_NS0_13GridEvenShareISN_EET2_T4_,"ax",@progbits
	.align	128
        .global         _ZN3cub18CUB_300001_SM_10006detail6reduce18DeviceReduceKernelINS2_10policy_hubIfjN4cuda3std3__44plusIfEEE10Policy1000EN6thrust24THRUST_300001_SM_1000_NS6detail15normal_iteratorINSD_10device_ptrIfEEEEjS9_fNS7_10__identityEEEvT0_PT3_T1_NS0_13GridEvenShareISN_EET2_T4_
        .type           _ZN3cub18CUB_300001_SM_10006detail6reduce18DeviceReduceKernelINS2_10policy_hubIfjN4cuda3std3__44plusIfEEE10Policy1000EN6thrust24THRUST_300001_SM_1000_NS6detail15normal_iteratorINSD_10device_ptrIfEEEEjS9_fNS7_10__identityEEEvT0_PT3_T1_NS0_13GridEvenShareISN_EET2_T4_,@function
        .size           _ZN3cub18CUB_300001_SM_10006detail6reduce18DeviceReduceKernelINS2_10policy_hubIfjN4cuda3std3__44plusIfEEE10Policy1000EN6thrust24THRUST_300001_SM_1000_NS6detail15normal_iteratorINSD_10device_ptrIfEEEEjS9_fNS7_10__identityEEEvT0_PT3_T1_NS0_13GridEvenShareISN_EET2_T4_,(.L_x_284 - _ZN3cub18CUB_300001_SM_10006detail6reduce18DeviceReduceKernelINS2_10policy_hubIfjN4cuda3std3__44plusIfEEE10Policy1000EN6thrust24THRUST_300001_SM_1000_NS6detail15normal_iteratorINSD_10device_ptrIfEEEEjS9_fNS7_10__identityEEEvT0_PT3_T1_NS0_13GridEvenShareISN_EET2_T4_)
        .other          _ZN3cub18CUB_300001_SM_10006detail6reduce18DeviceReduceKernelINS2_10policy_hubIfjN4cuda3std3__44plusIfEEE10Policy1000EN6thrust24THRUST_300001_SM_1000_NS6detail15normal_iteratorINSD_10device_ptrIfEEEEjS9_fNS7_10__identityEEEvT0_PT3_T1_NS0_13GridEvenShareISN_EET2_T4_,@"STO_CUDA_ENTRY STV_DEFAULT"
_ZN3cub18CUB_300001_SM_10006detail6reduce18DeviceReduceKernelINS2_10policy_hubIfjN4cuda3std3__44plusIfEEE10Policy1000EN6thrust24THRUST_300001_SM_1000_NS6detail15normal_iteratorINSD_10device_ptrIfEEEEjS9_fNS7_10__identityEEEvT0_PT3_T1_NS0_13GridEvenShareISN_EET2_T4_:
.text._ZN3cub18CUB_300001_SM_10006detail6reduce18DeviceReduceKernelINS2_10policy_hubIfjN4cuda3std3__44plusIfEEE10Policy1000EN6thrust24THRUST_300001_SM_1000_NS6detail15normal_iteratorINSD_10device_ptrIfEEEEjS9_fNS7_10__identityEEEvT0_PT3_T1_NS0_13GridEvenShareISN_EET2_T4_:
[----:B------:R-:W-:Y:S01]  /*0000*/  LDC R1, c[0x0][0x37c] ;  /* 0x0000df00ff017b82 */ /* 0x000fe20000000800 */
[----:B------:R-:W0:Y:S07]  /*0010*/  S2R R3, SR_CTAID.X ;  /* 0x0000000000037919 */ /* 0x000e2e0000002500 */
[----:B------:R-:W1:Y:S01]  /*0020*/  LDC.64 R6, c[0x0][0x3a8] ;  /* 0x0000ea00ff067b82 */ /* 0x000e620000000a00 */
[----:B------:R-:W2:Y:S01]  /*0030*/  LDCU.64 UR6, c[0x0][0x358] ;  /* 0x00006b00ff0677ac */ /* 0x000ea20008000a00 */
[----:B------:R-:W-:Y:S01]  /*0040*/  BSSY.RECONVERGENT B0, `(.L_x_173) ;  /* 0x000027a000007945 */ /* 0x000fe20003800200 */
[----:B-1----:R-:W-:Y:S01]  /*0050*/  SHF.L.U32 R13, R7, 0xd, RZ ;  /* 0x0000000d070d7819 */ /* 0x002fe200000006ff */
[----:B0-----:R-:W-:-:S05]  /*0060*/  IMAD R0, R3, -0x2000, R6 ;  /* 0xffffe00003007824 */ /* 0x001fca00078e0206 */
[----:B------:R-:W-:-:S13]  /*0070*/  ISETP.GT.U32.AND P0, PT, R0, 0x1fff, PT ;  /* 0x00001fff0000780c */ /* 0x000fda0003f04070 */
[----:B--2---:R-:W-:Y:S05]  /*0080*/  @P0 BRA `(.L_x_174) ;  /* 0x0000001000d40947 */ /* 0x004fea0003800000 */
[----:B------:R-:W0:Y:S01]  /*0090*/  S2R R2, SR_TID.X ;  /* 0x0000000000027919 */ /* 0x000e220000002100 */
[----:B------:R-:W-:Y:S01]  /*00a0*/  BSSY.RECONVERGENT B1, `(.L_x_175) ;  /* 0x000000a000017945 */ /* 0x000fe20003800200 */
[----:B------:R-:W-:Y:S01]  /*00b0*/  HFMA2 R15, -RZ, RZ, 0, 0 ;  /* 0x00000000ff0f7431 */ /* 0x000fe200000001ff */
[----:B0-----:R-:W-:Y:S02]  /*00c0*/  ISETP.GE.U32.AND P0, PT, R2, R0, PT ;  /* 0x000000000200720c */ /* 0x001fe40003f06070 */
[----:B------:R-:W-:-:S11]  /*00d0*/  MOV R4, R2 ;  /* 0x0000000200047202 */ /* 0x000fd60000000f00 */
[----:B------:R-:W-:Y:S05]  /*00e0*/  @P0 BRA `(.L_x_176) ;  /* 0x0000000000140947 */ /* 0x000fea0003800000 */
[----:B------:R-:W0:Y:S01]  /*00f0*/  LDC.64 R8, c[0x0][0x380] ;  /* 0x0000e000ff087b82 */ /* 0x000e220000000a00 */
[----:B------:R-:W-:-:S05]  /*0100*/  LEA R5, R3, R2, 0xd ;  /* 0x0000000203057211 */ /* 0x000fca00078e68ff */
[----:B0-----:R-:W-:-:S05]  /*0110*/  IMAD.WIDE.U32 R8, R5, 0x4, R8 ;  /* 0x0000000405087825 */ /* 0x001fca00078e0008 */
[----:B------:R0:W5:Y:S01]  /*0120*/  LDG.E R15, desc[UR6][R8.64] ;  /* 0x00000006080f7981 */ /* 0x000162000c1e1900 */
[----:B------:R-:W-:-:S07]  /*0130*/  IADD3 R4, PT, PT, R2, 0x200, RZ ;  /* 0x0000020002047810 */ /* 0x000fce0007ffe0ff */
.L_x_176:
[----:B------:R-:W-:Y:S05]  /*0140*/  BSYNC.RECONVERGENT B1 ;  /* 0x0000000000017941 */ /* 0x000fea0003800200 */
.L_x_175:
[----:B------:R-:W-:Y:S01]  /*0150*/  ISETP.GE.U32.AND P0, PT, R4, R0, PT ;  /* 0x000000000400720c */ /* 0x000fe20003f06070 */
[----:B------:R-:W-:-:S12]  /*0160*/  BSSY.RECONVERGENT B1, `(.L_x_177) ;  /* 0x00000a5000017945 */ /* 0x000fd80003800200 */
[----:B------:R-:W-:Y:S05]  /*0170*/  @P0 BRA `(.L_x_178) ;  /* 0x00000008008c0947 */ /* 0x000fea0003800000 */
[----:B------:R-:W-:Y:S01]  /*0180*/  LOP3.LUT R5, RZ, R4, RZ, 0x33, !PT ;  /* 0x00000004ff057212 */ /* 0x000fe200078e33ff */
[----:B------:R-:W-:Y:S03]  /*0190*/  BSSY.RECONVERGENT B2, `(.L_x_179) ;  /* 0x0000053000027945 */ /* 0x000fe60003800200 */
[----:B------:R-:W-:-:S05]  /*01a0*/  IADD3 R6, PT, PT, R5, R6, RZ ;  /* 0x0000000605067210 */ /* 0x000fca0007ffe0ff */
[----:B------:R-:W-:-:S05]  /*01b0*/  IMAD R6, R3, -0x2000, R6 ;  /* 0xffffe00003067824 */ /* 0x000fca00078e0206 */
[C---:B------:R-:W-:Y:S02]  /*01c0*/  ISETP.GE.U32.AND P0, PT, R6.reuse, 0x1e00, PT ;  /* 0x00001e000600780c */ /* 0x040fe40003f06070 */
[----:B------:R-:W-:-:S04]  /*01d0*/  LEA.HI R5, R6, 0x1, RZ, 0x17 ;  /* 0x0000000106057811 */ /* 0x000fc800078fb8ff */
[----:B------:R-:W-:-:S07]  /*01e0*/  LOP3.LUT R6, R5, 0xf, RZ, 0xc0, !PT ;  /* 0x0000000f05067812 */ /* 0x000fce00078ec0ff */
[----:B------:R-:W-:Y:S05]  /*01f0*/  @!P0 BRA `(.L_x_180) ;  /* 0x0000000400308947 */ /* 0x000fea0003800000 */
[----:B------:R-:W-:Y:S01]  /*0200*/  LOP3.LUT R10, R5, 0xfffff0, RZ, 0xc0, !PT ;  /* 0x00fffff0050a7812 */ /* 0x000fe200078ec0ff */
[----:B------:R-:W-:Y:S01]  /*0210*/  BSSY.RECONVERGENT B3, `(.L_x_181) ;  /* 0x0000049000037945 */ /* 0x000fe20003800200 */
[----:B0-----:R-:W-:Y:S02]  /*0220*/  LOP3.LUT R9, R4, 0x1000, RZ, 0xfc, !PT ;  /* 0x0000100004097812 */ /* 0x001fe400078efcff */
[----:B------:R-:W-:Y:S02]  /*0230*/  LEA R4, R3, R4, 0xd ;  /* 0x0000000403047211 */ /* 0x000fe400078e68ff */
[----:B------:R-:W-:-:S07]  /*0240*/  IADD3 R10, PT, PT, -R10, RZ, RZ ;  /* 0x000000ff0a0a7210 */ /* 0x000fce0007ffe1ff */
.L_x_182:
[----:B------:R-:W0:Y:S02]  /*0250*/  LDC.64 R12, c[0x0][0x380] ;  /* 0x0000e000ff0c7b82 */ /* 0x000e240000000a00 */
[----:B0-----:R-:W-:-:S05]  /*0260*/  IMAD.WIDE.U32 R22, R4, 0x4, R12 ;  /* 0x0000000404167825 */ /* 0x001fca00078e000c */
[----:B------:R0:W2:Y:S01]  /*0270*/  LDG.E R8, desc[UR6][R22.64] ;  /* 0x0000000616087981 */ /* 0x0000a2000c1e1900 */
[C---:B------:R-:W-:Y:S02]  /*0280*/  IADD3 R25, PT, PT, R4.reuse, 0x200, RZ ;  /* 0x0000020004197810 */ /* 0x040fe40007ffe0ff */
[C---:B------:R-:W-:Y:S02]  /*0290*/  IADD3 R21, PT, PT, R4.reuse, 0x400, RZ ;  /* 0x0000040004157810 */ /* 0x040fe40007ffe0ff */
[C---:B------:R-:W-:Y:S01]  /*02a0*/  IADD3 R17, PT, PT, R4.reuse, 0x600, RZ ;  /* 0x0000060004117810 */ /* 0x040fe20007ffe0ff */
[----:B------:R-:W-:Y:S01]  /*02b0*/  IMAD.WIDE.U32 R24, R25, 0x4, R12 ;  /* 0x0000000419187825 */ /* 0x000fe200078e000c */
[----:B------:R-:W-:-:S03]  /*02c0*/  IADD3 R19, PT, PT, R4, 0x800, RZ ;  /* 0x0000080004137810 */ /* 0x000fc60007ffe0ff */
[--C-:B------:R-:W-:Y:S01]  /*02d0*/  IMAD.WIDE.U32 R20, R21, 0x4, R12.reuse ;  /* 0x0000000415147825 */ /* 0x100fe200078e000c */
[----:B------:R-:W3:Y:S01]  /*02e0*/  LDG.E R7, desc[UR6][R24.64] ;  /* 0x0000000618077981 */ /* 0x000ee2000c1e1900 */
[C---:B------:R-:W-:Y:S02]  /*02f0*/  IADD3 R11, PT, PT, R4.reuse, 0xa00, RZ ;  /* 0x00000a00040b7810 */ /* 0x040fe40007ffe0ff */
[--C-:B------:R-:W-:Y:S01]  /*0300*/  IMAD.WIDE.U32 R16, R17, 0x4, R12.reuse ;  /* 0x0000000411107825 */ /* 0x100fe200078e000c */
[----:B------:R1:W4:Y:S01]  /*0310*/  LDG.E R29, desc[UR6][R20.64] ;  /* 0x00000006141d7981 */ /* 0x000322000c1e1900 */
[C---:B------:R-:W-:Y:S02]  /*0320*/  IADD3 R14, PT, PT, R4.reuse, 0xc00, RZ ;  /* 0x00000c00040e7810 */ /* 0x040fe40007ffe0ff */
[--C-:B------:R-:W-:Y:S01]  /*0330*/  IMAD.WIDE.U32 R18, R19, 0x4, R12.reuse ;  /* 0x0000000413127825 */ /* 0x100fe200078e000c */
[----:B------:R1:W4:Y:S03]  /*0340*/  LDG.E R28, desc[UR6][R16.64] ;  /* 0x00000006101c7981 */ /* 0x000326000c1e1900 */
[----:B0-----:R-:W-:Y:S01]  /*0350*/  IMAD.WIDE.U32 R22, R11, 0x4, R12 ;  /* 0x000000040b167825 */ /* 0x001fe200078e000c */
[----:B------:R-:W4:Y:S01]  /*0360*/  LDG.E R27, desc[UR6][R18.64] ;  /* 0x00000006121b7981 */ /* 0x000f22000c1e1900 */
[----:B------:R-:W-:-:S02]  /*0370*/  IADD3 R11, PT, PT, R4, 0xe00, RZ ;  /* 0x00000e00040b7810 */ /* 0x000fc40007ffe0ff */
[--C-:B-1----:R-:W-:Y:S01]  /*0380*/  IMAD.WIDE.U32 R20, R14, 0x4, R12.reuse ;  /* 0x000000040e147825 */ /* 0x102fe200078e000c */
[----:B------:R0:W4:Y:S01]  /*0390*/  LDG.E R26, desc[UR6][R22.64] ;  /* 0x00000006161a7981 */ /* 0x000122000c1e1900 */
[C---:B------:R-:W-:Y:S02]  /*03a0*/  IADD3 R14, PT, PT, R4.reuse, 0x1000, RZ ;  /* 0x00001000040e7810 */ /* 0x040fe40007ffe0ff */
[C---:B------:R-:W-:Y:S01]  /*03b0*/  IADD3 R24, PT, PT, R4.reuse, 0x1200, RZ ;  /* 0x0000120004187810 */ /* 0x040fe20007ffe0ff */
[--C-:B------:R-:W-:Y:S01]  /*03c0*/  IMAD.WIDE.U32 R16, R11, 0x4, R12.reuse ;  /* 0x000000040b107825 */ /* 0x100fe200078e000c */
[----:B------:R1:W4:Y:S01]  /*03d0*/  LDG.E R25, desc[UR6][R20.64] ;  /* 0x0000000614197981 */ /* 0x000322000c1e1900 */
[----:B------:R-:W-:Y:S02]  /*03e0*/  IADD3 R11, PT, PT, R4, 0x1400, RZ ;  /* 0x00001400040b7810 */ /* 0x000fe40007ffe0ff */
[--C-:B0-----:R-:W-:Y:S02]  /*03f0*/  IMAD.WIDE.U32 R22, R24, 0x4, R12.reuse ;  /* 0x0000000418167825 */ /* 0x101fe400078e000c */
[----:B------:R0:W4:Y:S02]  /*0400*/  LDG.E R24, desc[UR6][R16.64] ;  /* 0x0000000610187981 */ /* 0x000124000c1e1900 */
[--C-:B-1----:R-:W-:Y:S01]  /*0410*/  IMAD.WIDE.U32 R20, R14, 0x4, R12.reuse ;  /* 0x000000040e147825 */ /* 0x102fe200078e000c */
[C---:B------:R-:W-:Y:S01]  /*0420*/  IADD3 R14, PT, PT, R4.reuse, 0x1600, RZ ;  /* 0x00001600040e7810 */ /* 0x040fe20007ffe0ff */
[----:B------:R1:W4:Y:S04]  /*0430*/  LDG.E R18, desc[UR6][R22.64] ;  /* 0x0000000616127981 */ /* 0x000328000c1e1900 */
[----:B------:R1:W4:Y:S01]  /*0440*/  LDG.E R19, desc[UR6][R20.64] ;  /* 0x0000000614137981 */ /* 0x000322000c1e1900 */
[----:B0-----:R-:W-:Y:S01]  /*0450*/  IMAD.WIDE.U32 R16, R11, 0x4, R12 ;  /* 0x000000040b107825 */ /* 0x001fe200078e000c */
[----:B-1----:R-:W-:-:S04]  /*0460*/  IADD3 R23, PT, PT, R4, 0x1800, RZ ;  /* 0x0000180004177810 */ /* 0x002fc80007ffe0ff */
[----:B------:R0:W4:Y:S01]  /*0470*/  LDG.E R11, desc[UR6][R16.64] ;  /* 0x00000006100b7981 */ /* 0x000122000c1e1900 */
[C---:B------:R-:W-:Y:S01]  /*0480*/  IADD3 R21, PT, PT, R4.reuse, 0x1a00, RZ ;  /* 0x00001a0004157810 */ /* 0x040fe20007ffe0ff */
[----:B0-----:R-:W-:Y:S01]  /*0490*/  IMAD.WIDE.U32 R16, R23, 0x4, R12 ;  /* 0x0000000417107825 */ /* 0x001fe200078e000c */
[----:B------:R-:W-:-:S03]  /*04a0*/  IADD3 R23, PT, PT, R4, 0x1c00, RZ ;  /* 0x00001c0004177810 */ /* 0x000fc60007ffe0ff */
[--C-:B------:R-:W-:Y:S02]  /*04b0*/  IMAD.WIDE.U32 R20, R21, 0x4, R12.reuse ;  /* 0x0000000415147825 */ /* 0x100fe400078e000c */
[----:B------:R-:W4:Y:S02]  /*04c0*/  LDG.E R16, desc[UR6][R16.64] ;  /* 0x0000000610107981 */ /* 0x000f24000c1e1900 */
[----:B------:R-:W-:Y:S02]  /*04d0*/  IMAD.WIDE.U32 R22, R23, 0x4, R12 ;  /* 0x0000000417167825 */ /* 0x000fe400078e000c */
[----:B------:R-:W4:Y:S04]  /*04e0*/  LDG.E R20, desc[UR6][R20.64] ;  /* 0x0000000614147981 */ /* 0x000f28000c1e1900 */
[----:B------:R-:W4:Y:S01]  /*04f0*/  LDG.E R22, desc[UR6][R22.64] ;  /* 0x0000000616167981 */ /* 0x000f22000c1e1900 */
[----:B--2--5:R-:W-:Y:S01]  /*0500*/  FADD R8, R8, R15 ;  /* 0x0000000f08087221 */ /* 0x024fe20000000000 */
[----:B------:R-:W-:-:S06]  /*0510*/  IMAD.WIDE.U32 R14, R14, 0x4, R12 ;  /* 0x000000040e0e7825 */ /* 0x000fcc00078e000c */
[----:B------:R0:W2:Y:S02]  /*0520*/  LDG.E R14, desc[UR6][R14.64] ;  /* 0x000000060e0e7981 */ /* 0x0000a4000c1e1900 */
[----:B0-----:R-:W-:-:S05]  /*0530*/  IADD3 R15, PT, PT, R4, 0x1e00, RZ ;  /* 0x00001e00040f7810 */ /* 0x001fca0007ffe0ff */
[----:B------:R-:W-:-:S06]  /*0540*/  IMAD.WIDE.U32 R12, R15, 0x4, R12 ;  /* 0x000000040f0c7825 */ /* 0x000fcc00078e000c */
[----:B------:R-:W2:Y:S01]  /*0550*/  LDG.E R12, desc[UR6][R12.64] ;  /* 0x000000060c0c7981 */ /* 0x000ea2000c1e1900 */
        /* <DEDUP_REMOVED lines=8> */
[----:B------:R-:W-:Y:S01]  /*05e0*/  FADD R18, R19, R18 ;  /* 0x0000001213127221 */ /* 0x000fe20000000000 */
[----:B------:R-:W-:-:S03]  /*05f0*/  IADD3 R10, PT, PT, R10, 0x10, RZ ;  /* 0x000000100a0a7810 */ /* 0x000fc60007ffe0ff */
[----:B------:R-:W-:Y:S01]  /*0600*/  FADD R11, R18, R11 ;  /* 0x0000000b120b7221 */ /* 0x000fe20000000000 */
[----:B------:R-:W-:Y:S02]  /*0610*/  ISETP.NE.AND P0, PT, R10, RZ, PT ;  /* 0x000000ff0a00720c */ /* 0x000fe40003f05270 */
[----:B------:R-:W-:Y:S02]  /*0620*/  IADD3 R9, PT, PT, R9, 0x2000, RZ ;  /* 0x0000200009097810 */ /* 0x000fe40007ffe0ff */
[----:B------:R-:W-:Y:S01]  /*0630*/  IADD3 R4, PT, PT, R4, 0x2000, RZ ;  /* 0x0000200004047810 */ /* 0x000fe20007ffe0ff */
[----:B--2---:R-:W-:-:S04]  /*0640*/  FADD R11, R11, R14 ;  /* 0x0000000e0b0b7221 */ /* 0x004fc80000000000 */
[----:B------:R-:W-:-:S04]  /*0650*/  FADD R11, R11, R16 ;  /* 0x000000100b0b7221 */ /* 0x000fc80000000000 */
[----:B------:R-:W-:-:S04]  /*0660*/  FADD R11, R11, R20 ;  /* 0x000000140b0b7221 */ /* 0x000fc80000000000 */
[----:B------:R-:W-:-:S04]  /*0670*/  FADD R11, R11, R22 ;  /* 0x000000160b0b7221 */ /* 0x000fc80000000000 */
[----:B------:R-:W-:Y:S01]  /*0680*/  FADD R15, R11, R12 ;  /* 0x0000000c0b0f7221 */ /* 0x000fe20000000000 */
[----:B------:R-:W-:Y:S06]  /*0690*/  @P0 BRA `(.L_x_182) ;  /* 0xfffffff800ec0947 */ /* 0x000fec000383ffff */
[----:B------:R-:W-:Y:S05]  /*06a0*/  BSYNC.RECONVERGENT B3 ;  /* 0x0000000000037941 */ /* 0x000fea0003800200 */
.L_x_181:
[----:B------:R-:W-:-:S07]  /*06b0*/  IADD3 R4, PT, PT, R9, -0x1000, RZ ;  /* 0xfffff00009047810 */ /* 0x000fce0007ffe0ff */
.L_x_180:
[----:B------:R-:W-:Y:S05]  /*06c0*/  BSYNC.RECONVERGENT B2 ;  /* 0x0000000000027941 */ /* 0x000fea0003800200 */
.L_x_179:
[----:B------:R-:W-:-:S13]  /*06d0*/  ISETP.NE.AND P0, PT, R6, RZ, PT ;  /* 0x000000ff0600720c */ /* 0x000fda0003f05270 */
[----:B------:R-:W-:Y:S05]  /*06e0*/  @!P0 BRA `(.L_x_178) ;  /* 0x0000000400308947 */ /* 0x000fea0003800000 */
[----:B------:R-:W-:Y:S01]  /*06f0*/  ISETP.GE.U32.AND P0, PT, R6, 0x8, PT ;  /* 0x000000080600780c */ /* 0x000fe20003f06070 */
[----:B------:R-:W-:Y:S01]  /*0700*/  BSSY.RECONVERGENT B2, `(.L_x_183) ;  /* 0x0000026000027945 */ /* 0x000fe20003800200 */
[----:B------:R-:W-:-:S04]  /*0710*/  LOP3.LUT R22, R5, 0x7, RZ, 0xc0, !PT ;  /* 0x0000000705167812 */ /* 0x000fc800078ec0ff */
[----:B------:R-:W-:-:S07]  /*0720*/  ISETP.NE.AND P1, PT, R22, RZ, PT ;  /* 0x000000ff1600720c */ /* 0x000fce0003f25270 */
[----:B------:R-:W-:Y:S06]  /*0730*/  @!P0 BRA `(.L_x_184) ;  /* 0x0000000000888947 */ /* 0x000fec0003800000 */
[----:B------:R-:W1:Y:S01]  /*0740*/  LDC.64 R6, c[0x0][0x380] ;  /* 0x0000e000ff067b82 */ /* 0x000e620000000a00 */
[----:B------:R-:W-:-:S04]  /*0750*/  LEA R19, R3, R4, 0xd ;  /* 0x0000000403137211 */ /* 0x000fc800078e68ff */
[C---:B------:R-:W-:Y:S02]  /*0760*/  IADD3 R17, PT, PT, R19.reuse, 0x200, RZ ;  /* 0x0000020013117810 */ /* 0x040fe40007ffe0ff */
[C---:B------:R-:W-:Y:S02]  /*0770*/  IADD3 R21, PT, PT, R19.reuse, 0x400, RZ ;  /* 0x0000040013157810 */ /* 0x040fe40007ffe0ff */
[C---:B------:R-:W-:Y:S02]  /*0780*/  IADD3 R13, PT, PT, R19.reuse, 0x600, RZ ;  /* 0x00000600130d7810 */ /* 0x040fe40007ffe0ff */
[C---:B0-----:R-:W-:Y:S01]  /*0790*/  IADD3 R9, PT, PT, R19.reuse, 0x800, RZ ;  /* 0x0000080013097810 */ /* 0x041fe20007ffe0ff */
[----:B-1----:R-:W-:-:S04]  /*07a0*/  IMAD.WIDE.U32 R10, R19, 0x4, R6 ;  /* 0x00000004130a7825 */ /* 0x002fc800078e0006 */
[--C-:B------:R-:W-:Y:S01]  /*07b0*/  IMAD.WIDE.U32 R16, R17, 0x4, R6.reuse ;  /* 0x0000000411107825 */ /* 0x100fe200078e0006 */
[----:B------:R0:W2:Y:S03]  /*07c0*/  LDG.E R14, desc[UR6][R10.64] ;  /* 0x000000060a0e7981 */ /* 0x0000a6000c1e1900 */
[--C-:B------:R-:W-:Y:S01]  /*07d0*/  IMAD.WIDE.U32 R20, R21, 0x4, R6.reuse ;  /* 0x0000000415147825 */ /* 0x100fe200078e0006 */
[----:B------:R1:W3:Y:S03]  /*07e0*/  LDG.E R18, desc[UR6][R16.64] ;  /* 0x0000000610127981 */ /* 0x0002e6000c1e1900 */
[--C-:B------:R-:W-:Y:S01]  /*07f0*/  IMAD.WIDE.U32 R12, R13, 0x4, R6.reuse ;  /* 0x000000040d0c7825 */ /* 0x100fe200078e0006 */
[----:B------:R-:W-:Y:S01]  /*0800*/  IADD3 R23, PT, PT, R19, 0xa00, RZ ;  /* 0x00000a0013177810 */ /* 0x000fe20007ffe0ff */
[----:B------:R-:W4:Y:S02]  /*0810*/  LDG.E R20, desc[UR6][R20.64] ;  /* 0x0000000614147981 */ /* 0x000f24000c1e1900 */
[--C-:B------:R-:W-:Y:S01]  /*0820*/  IMAD.WIDE.U32 R8, R9, 0x4, R6.reuse ;  /* 0x0000000409087825 */ /* 0x100fe200078e0006 */
[----:B------:R-:W-:Y:S01]  /*0830*/  IADD3 R25, PT, PT, R19, 0xc00, RZ ;  /* 0x00000c0013197810 */ /* 0x000fe20007ffe0ff */
[----:B------:R-:W4:Y:S02]  /*0840*/  LDG.E R12, desc[UR6][R12.64] ;  /* 0x000000060c0c7981 */ /* 0x000f24000c1e1900 */
[--C-:B0-----:R-:W-:Y:S01]  /*0850*/  IMAD.WIDE.U32 R10, R23, 0x4, R6.reuse ;  /* 0x00000004170a7825 */ /* 0x101fe200078e0006 */
[----:B------:R-:W-:Y:S01]  /*0860*/  IADD3 R19, PT, PT, R19, 0xe00, RZ ;  /* 0x00000e0013137810 */ /* 0x000fe20007ffe0ff */
[----:B------:R-:W4:Y:S02]  /*0870*/  LDG.E R8, desc[UR6][R8.64] ;  /* 0x0000000608087981 */ /* 0x000f24000c1e1900 */
[----:B-1----:R-:W-:-:S02]  /*0880*/  IMAD.WIDE.U32 R16, R25, 0x4, R6 ;  /* 0x0000000419107825 */ /* 0x002fc400078e0006 */
[----:B------:R-:W4:Y:S02]  /*0890*/  LDG.E R11, desc[UR6][R10.64] ;  /* 0x000000060a0b7981 */ /* 0x000f24000c1e1900 */
[----:B------:R-:W-:Y:S02]  /*08a0*/  IMAD.WIDE.U32 R6, R19, 0x4, R6 ;  /* 0x0000000413067825 */ /* 0x000fe400078e0006 */
[----:B------:R-:W4:Y:S04]  /*08b0*/  LDG.E R17, desc[UR6][R16.64] ;  /* 0x0000000610117981 */ /* 0x000f28000c1e1900 */
[----:B------:R-:W4:Y:S01]  /*08c0*/  LDG.E R7, desc[UR6][R6.64] ;  /* 0x0000000606077981 */ /* 0x000f22000c1e1900 */
        /* <DEDUP_REMOVED lines=9> */
.L_x_184:
[----:B------:R-:W-:Y:S05]  /*0960*/  BSYNC.RECONVERGENT B2 ;  /* 0x0000000000027941 */ /* 0x000fea0003800200 */
.L_x_183:
[----:B------:R-:W-:Y:S05]  /*0970*/  @!P1 BRA `(.L_x_178) ;  /* 0x00000000008c9947 */ /* 0x000fea0003800000 */
[----:B------:R-:W-:Y:S01]  /*0980*/  ISETP.GE.U32.AND P0, PT, R22, 0x4, PT ;  /* 0x000000041600780c */ /* 0x000fe20003f06070 */
[----:B------:R-:W-:Y:S01]  /*0990*/  BSSY.RECONVERGENT B2, `(.L_x_185) ;  /* 0x0000016000027945 */ /* 0x000fe20003800200 */
[----:B------:R-:W-:-:S04]  /*09a0*/  LOP3.LUT R5, R5, 0x3, RZ, 0xc0, !PT ;  /* 0x0000000305057812 */ /* 0x000fc800078ec0ff */
[----:B------:R-:W-:-:S07]  /*09b0*/  ISETP.NE.AND P1, PT, R5, RZ, PT ;  /* 0x000000ff0500720c */ /* 0x000fce0003f25270 */
[----:B------:R-:W-:Y:S06]  /*09c0*/  @!P0 BRA `(.L_x_186) ;  /* 0x0000000000488947 */ /* 0x000fec0003800000 */
[----:B------:R-:W0:Y:S01]  /*09d0*/  LDC.64 R6, c[0x0][0x380] ;  /* 0x0000e000ff067b82 */ /* 0x000e220000000a00 */
[----:B------:R-:W-:-:S04]  /*09e0*/  LEA R13, R3, R4, 0xd ;  /* 0x00000004030d7211 */ /* 0x000fc800078e68ff */
[C---:B------:R-:W-:Y:S02]  /*09f0*/  IADD3 R11, PT, PT, R13.reuse, 0x200, RZ ;  /* 0x000002000d0b7810 */ /* 0x040fe40007ffe0ff */
[C---:B------:R-:W-:Y:S02]  /*0a00*/  IADD3 R17, PT, PT, R13.reuse, 0x400, RZ ;  /* 0x000004000d117810 */ /* 0x040fe40007ffe0ff */
[C---:B------:R-:W-:Y:S01]  /*0a10*/  IADD3 R19, PT, PT, R13.reuse, 0x600, RZ ;  /* 0x000006000d137810 */ /* 0x040fe20007ffe0ff */
[----:B0-----:R-:W-:-:S04]  /*0a20*/  IMAD.WIDE.U32 R8, R13, 0x4, R6 ;  /* 0x000000040d087825 */ /* 0x001fc800078e0006 */
[--C-:B------:R-:W-:Y:S02]  /*0a30*/  IMAD.WIDE.U32 R10, R11, 0x4, R6.reuse ;  /* 0x000000040b0a7825 */ /* 0x100fe400078e0006 */
[----:B------:R-:W2:Y:S02]  /*0a40*/  LDG.E R8, desc[UR6][R8.64] ;  /* 0x0000000608087981 */ /* 0x000ea4000c1e1900 */
[--C-:B------:R-:W-:Y:S02]  /*0a50*/  IMAD.WIDE.U32 R12, R17, 0x4, R6.reuse ;  /* 0x00000004110c7825 */ /* 0x100fe400078e0006 */
[----:B------:R-:W3:Y:S02]  /*0a60*/  LDG.E R10, desc[UR6][R10.64] ;  /* 0x000000060a0a7981 */ /* 0x000ee4000c1e1900 */
[----:B------:R-:W-:Y:S02]  /*0a70*/  IMAD.WIDE.U32 R6, R19, 0x4, R6 ;  /* 0x0000000413067825 */ /* 0x000fe400078e0006 */
[----:B------:R-:W4:Y:S04]  /*0a80*/  LDG.E R12, desc[UR6][R12.64] ;  /* 0x000000060c0c7981 */ /* 0x000f28000c1e1900 */
[----:B------:R-:W4:Y:S01]  /*0a90*/  LDG.E R6, desc[UR6][R6.64] ;  /* 0x0000000606067981 */ /* 0x000f22000c1e1900 */
[----:B------:R-:W-:Y:S01]  /*0aa0*/  IADD3 R4, PT, PT, R4, 0x800, RZ ;  /* 0x0000080004047810 */ /* 0x000fe20007ffe0ff */
[----:B--2--5:R-:W-:-:S04]  /*0ab0*/  FADD R15, R15, R8 ;  /* 0x000000080f0f7221 */ /* 0x024fc80000000000 */
[----:B---3--:R-:W-:-:S04]  /*0ac0*/  FADD R15, R15, R10 ;  /* 0x0000000a0f0f7221 */ /* 0x008fc80000000000 */
[----:B----4-:R-:W-:-:S04]  /*0ad0*/  FADD R15, R15, R12 ;  /* 0x0000000c0f0f7221 */ /* 0x010fc80000000000 */
[----:B------:R-:W-:-:S07]  /*0ae0*/  FADD R15, R15, R6 ;  /* 0x000000060f0f7221 */ /* 0x000fce0000000000 */
.L_x_186:
[----:B------:R-:W-:Y:S05]  /*0af0*/  BSYNC.RECONVERGENT B2 ;  /* 0x0000000000027941 */ /* 0x000fea0003800200 */
.L_x_185:
[----:B------:R-:W-:Y:S05]  /*0b00*/  @!P1 BRA `(.L_x_178) ;  /* 0x0000000000289947 */ /* 0x000fea0003800000 */
[----:B------:R-:W1:Y:S01]  /*0b10*/  LDC.64 R6, c[0x0][0x380] ;  /* 0x0000e000ff067b82 */ /* 0x000e620000000a00 */
[----:B0-----:R-:W-:Y:S02]  /*0b20*/  LEA R9, R3, R4, 0xd ;  /* 0x0000000403097211 */ /* 0x001fe400078e68ff */
[----:B------:R-:W-:-:S07]  /*0b30*/  IADD3 R8, PT, PT, -R5, RZ, RZ ;  /* 0x000000ff05087210 */ /* 0x000fce0007ffe1ff */
.L_x_187:
[----:B-1----:R-:W-:-:S06]  /*0b40*/  IMAD.WIDE.U32 R4, R9, 0x4, R6 ;  /* 0x0000000409047825 */ /* 0x002fcc00078e0006 */
[----:B------:R-:W2:Y:S01]  /*0b50*/  LDG.E R4, desc[UR6][R4.64] ;  /* 0x0000000604047981 */ /* 0x000ea2000c1e1900 */
[----:B------:R-:W-:Y:S02]  /*0b60*/  IADD3 R8, PT, PT, R8, 0x1, RZ ;  /* 0x0000000108087810 */ /* 0x000fe40007ffe0ff */
[----:B------:R-:W-:Y:S02]  /*0b70*/  IADD3 R9, PT, PT, R9, 0x200, RZ ;  /* 0x0000020009097810 */ /* 0x000fe40007ffe0ff */
[----:B------:R-:W-:Y:S01]  /*0b80*/  ISETP.NE.AND P0, PT, R8, RZ, PT ;  /* 0x000000ff0800720c */ /* 0x000fe20003f05270 */
[----:B--2--5:R-:W-:-:S12]  /*0b90*/  FADD R15, R4, R15 ;  /* 0x0000000f040f7221 */ /* 0x024fd80000000000 */
[----:B------:R-:W-:Y:S05]  /*0ba0*/  @P0 BRA `(.L_x_187) ;  /* 0xfffffffc00e40947 */ /* 0x000fea000383ffff */
.L_x_178:
[----:B------:R-:W-:Y:S05]  /*0bb0*/  BSYNC.RECONVERGENT B1 ;  /* 0x0000000000017941 */ /* 0x000fea0003800200 */
.L_x_177:
[----:B------:R-:W-:-:S13]  /*0bc0*/  ISETP.GE.U32.AND P0, PT, R0, 0x200, PT ;  /* 0x000002000000780c */ /* 0x000fda0003f06070 */
[----:B------:R-:W-:Y:S05]  /*0bd0*/  @!P0 BRA `(.L_x_188) ;  /* 0x0000000000d08947 */ /* 0x000fea0003800000 */
[----:B0-----:R-:W0:Y:S01]  /*0be0*/  S2R R8, SR_LANEID ;  /* 0x0000000000087919 */ /* 0x001e220000000000 */
[----:B-----5:R-:W1:Y:S02]  /*0bf0*/  SHFL.DOWN PT, R0, R15, 0x1, 0x1f ;  /* 0x08201f000f007f89 */ /* 0x020e6400000e0000 */
[----:B-1----:R-:W-:Y:S01]  /*0c00*/  FADD R0, R0, R15 ;  /* 0x0000000f00007221 */ /* 0x002fe20000000000 */
[C---:B0-----:R-:W-:Y:S02]  /*0c10*/  ISETP.GT.AND P0, PT, R8.reuse, 0x1e, PT ;  /* 0x0000001e0800780c */ /* 0x041fe40003f04270 */
[C---:B------:R-:W-:Y:S02]  /*0c20*/  ISETP.NE.AND P1, PT, R8.reuse, RZ, PT ;  /* 0x000000ff0800720c */ /* 0x040fe40003f25270 */
        /* <DEDUP_REMOVED lines=27> */
[----:B------:R-:W0:Y:S04]  /*0de0*/  LDS.128 R12, [UR4+0x10] ;  /* 0x00001004ff0c7984 */ /* 0x000e280008000c00 */
[----:B------:R-:W2:Y:S04]  /*0df0*/  LDS.128 R8, [UR4+0x20] ;  /* 0x00002004ff087984 */ /* 0x000ea80008000c00 */
[----:B-1----:R-:W1:Y:S04]  /*0e00*/  LDS.128 R4, [UR4+0x30] ;  /* 0x00003004ff047984 */ /* 0x002e680008000c00 */
[----:B------:R-:W3:Y:S01]  /*0e10*/  LDS.128 R16, [UR4+0x40] ;  /* 0x00004004ff107984 */ /* 0x000ee20008000c00 */
[----:B0-----:R-:W-:-:S04]  /*0e20*/  FADD R13, R20, R13 ;  /* 0x0000000d140d7221 */ /* 0x001fc80000000000 */
[----:B------:R-:W-:-:S04]  /*0e30*/  FADD R14, R13, R14 ;  /* 0x0000000e0d0e7221 */ /* 0x000fc80000000000 */
[----:B------:R-:W-:-:S04]  /*0e40*/  FADD R15, R14, R15 ;  /* 0x0000000f0e0f7221 */ /* 0x000fc80000000000 */
[----:B--2---:R-:W-:-:S04]  /*0e50*/  FADD R8, R15, R8 ;  /* 0x000000080f087221 */ /* 0x004fc80000000000 */
[----:B------:R-:W-:-:S04]  /*0e60*/  FADD R9, R8, R9 ;  /* 0x0000000908097221 */ /* 0x000fc80000000000 */
[----:B------:R-:W-:-:S04]  /*0e70*/  FADD R10, R9, R10 ;  /* 0x0000000a090a7221 */ /* 0x000fc80000000000 */
[----:B------:R-:W-:-:S04]  /*0e80*/  FADD R11, R10, R11 ;  /* 0x0000000b0a0b7221 */ /* 0x000fc80000000000 */
[----:B-1----:R-:W-:-:S04]  /*0e90*/  FADD R4, R11, R4 ;  /* 0x000000040b047221 */ /* 0x002fc80000000000 */
        /* <DEDUP_REMOVED lines=8> */
.L_x_188:
[----:B0-----:R-:W0:Y:S01]  /*0f20*/  S2R R8, SR_LANEID ;  /* 0x0000000000087919 */ /* 0x001e220000000000 */
[----:B------:R-:W-:-:S04]  /*0f30*/  LOP3.LUT R4, R2, 0x3e0, RZ, 0xc0, !PT ;  /* 0x000003e002047812 */ /* 0x000fc800078ec0ff */
[----:B------:R-:W-:Y:S02]  /*0f40*/  IADD3 R5, PT, PT, R4, 0x20, RZ ;  /* 0x0000002004057810 */ /* 0x000fe40007ffe0ff */
[----:B------:R-:W-:Y:S02]  /*0f50*/  LOP3.LUT R7, RZ, R4, RZ, 0x33, !PT ;  /* 0x00000004ff077212 */ /* 0x000fe400078e33ff */
[----:B------:R-:W-:Y:S02]  /*0f60*/  ISETP.GT.U32.AND P0, PT, R5, R0, PT ;  /* 0x000000000500720c */ /* 0x000fe40003f04070 */
[----:B------:R-:W-:-:S04]  /*0f70*/  IADD3 R7, PT, PT, R0, R7, RZ ;  /* 0x0000000700077210 */ /* 0x000fc80007ffe0ff */
[----:B------:R-:W-:-:S05]  /*0f80*/  SEL R7, R7, 0x1f, P0 ;  /* 0x0000001f07077807 */ /* 0x000fca0000000000 */
[----:B-----5:R-:W1:Y:S01]  /*0f90*/  SHFL.DOWN PT, R4, R15, 0x1, R7 ;  /* 0x082000000f047989 */ /* 0x020e6200000e0007 */
[C---:B0-----:R-:W-:Y:S02]  /*0fa0*/  ISETP.GE.AND P0, PT, R8.reuse, R7, PT ;  /* 0x000000070800720c */ /* 0x041fe40003f06270 */
[C---:B------:R-:W-:Y:S02]  /*0fb0*/  IADD3 R6, PT, PT, R8.reuse, 0x2, RZ ;  /* 0x0000000208067810 */ /* 0x040fe40007ffe0ff */
[----:B------:R-:W-:-:S09]  /*0fc0*/  ISETP.NE.AND P1, PT, R8, RZ, PT ;  /* 0x000000ff0800720c */ /* 0x000fd20003f25270 */
[----:B-1----:R-:W-:Y:S01]  /*0fd0*/  @!P0 FADD R15, R4, R15 ;  /* 0x0000000f040f8221 */ /* 0x002fe20000000000 */
[----:B------:R-:W-:Y:S02]  /*0fe0*/  ISETP.GT.AND P0, PT, R6, R7, PT ;  /* 0x000000070600720c */ /* 0x000fe40003f04270 */
[----:B------:R-:W-:Y:S01]  /*0ff0*/  IADD3 R6, PT, PT, R8, 0x4, RZ ;  /* 0x0000000408067810 */ /* 0x000fe20007ffe0ff */
        /* <DEDUP_REMOVED lines=24> */
[----:B------:R-:W1:Y:S01]  /*1180*/  S2UR UR5, SR_CgaCtaId ;  /* 0x00000000000579c3 */ /* 0x000e620000008800 */
[----:B------:R-:W-:Y:S01]  /*1190*/  UMOV UR4, 0x400 ;  /* 0x0000040000047882 */ /* 0x000fe20000000000 */
[C---:B------:R-:W-:Y:S02]  /*11a0*/  ISETP.GT.U32.AND P2, PT, R0.reuse, 0x20, PT ;  /* 0x000000200000780c */ /* 0x040fe40003f44070 */
[C---:B------:R-:W-:Y:S02]  /*11b0*/  ISETP.GT.U32.AND P3, PT, R0.reuse, 0x40, PT ;  /* 0x000000400000780c */ /* 0x040fe40003f64070 */
[C---:B------:R-:W-:Y:S02]  /*11c0*/  ISETP.GT.U32.AND P1, PT, R0.reuse, 0x60, PT ;  /* 0x000000600000780c */ /* 0x040fe40003f24070 */
[----:B------:R-:W-:Y:S01]  /*11d0*/  ISETP.GT.U32.AND P4, PT, R0, 0xc0, PT ;  /* 0x000000c00000780c */ /* 0x000fe20003f84070 */
[----:B-1----:R-:W-:-:S09]  /*11e0*/  ULEA UR4, UR5, UR4, 0x18 ;  /* 0x0000000405047291 */ /* 0x002fd2000f8ec0ff */
[----:B0-----:R-:W0:Y:S04]  /*11f0*/  LDS.128 R4, [UR4+0x10] ;  /* 0x00001004ff047984 */ /* 0x001e280008000c00 */
[----:B------:R-:W1:Y:S04]  /*1200*/  LDS.128 R8, [UR4+0x20] ;  /* 0x00002004ff087984 */ /* 0x000e680008000c00 */
[----:B------:R-:W2:Y:S04]  /*1210*/  LDS.128 R12, [UR4+0x30] ;  /* 0x00003004ff0c7984 */ /* 0x000ea80008000c00 */
[----:B------:R-:W3:Y:S01]  /*1220*/  LDS.128 R16, [UR4+0x40] ;  /* 0x00004004ff107984 */ /* 0x000ee20008000c00 */
[----:B0-----:R-:W-:Y:S01]  /*1230*/  @P2 FADD R20, R20, R5 ;  /* 0x0000000514142221 */ /* 0x001fe20000000000 */
[----:B------:R-:W-:-:S03]  /*1240*/  ISETP.GT.U32.AND P2, PT, R0, 0x80, PT ;  /* 0x000000800000780c */ /* 0x000fc60003f44070 */
[----:B------:R-:W-:Y:S01]  /*1250*/  @P3 FADD R20, R20, R6 ;  /* 0x0000000614143221 */ /* 0x000fe20000000000 */
[----:B------:R-:W-:-:S03]  /*1260*/  ISETP.GT.U32.AND P3, PT, R0, 0xa0, PT ;  /* 0x000000a00000780c */ /* 0x000fc60003f64070 */
[----:B------:R-:W-:Y:S01]  /*1270*/  @P1 FADD R20, R20, R7 ;  /* 0x0000000714141221 */ /* 0x000fe20000000000 */
[----:B------:R-:W-:-:S05]  /*1280*/  ISETP.GT.U32.AND P1, PT, R0, 0xe0, PT ;  /* 0x000000e00000780c */ /* 0x000fca0003f24070 */
[----:B-1----:R-:W-:Y:S01]  /*1290*/  @P2 FADD R20, R20, R8 ;  /* 0x0000000814142221 */ /* 0x002fe20000000000 */
[----:B------:R-:W-:-:S03]  /*12a0*/  ISETP.GT.U32.AND P2, PT, R0, 0x100, PT ;  /* 0x000001000000780c */ /* 0x000fc60003f44070 */
[----:B------:R-:W-:Y:S01]  /*12b0*/  @P3 FADD R20, R20, R9 ;  /* 0x0000000914143221 */ /* 0x000fe20000000000 */
[----:B------:R-:W-:-:S03]  /*12c0*/  ISETP.GT.U32.AND P3, PT, R0, 0x120, PT ;  /* 0x000001200000780c */ /* 0x000fc60003f64070 */
[----:B------:R-:W-:Y:S01]  /*12d0*/  @P4 FADD R20, R20, R10 ;  /* 0x0000000a14144221 */ /* 0x000fe20000000000 */
[----:B------:R-:W-:-:S03]  /*12e0*/  ISETP.GT.U32.AND P4, PT, R0, 0x140, PT ;  /* 0x000001400000780c */ /* 0x000fc60003f84070 */
[----:B------:R-:W-:Y:S01]  /*12f0*/  @P1 FADD R20, R20, R11 ;  /* 0x0000000b14141221 */ /* 0x000fe20000000000 */
[----:B------:R-:W-:-:S03]  /*1300*/  ISETP.GT.U32.AND P1, PT, R0, 0x160, PT ;  /* 0x000001600000780c */ /* 0x000fc60003f24070 */
[----:B--2---:R-:W-:Y:S01]  /*1310*/  @P2 FADD R20, R20, R12 ;  /* 0x0000000c14142221 */ /* 0x004fe20000000000 */
[----:B------:R-:W-:-:S03]  /*1320*/  ISETP.GT.U32.AND P2, PT, R0, 0x180, PT ;  /* 0x000001800000780c */ /* 0x000fc60003f44070 */
[----:B------:R-:W-:Y:S01]  /*1330*/  @P3 FADD R20, R20, R13 ;  /* 0x0000000d14143221 */ /* 0x000fe20000000000 */
[----:B------:R-:W-:-:S03]  /*1340*/  ISETP.GT.U32.AND P3, PT, R0, 0x1a0, PT ;  /* 0x000001a00000780c */ /* 0x000fc60003f64070 */
[----:B------:R-:W-:Y:S01]  /*1350*/  @P4 FADD R20, R20, R14 ;  /* 0x0000000e14144221 */ /* 0x000fe20000000000 */
[----:B------:R-:W-:-:S03]  /*1360*/  ISETP.GT.U32.AND P4, PT, R0, 0x1c0, PT ;  /* 0x000001c00000780c */ /* 0x000fc60003f84070 */
[----:B------:R-:W-:Y:S01]  /*1370*/  @P1 FADD R20, R20, R15 ;  /* 0x0000000f14141221 */ /* 0x000fe20000000000 */
[----:B------:R-:W-:-:S03]  /*1380*/  ISETP.GT.U32.AND P1, PT, R0, 0x1e0, PT ;  /* 0x000001e00000780c */ /* 0x000fc60003f24070 */
[----:B---3--:R-:W-:-:S04]  /*1390*/  @P2 FADD R20, R20, R16 ;  /* 0x0000001014142221 */ /* 0x008fc80000000000 */
[----:B------:R-:W-:-:S04]  /*13a0*/  @P3 FADD R20, R20, R17 ;  /* 0x0000001114143221 */ /* 0x000fc80000000000 */
[----:B------:R-:W-:-:S04]  /*13b0*/  @P4 FADD R20, R20, R18 ;  /* 0x0000001214144221 */ /* 0x000fc80000000000 */
[----:B------:R-:W-:Y:S01]  /*13c0*/  @P1 FADD R20, R20, R19 ;  /* 0x0000001314141221 */ /* 0x000fe20000000000 */
[----:B------:R-:W-:Y:S06]  /*13d0*/  BRA `(.L_x_189) ;  /* 0x0000001400007947 */ /* 0x000fec0003800000 */
.L_x_174:
[----:B------:R-:W0:Y:S01]  /*13e0*/  S2R R2, SR_TID.X ;  /* 0x0000000000027919 */ /* 0x000e220000002100 */
[----:B------:R-:W1:Y:S02]  /*13f0*/  LDCU.64 UR4, c[0x0][0x380] ;  /* 0x00007000ff0477ac */ /* 0x000e640008000a00 */
[----:B-1----:R-:W-:Y:S02]  /*1400*/  MOV R4, UR4 ;  /* 0x0000000400047c02 */ /* 0x002fe40008000f00 */
[----:B------:R-:W-:Y:S02]  /*1410*/  MOV R5, UR5 ;  /* 0x0000000500057c02 */ /* 0x000fe40008000f00 */
[----:B0-----:R-:W-:-:S05]  /*1420*/  LEA R9, R3, R2, 0xd ;  /* 0x0000000203097211 */ /* 0x001fca00078e68ff */
[----:B------:R-:W-:-:S05]  /*1430*/  IMAD.WIDE.U32 R8, R9, 0x4, R4 ;  /* 0x0000000409087825 */ /* 0x000fca00078e0004 */
        /* <DEDUP_REMOVED lines=16> */
[----:B------:R-:W-:Y:S01]  /*1540*/  ISETP.GE.U32.AND P0, PT, R0, R13, PT ;  /* 0x0000000d0000720c */ /* 0x000fe20003f06070 */
        /* <DEDUP_REMOVED lines=16> */
[----:B------:R-:W-:Y:S01]  /*1650*/  LEA R9, R3, R13, 0xd ;  /* 0x0000000d03097211 */ /* 0x000fe200078e68ff */
[----:B------:R-:W-:Y:S01]  /*1660*/  UMOV UR4, URZ ;  /* 0x000000ff00047c82 */ /* 0x000fe20008000000 */
[----:B------:R-:W-:Y:S02]  /*1670*/  IADD3 R8, PT, PT, R6, -0x2000, RZ ;  /* 0xffffe00006087810 */ /* 0x000fe40007ffe0ff */
[----:B------:R-:W-:Y:S02]  /*1680*/  LOP3.LUT R0, RZ, R2, RZ, 0x33, !PT ;  /* 0x00000002ff007212 */ /* 0x000fe400078e33ff */
[----:B------:R-:W-:Y:S02]  /*1690*/  ISETP.GT.U32.AND P0, PT, R9, R8, PT ;  /* 0x000000080900720c */ /* 0x000fe40003f04070 */
[----:B------:R-:W-:Y:S02]  /*16a0*/  IADD3 R10, PT, PT, -R13, R6, R0 ;  /* 0x000000060d0a7210 */ /* 0x000fe40007ffe100 */
[----:B------:R-:W-:-:S02]  /*16b0*/  IADD3 R7, PT, PT, R9, 0x1000, R2 ;  /* 0x0000100009077810 */ /* 0x000fc40007ffe002 */
[----:B------:R-:W-:Y:S01]  /*16c0*/  MOV R0, R9 ;  /* 0x0000000900007202 */ /* 0x000fe20000000f00 */
[----:B------:R-:W-:-:S06]  /*16d0*/  IMAD R2, R3, -0x2000, R10 ;  /* 0xffffe00003027824 */ /* 0x000fcc00078e020a */
[----:B------:R-:W-:Y:S05]  /*16e0*/  @P0 BRA `(.L_x_191) ;  /* 0x0000000000bc0947 */ /* 0x000fea0003800000 */
[----:B------:R-:W0:Y:S08]  /*16f0*/  LDC R6, c[0x0][0x3a8] ;  /* 0x0000ea00ff067b82 */ /* 0x000e300000000800 */
[----:B------:R-:W1:Y:S02]  /*1700*/  LDC.64 R4, c[0x0][0x380] ;  /* 0x0000e000ff047b82 */ /* 0x000e640000000a00 */
.L_x_192:
[----:B------:R-:W2:Y:S02]  /*1710*/  S2R R10, SR_TID.X ;  /* 0x00000000000a7919 */ /* 0x000ea40000002100 */
[----:B--2---:R-:W-:-:S05]  /*1720*/  IADD3 R11, PT, PT, R10, R9, RZ ;  /* 0x000000090a0b7210 */ /* 0x004fca0007ffe0ff */
[----:B-1----:R-:W-:-:S05]  /*1730*/  IMAD.WIDE.U32 R10, R11, 0x4, R4 ;  /* 0x000000040b0a7825 */ /* 0x002fca00078e0004 */
        /* <DEDUP_REMOVED lines=13> */
[----:B---3--:R-:W-:-:S02]  /*1810*/  FADD R14, R14, R15 ;  /* 0x0000000f0e0e7221 */ /* 0x008fc40000000000 */
[----:B------:R-:W2:Y:S01]  /*1820*/  LDG.E R15, desc[UR6][R10.64+0x7000] ;  /* 0x007000060a0f7981 */ /* 0x000ea2000c1e1900 */
[----:B----4-:R-:W-:-:S03]  /*1830*/  FADD R12, R16, R17 ;  /* 0x00000011100c7221 */ /* 0x010fc60000000000 */
[----:B------:R-:W3:Y:S04]  /*1840*/  LDG.E R17, desc[UR6][R10.64+0x5800] ;  /* 0x005800060a117981 */ /* 0x000ee8000c1e1900 */
[----:B------:R-:W2:Y:S01]  /*1850*/  LDG.E R16, desc[UR6][R10.64+0x6800] ;  /* 0x006800060a107981 */ /* 0x000ea2000c1e1900 */
[----:B------:R-:W-:-:S03]  /*1860*/  FADD R14, R23, R14 ;  /* 0x0000000e170e7221 */ /* 0x000fc60000000000 */
[----:B------:R-:W4:Y:S01]  /*1870*/  LDG.E R23, desc[UR6][R10.64+0x7800] ;  /* 0x007800060a177981 */ /* 0x000f22000c1e1900 */
[----:B-----5:R-:W-:-:S04]  /*1880*/  FADD R19, R19, R20 ;  /* 0x0000001413137221 */ /* 0x020fc80000000000 */
[----:B------:R-:W-:Y:S01]  /*1890*/  FADD R19, R12, R19 ;  /* 0x000000130c137221 */ /* 0x000fe20000000000 */
[----:B0-----:R-:W-:Y:S01]  /*18a0*/  IADD3 R12, PT, PT, -R9, R6, RZ ;  /* 0x00000006090c7210 */ /* 0x001fe20007ffe1ff */
[----:B------:R-:W-:-:S03]  /*18b0*/  FADD R21, R21, R22 ;  /* 0x0000001615157221 */ /* 0x000fc60000000000 */
[----:B------:R-:W-:Y:S01]  /*18c0*/  ISETP.GE.U32.AND P0, PT, R12, R13, PT ;  /* 0x0000000d0c00720c */ /* 0x000fe20003f06070 */
[----:B------:R-:W-:-:S04]  /*18d0*/  FADD R24, R24, R25 ;  /* 0x0000001918187221 */ /* 0x000fc80000000000 */
[----:B------:R-:W-:Y:S01]  /*18e0*/  FADD R21, R21, R24 ;  /* 0x0000001815157221 */ /* 0x000fe20000000000 */
[----:B------:R-:W-:Y:S01]  /*18f0*/  FADD R14, R14, R19 ;  /* 0x000000130e0e7221 */ /* 0x000fe20000000000 */
[----:B---3--:R-:W-:Y:S01]  /*1900*/  FADD R17, R17, R18 ;  /* 0x0000001211117221 */ /* 0x008fe20000000000 */
[----:B--2---:R-:W-:-:S04]  /*1910*/  FADD R16, R16, R15 ;  /* 0x0000000f10107221 */ /* 0x004fc80000000000 */
[----:B------:R-:W-:-:S04]  /*1920*/  FADD R16, R17, R16 ;  /* 0x0000001011107221 */ /* 0x000fc80000000000 */
[----:B------:R-:W-:-:S04]  /*1930*/  FADD R21, R21, R16 ;  /* 0x0000001015157221 */ /* 0x000fc80000000000 */
[----:B------:R-:W-:-:S04]  /*1940*/  FADD R14, R14, R21 ;  /* 0x000000150e0e7221 */ /* 0x000fc80000000000 */
[----:B----4-:R-:W-:Y:S01]  /*1950*/  FADD R23, R23, R14 ;  /* 0x0000000e17177221 */ /* 0x010fe20000000000 */
[----:B------:R-:W-:Y:S06]  /*1960*/  @!P0 BRA `(.L_x_190) ;  /* 0x0000000800d08947 */ /* 0x000fec0003800000 */
[C---:B------:R-:W-:Y:S01]  /*1970*/  IADD3 R9, PT, PT, R13.reuse, R9, RZ ;  /* 0x000000090d097210 */ /* 0x040fe20007ffe0ff */
[----:B------:R-:W-:Y:S01]  /*1980*/  UIADD3 UR4, UPT, UPT, UR4, 0x1, URZ ;  /* 0x0000000104047890 */ /* 0x000fe2000fffe0ff */
[----:B------:R-:W-:Y:S02]  /*1990*/  IADD3 R0, PT, PT, R13, R0, RZ ;  /* 0x000000000d007210 */ /* 0x000fe40007ffe0ff */
[----:B------:R-:W-:Y:S02]  /*19a0*/  ISETP.GT.U32.AND P0, PT, R9, R8, PT ;  /* 0x000000080900720c */ /* 0x000fe40003f04070 */
[C---:B------:R-:W-:Y:S02]  /*19b0*/  IADD3 R2, PT, PT, -R13.reuse, R2, RZ ;  /* 0x000000020d027210 */ /* 0x040fe40007ffe1ff */
[----:B------:R-:W-:-:S09]  /*19c0*/  IADD3 R7, PT, PT, R13, R7, RZ ;  /* 0x000000070d077210 */ /* 0x000fd20007ffe0ff */
[----:B------:R-:W-:Y:S05]  /*19d0*/  @!P0 BRA `(.L_x_192) ;  /* 0xfffffffc004c8947 */ /* 0x000fea000383ffff */
.L_x_191:
[----:B------:R-:W0:Y:S01]  /*19e0*/  S2R R16, SR_TID.X ;  /* 0x0000000000107919 */ /* 0x000e220000002100 */
[----:B------:R-:W-:Y:S01]  /*19f0*/  IADD3 R8, PT, PT, -R9, R6, RZ ;  /* 0x0000000609087210 */ /* 0x000fe20007ffe1ff */
[----:B------:R-:W-:Y:S03]  /*1a00*/  BSSY.RECONVERGENT B1, `(.L_x_190) ;  /* 0x00000aa000017945 */ /* 0x000fe60003800200 */
[----:B0-----:R-:W-:-:S04]  /*1a10*/  ISETP.GE.AND P0, PT, R16, R8, PT ;  /* 0x000000081000720c */ /* 0x001fc80003f06270 */
[----:B------:R-:W-:-:S13]  /*1a20*/  ISETP.GE.U32.OR P0, PT, R9, R6, P0 ;  /* 0x000000060900720c */ /* 0x000fda0000706470 */
[----:B------:R-:W-:Y:S05]  /*1a30*/  @P0 BRA `(.L_x_193) ;  /* 0x0000000800980947 */ /* 0x000fea0003800000 */
[----:B------:R-:W0:Y:S01]  /*1a40*/  LDC R10, c[0x0][0x3ac] ;  /* 0x0000eb00ff0a7b82 */ /* 0x000e220000000800 */
[----:B------:R-:W-:Y:S01]  /*1a50*/  LOP3.LUT R11, RZ, R16, RZ, 0x33, !PT ;  /* 0x00000010ff0b7212 */ /* 0x000fe200078e33ff */
[----:B------:R-:W-:Y:S06]  /*1a60*/  BSSY.RECONVERGENT B2, `(.L_x_194) ;  /* 0x0000056000027945 */ /* 0x000fec0003800200 */
[----:B------:R-:W1:Y:S01]  /*1a70*/  LDC R8, c[0x0][0x3ac] ;  /* 0x0000eb00ff087b82 */ /* 0x000e620000000800 */
[----:B0-----:R-:W-:-:S04]  /*1a80*/  SHF.L.U32 R10, R10, 0xd, RZ ;  /* 0x0000000d0a0a7819 */ /* 0x001fc800000006ff */
[----:B------:R-:W-:-:S04]  /*1a90*/  LEA R10, R3, R10, 0xd ;  /* 0x0000000a030a7211 */ /* 0x000fc800078e68ff */
[----:B------:R-:W-:Y:S01]  /*1aa0*/  IADD3 R6, PT, PT, -R10, R6, R11 ;  /* 0x000000060a067210 */ /* 0x000fe20007ffe10b */
[----:B-1----:R-:W-:-:S04]  /*1ab0*/  IMAD R11, R8, UR4, RZ ;  /* 0x00000004080b7c24 */ /* 0x002fc8000f8e02ff */
[----:B------:R-:W-:-:S05]  /*1ac0*/  IMAD R6, R11, -0x2000, R6 ;  /* 0xffffe0000b067824 */ /* 0x000fca00078e0206 */
[C---:B------:R-:W-:Y:S02]  /*1ad0*/  ISETP.GE.U32.AND P0, PT, R6.reuse, 0x1e00, PT ;  /* 0x00001e000600780c */ /* 0x040fe40003f06070 */
[----:B------:R-:W-:-:S04]  /*1ae0*/  LEA.HI R6, R6, 0x1, RZ, 0x17 ;  /* 0x0000000106067811 */ /* 0x000fc800078fb8ff */
[----:B------:R-:W-:-:S07]  /*1af0*/  LOP3.LUT R8, R6, 0xf, RZ, 0xc0, !PT ;  /* 0x0000000f06087812 */ /* 0x000fce00078ec0ff */
[----:B------:R-:W-:Y:S05]  /*1b00*/  @!P0 BRA `(.L_x_195) ;  /* 0x00000004002c8947 */ /* 0x000fea0003800000 */
[----:B------:R-:W-:Y:S01]  /*1b10*/  LEA.HI R10, R2, 0x1, RZ, 0x17 ;  /* 0x00000001020a7811 */ /* 0x000fe200078fb8ff */
[----:B------:R-:W-:Y:S01]  /*1b20*/  BSSY.RECONVERGENT B3, `(.L_x_196) ;  /* 0x0000048000037945 */ /* 0x000fe20003800200 */
[----:B------:R-:W-:Y:S02]  /*1b30*/  LOP3.LUT R11, R16, 0x1000, RZ, 0xfc, !PT ;  /* 0x00001000100b7812 */ /* 0x000fe400078efcff */
[----:B------:R-:W-:-:S04]  /*1b40*/  LOP3.LUT R10, R10, 0xfffff0, RZ, 0xc0, !PT ;  /* 0x00fffff00a0a7812 */ /* 0x000fc800078ec0ff */
[----:B------:R-:W-:-:S07]  /*1b50*/  IADD3 R13, PT, PT, -R10, RZ, RZ ;  /* 0x000000ff0a0d7210 */ /* 0x000fce0007ffe1ff */
.L_x_197:
[C---:B------:R-:W-:Y:S02]  /*1b60*/  IADD3 R15, PT, PT, R7.reuse, -0x1000, RZ ;  /* 0xfffff000070f7810 */ /* 0x040fe40007ffe0ff */
[----:B------:R-:W-:-:S03]  /*1b70*/  IADD3 R25, PT, PT, R7, -0xe00, RZ ;  /* 0xfffff20007197810 */ /* 0x000fc60007ffe0ff */
[----:B------:R-:W-:Y:S01]  /*1b80*/  IMAD.WIDE.U32 R14, R15, 0x4, R4 ;  /* 0x000000040f0e7825 */ /* 0x000fe200078e0004 */
[----:B------:R-:W-:-:S04]  /*1b90*/  IADD3 R21, PT, PT, R7, -0xc00, RZ ;  /* 0xfffff40007157810 */ /* 0x000fc80007ffe0ff */
[----:B------:R0:W2:Y:S01]  /*1ba0*/  LDG.E R22, desc[UR6][R14.64] ;  /* 0x000000060e167981 */ /* 0x0000a2000c1e1900 */
[----:B------:R-:W-:-:S04]  /*1bb0*/  IMAD.WIDE.U32 R24, R25, 0x4, R4 ;  /* 0x0000000419187825 */ /* 0x000fc800078e0004 */
[--C-:B------:R-:W-:Y:S01]  /*1bc0*/  IMAD.WIDE.U32 R20, R21, 0x4, R4.reuse ;  /* 0x0000000415147825 */ /* 0x100fe200078e0004 */
[----:B------:R-:W3:Y:S04]  /*1bd0*/  LDG.E R16, desc[UR6][R24.64] ;  /* 0x0000000618107981 */ /* 0x000ee8000c1e1900 */
[----:B------:R1:W4:Y:S01]  /*1be0*/  LDG.E R17, desc[UR6][R20.64] ;  /* 0x0000000614117981 */ /* 0x000322000c1e1900 */
[C---:B------:R-:W-:Y:S02]  /*1bf0*/  IADD3 R19, PT, PT, R7.reuse, -0xa00, RZ ;  /* 0xfffff60007137810 */ /* 0x040fe40007ffe0ff */
[C---:B------:R-:W-:Y:S02]  /*1c00*/  IADD3 R29, PT, PT, R7.reuse, -0x800, RZ ;  /* 0xfffff800071d7810 */ /* 0x040fe40007ffe0ff */
[----:B------:R-:W-:Y:S01]  /*1c10*/  IADD3 R27, PT, PT, R7, -0x600, RZ ;  /* 0xfffffa00071b7810 */ /* 0x000fe20007ffe0ff */
[----:B------:R-:W-:Y:S01]  /*1c20*/  IMAD.WIDE.U32 R18, R19, 0x4, R4 ;  /* 0x0000000413127825 */ /* 0x000fe200078e0004 */
[----:B------:R-:W-:-:S03]  /*1c30*/  IADD3 R12, PT, PT, R7, -0x400, RZ ;  /* 0xfffffc00070c7810 */ /* 0x000fc60007ffe0ff */
[--C-:B------:R-:W-:Y:S01]  /*1c40*/  IMAD.WIDE.U32 R28, R29, 0x4, R4.reuse ;  /* 0x000000041d1c7825 */ /* 0x100fe200078e0004 */
[----:B------:R-:W5:Y:S03]  /*1c50*/  LDG.E R10, desc[UR6][R18.64] ;  /* 0x00000006120a7981 */ /* 0x000f66000c1e1900 */
[----:B0-----:R-:W-:Y:S01]  /*1c60*/  IMAD.WIDE.U32 R14, R27, 0x4, R4 ;  /* 0x000000041b0e7825 */ /* 0x001fe200078e0004 */
[----:B------:R-:W-:-:S03]  /*1c70*/  IADD3 R27, PT, PT, R7, -0x200, RZ ;  /* 0xfffffe00071b7810 */ /* 0x000fc60007ffe0ff */
[--C-:B-1----:R-:W-:Y:S02]  /*1c80*/  IMAD.WIDE.U32 R20, R12, 0x4, R4.reuse ;  /* 0x000000040c147825 */ /* 0x102fe400078e0004 */
[----:B------:R0:W5:Y:S04]  /*1c90*/  LDG.E R12, desc[UR6][R14.64] ;  /* 0x000000060e0c7981 */ /* 0x000168000c1e1900 */
[----:B------:R1:W5:Y:S01]  /*1ca0*/  LDG.E R18, desc[UR6][R28.64] ;  /* 0x000000061c127981 */ /* 0x000362000c1e1900 */
[----:B------:R-:W-:-:S04]  /*1cb0*/  IMAD.WIDE.U32 R24, R7, 0x4, R4 ;  /* 0x0000000407187825 */ /* 0x000fc800078e0004 */
[----:B0-----:R-:W-:Y:S01]  /*1cc0*/  IMAD.WIDE.U32 R14, R27, 0x4, R4 ;  /* 0x000000041b0e7825 */ /* 0x001fe200078e0004 */
[----:B------:R-:W5:Y:S04]  /*1cd0*/  LDG.E R19, desc[UR6][R24.64] ;  /* 0x0000000618137981 */ /* 0x000f68000c1e1900 */
[----:B------:R0:W5:Y:S01]  /*1ce0*/  LDG.E R27, desc[UR6][R20.64] ;  /* 0x00000006141b7981 */ /* 0x000162000c1e1900 */
[----:B-1----:R-:W-:-:S03]  /*1cf0*/  IADD3 R29, PT, PT, R7, 0x200, RZ ;  /* 0x00000200071d7810 */ /* 0x002fc60007ffe0ff */
[----:B------:R1:W5:Y:S01]  /*1d00*/  LDG.E R26, desc[UR6][R14.64] ;  /* 0x000000060e1a7981 */ /* 0x000362000c1e1900 */
[----:B0-----:R-:W-:Y:S01]  /*1d10*/  IADD3 R21, PT, PT, R7, 0x400, RZ ;  /* 0x0000040007157810 */ /* 0x001fe20007ffe0ff */
[----:B------:R-:W-:Y:S01]  /*1d20*/  IMAD.WIDE.U32 R28, R29, 0x4, R4 ;  /* 0x000000041d1c7825 */ /* 0x000fe200078e0004 */
[----:B-1----:R-:W-:-:S05]  /*1d30*/  IADD3 R15, PT, PT, R7, 0x800, RZ ;  /* 0x00000800070f7810 */ /* 0x002fca0007ffe0ff */
[----:B------:R-:W5:Y:S01]  /*1d40*/  LDG.E R28, desc[UR6][R28.64] ;  /* 0x000000061c1c7981 */ /* 0x000f62000c1e1900 */
[----:B------:R-:W-:-:S06]  /*1d50*/  IMAD.WIDE.U32 R14, R15, 0x4, R4 ;  /* 0x000000040f0e7825 */ /* 0x000fcc00078e0004 */
[----:B------:R-:W5:Y:S01]  /*1d60*/  LDG.E R14, desc[UR6][R14.64] ;  /* 0x000000060e0e7981 */ /* 0x000f62000c1e1900 */
[----:B--2---:R-:W-:Y:S01]  /*1d70*/  FADD R25, R22, R23 ;  /* 0x0000001716197221 */ /* 0x004fe20000000000 */
[----:B------:R-:W-:Y:S01]  /*1d80*/  IMAD.WIDE.U32 R22, R21, 0x4, R4 ;  /* 0x0000000415167825 */ /* 0x000fe200078e0004 */
[----:B------:R-:W-:-:S03]  /*1d90*/  IADD3 R21, PT, PT, R7, 0x600, RZ ;  /* 0x0000060007157810 */ /* 0x000fc60007ffe0ff */
[----:B---3--:R-:W-:Y:S02]  /*1da0*/  FADD R16, R25, R16 ;  /* 0x0000001019107221 */ /* 0x008fe40000000000 */
[----:B------:R-:W-:Y:S01]  /*1db0*/  IMAD.WIDE.U32 R20, R21, 0x4, R4 ;  /* 0x0000000415147825 */ /* 0x000fe200078e0004 */
[----:B------:R-:W-:Y:S01]  /*1dc0*/  IADD3 R25, PT, PT, R7, 0xa00, RZ ;  /* 0x00000a0007197810 */ /* 0x000fe20007ffe0ff */
[----:B------:R-:W2:Y:S04]  /*1dd0*/  LDG.E R29, desc[UR6][R22.64] ;  /* 0x00000006161d7981 */ /* 0x000ea8000c1e1900 */
[----:B------:R4:W3:Y:S02]  /*1de0*/  LDG.E R20, desc[UR6][R20.64] ;  /* 0x0000000614147981 */ /* 0x0008e4000c1e1900 */
[----:B----4-:R-:W-:Y:S01]  /*1df0*/  FADD R21, R16, R17 ;  /* 0x0000001110157221 */ /* 0x010fe20000000000 */
[----:B------:R-:W-:Y:S01]  /*1e00*/  IMAD.WIDE.U32 R16, R25, 0x4, R4 ;  /* 0x0000000419107825 */ /* 0x000fe200078e0004 */
[----:B------:R-:W-:-:S05]  /*1e10*/  IADD3 R25, PT, PT, R7, 0xc00, RZ ;  /* 0x00000c0007197810 */ /* 0x000fca0007ffe0ff */
[--C-:B------:R-:W-:Y:S01]  /*1e20*/  IMAD.WIDE.U32 R22, R25, 0x4, R4.reuse ;  /* 0x0000000419167825 */ /* 0x100fe200078e0004 */
[----:B------:R-:W-:Y:S01]  /*1e30*/  IADD3 R25, PT, PT, R7, 0xe00, RZ ;  /* 0x00000e0007197810 */ /* 0x000fe20007ffe0ff */
[----:B------:R-:W4:Y:S04]  /*1e40*/  LDG.E R16, desc[UR6][R16.64] ;  /* 0x0000000610107981 */ /* 0x000f28000c1e1900 */
[----:B------:R-:W-:Y:S01]  /*1e50*/  IMAD.WIDE.U32 R24, R25, 0x4, R4 ;  /* 0x0000000419187825 */ /* 0x000fe200078e0004 */
[----:B------:R-:W4:Y:S05]  /*1e60*/  LDG.E R22, desc[UR6][R22.64] ;  /* 0x0000000616167981 */ /* 0x000f2a000c1e1900 */
[----:B------:R-:W4:Y:S01]  /*1e70*/  LDG.E R24, desc[UR6][R24.64] ;  /* 0x0000000618187981 */ /* 0x000f22000c1e1900 */
[----:B-----5:R-:W-:-:S04]  /*1e80*/  FADD R21, R21, R10 ;  /* 0x0000000a15157221 */ /* 0x020fc80000000000 */
[----:B------:R-:W-:-:S04]  /*1e90*/  FADD R21, R21, R18 ;  /* 0x0000001215157221 */ /* 0x000fc80000000000 */
[----:B------:R-:W-:-:S04]  /*1ea0*/  FADD R12, R21, R12 ;  /* 0x0000000c150c7221 */ /* 0x000fc80000000000 */
[----:B------:R-:W-:-:S04]  /*1eb0*/  FADD R27, R12, R27 ;  /* 0x0000001b0c1b7221 */ /* 0x000fc80000000000 */
[----:B------:R-:W-:-:S04]  /*1ec0*/  FADD R26, R27, R26 ;  /* 0x0000001a1b1a7221 */ /* 0x000fc80000000000 */
[----:B------:R-:W-:-:S04]  /*1ed0*/  FADD R19, R26, R19 ;  /* 0x000000131a137221 */ /* 0x000fc80000000000 */
[----:B------:R-:W-:Y:S01]  /*1ee0*/  FADD R28, R19, R28 ;  /* 0x0000001c131c7221 */ /* 0x000fe20000000000 */
[----:B------:R-:W-:-:S04]  /*1ef0*/  IADD3 R13, PT, PT, R13, 0x10, RZ ;  /* 0x000000100d0d7810 */ /* 0x000fc80007ffe0ff */
[----:B------:R-:W-:Y:S02]  /*1f00*/  ISETP.NE.AND P0, PT, R13, RZ, PT ;  /* 0x000000ff0d00720c */ /* 0x000fe40003f05270 */
[----:B------:R-:W-:Y:S02]  /*1f10*/  IADD3 R11, PT, PT, R11, 0x2000, RZ ;  /* 0x000020000b0b7810 */ /* 0x000fe40007ffe0ff */
[----:B------:R-:W-:Y:S01]  /*1f20*/  IADD3 R7, PT, PT, R7, 0x2000, RZ ;  /* 0x0000200007077810 */ /* 0x000fe20007ffe0ff */
[----:B--2---:R-:W-:-:S04]  /*1f30*/  FADD R29, R28, R29 ;  /* 0x0000001d1c1d7221 */ /* 0x004fc80000000000 */
[----:B---3--:R-:W-:-:S04]  /*1f40*/  FADD R29, R29, R20 ;  /* 0x000000141d1d7221 */ /* 0x008fc80000000000 */
[----:B------:R-:W-:-:S04]  /*1f50*/  FADD R29, R29, R14 ;  /* 0x0000000e1d1d7221 */ /* 0x000fc80000000000 */
[----:B----4-:R-:W-:-:S04]  /*1f60*/  FADD R29, R29, R16 ;  /* 0x000000101d1d7221 */ /* 0x010fc80000000000 */
[----:B------:R-:W-:-:S04]  /*1f70*/  FADD R29, R29, R22 ;  /* 0x000000161d1d7221 */ /* 0x000fc80000000000 */
[----:B------:R-:W-:Y:S01]  /*1f80*/  FADD R23, R29, R24 ;  /* 0x000000181d177221 */ /* 0x000fe20000000000 */
[----:B------:R-:W-:Y:S06]  /*1f90*/  @P0 BRA `(.L_x_197) ;  /* 0xfffffff800f00947 */ /* 0x000fec000383ffff */
[----:B------:R-:W-:Y:S05]  /*1fa0*/  BSYNC.RECONVERGENT B3 ;  /* 0x0000000000037941 */ /* 0x000fea0003800200 */
.L_x_196:
[----:B------:R-:W-:-:S07]  /*1fb0*/  IADD3 R16, PT, PT, R11, -0x1000, RZ ;  /* 0xfffff0000b107810 */ /* 0x000fce0007ffe0ff */
.L_x_195:
[----:B------:R-:W-:Y:S05]  /*1fc0*/  BSYNC.RECONVERGENT B2 ;  /* 0x0000000000027941 */ /* 0x000fea0003800200 */
.L_x_194:
[----:B------:R-:W-:-:S13]  /*1fd0*/  ISETP.NE.AND P0, PT, R8, RZ, PT ;  /* 0x000000ff0800720c */ /* 0x000fda0003f05270 */
[----:B------:R-:W-:Y:S05]  /*1fe0*/  @!P0 BRA `(.L_x_193) ;  /* 0x00000004002c8947 */ /* 0x000fea0003800000 */
[----:B------:R-:W-:Y:S01]  /*1ff0*/  ISETP.GE.U32.AND P0, PT, R8, 0x8, PT ;  /* 0x000000080800780c */ /* 0x000fe20003f06070 */
[----:B------:R-:W-:Y:S01]  /*2000*/  BSSY.RECONVERGENT B2, `(.L_x_198) ;  /* 0x0000025000027945 */ /* 0x000fe20003800200 */
[----:B------:R-:W-:-:S04]  /*2010*/  LOP3.LUT R22, R6, 0x7, RZ, 0xc0, !PT ;  /* 0x0000000706167812 */ /* 0x000fc800078ec0ff */
[----:B------:R-:W-:-:S07]  /*2020*/  ISETP.NE.AND P1, PT, R22, RZ, PT ;  /* 0x000000ff1600720c */ /* 0x000fce0003f25270 */
[----:B------:R-:W-:Y:S06]  /*2030*/  @!P0 BRA `(.L_x_199) ;  /* 0x0000000000848947 */ /* 0x000fec0003800000 */
[----:B------:R-:W-:-:S04]  /*2040*/  IADD3 R7, PT, PT, R16, R9, RZ ;  /* 0x0000000910077210 */ /* 0x000fc80007ffe0ff */
[C---:B------:R-:W-:Y:S01]  /*2050*/  IADD3 R21, PT, PT, R7.reuse, 0x200, RZ ;  /* 0x0000020007157810 */ /* 0x040fe20007ffe0ff */
[C---:B------:R-:W-:Y:S01]  /*2060*/  IMAD.WIDE.U32 R14, R7.reuse, 0x4, R4 ;  /* 0x00000004070e7825 */ /* 0x040fe200078e0004 */
[----:B------:R-:W-:-:S03]  /*2070*/  IADD3 R19, PT, PT, R7, 0x400, RZ ;  /* 0x0000040007137810 */ /* 0x000fc60007ffe0ff */
[--C-:B------:R-:W-:Y:S01]  /*2080*/  IMAD.WIDE.U32 R20, R21, 0x4, R4.reuse ;  /* 0x0000000415147825 */ /* 0x100fe200078e0004 */
[----:B------:R0:W2:Y:S01]  /*2090*/  LDG.E R8, desc[UR6][R14.64] ;  /* 0x000000060e087981 */ /* 0x0000a2000c1e1900 */
[----:B------:R-:W-:Y:S02]  /*20a0*/  IADD3 R11, PT, PT, R7, 0x600, RZ ;  /* 0x00000600070b7810 */ /* 0x000fe40007ffe0ff */
[--C-:B------:R-:W-:Y:S01]  /*20b0*/  IMAD.WIDE.U32 R18, R19, 0x4, R4.reuse ;  /* 0x0000000413127825 */ /* 0x100fe200078e0004 */
[----:B------:R1:W3:Y:S01]  /*20c0*/  LDG.E R17, desc[UR6][R20.64] ;  /* 0x0000000614117981 */ /* 0x0002e2000c1e1900 */
[----:B------:R-:W-:Y:S02]  /*20d0*/  IADD3 R13, PT, PT, R7, 0x800, RZ ;  /* 0x00000800070d7810 */ /* 0x000fe40007ffe0ff */
[--C-:B------:R-:W-:Y:S01]  /*20e0*/  IMAD.WIDE.U32 R10, R11, 0x4, R4.reuse ;  /* 0x000000040b0a7825 */ /* 0x100fe200078e0004 */
[----:B------:R-:W-:Y:S01]  /*20f0*/  IADD3 R25, PT, PT, R7, 0xa00, RZ ;  /* 0x00000a0007197810 */ /* 0x000fe20007ffe0ff */
[----:B------:R-:W4:Y:S02]  /*2100*/  LDG.E R18, desc[UR6][R18.64] ;  /* 0x0000000612127981 */ /* 0x000f24000c1e1900 */
[--C-:B------:R-:W-:Y:S01]  /*2110*/  IMAD.WIDE.U32 R12, R13, 0x4, R4.reuse ;  /* 0x000000040d0c7825 */ /* 0x100fe200078e0004 */
[----:B------:R-:W-:Y:S01]  /*2120*/  IADD3 R27, PT, PT, R7, 0xc00, RZ ;  /* 0x00000c00071b7810 */ /* 0x000fe20007ffe0ff */
[----:B------:R-:W5:Y:S02]  /*2130*/  LDG.E R10, desc[UR6][R10.64] ;  /* 0x000000060a0a7981 */ /* 0x000f64000c1e1900 */
[--C-:B0-----:R-:W-:Y:S01]  /*2140*/  IMAD.WIDE.U32 R14, R25, 0x4, R4.reuse ;  /* 0x00000004190e7825 */ /* 0x101fe200078e0004 */
[----:B------:R-:W-:Y:S01]  /*2150*/  IADD3 R25, PT, PT, R7, 0xe00, RZ ;  /* 0x00000e0007197810 */ /* 0x000fe20007ffe0ff */
[----:B------:R-:W5:Y:S02]  /*2160*/  LDG.E R12, desc[UR6][R12.64] ;  /* 0x000000060c0c7981 */ /* 0x000f64000c1e1900 */
[----:B-1----:R-:W-:-:S02]  /*2170*/  IMAD.WIDE.U32 R20, R27, 0x4, R4 ;  /* 0x000000041b147825 */ /* 0x002fc400078e0004 */
[----:B------:R-:W5:Y:S02]  /*2180*/  LDG.E R15, desc[UR6][R14.64] ;  /* 0x000000060e0f7981 */ /* 0x000f64000c1e1900 */
[----:B------:R-:W-:Y:S02]  /*2190*/  IMAD.WIDE.U32 R24, R25, 0x4, R4 ;  /* 0x0000000419187825 */ /* 0x000fe400078e0004 */
        /* <DEDUP_REMOVED lines=11> */
.L_x_199:
[----:B------:R-:W-:Y:S05]  /*2250*/  BSYNC.RECONVERGENT B2 ;  /* 0x0000000000027941 */ /* 0x000fea0003800200 */
.L_x_198:
[----:B------:R-:W-:Y:S05]  /*2260*/  @!P1 BRA `(.L_x_193) ;  /* 0x00000000008c9947 */ /* 0x000fea0003800000 */
[----:B------:R-:W-:Y:S01]  /*2270*/  ISETP.GE.U32.AND P0, PT, R22, 0x4, PT ;  /* 0x000000041600780c */ /* 0x000fe20003f06070 */
[----:B------:R-:W-:Y:S01]  /*2280*/  BSSY.RECONVERGENT B2, `(.L_x_200) ;  /* 0x0000014000027945 */ /* 0x000fe20003800200 */
[----:B------:R-:W-:-:S11]  /*2290*/  LOP3.LUT P1, RZ, R6, 0x3, RZ, 0xc0, !PT ;  /* 0x0000000306ff7812 */ /* 0x000fd6000782c0ff */
[----:B------:R-:W-:Y:S05]  /*22a0*/  @!P0 BRA `(.L_x_201) ;  /* 0x0000000000448947 */ /* 0x000fea0003800000 */
[----:B------:R-:W-:-:S04]  /*22b0*/  IADD3 R11, PT, PT, R16, R9, RZ ;  /* 0x00000009100b7210 */ /* 0x000fc80007ffe0ff */
[C---:B------:R-:W-:Y:S01]  /*22c0*/  IADD3 R9, PT, PT, R11.reuse, 0x200, RZ ;  /* 0x000002000b097810 */ /* 0x040fe20007ffe0ff */
[C---:B------:R-:W-:Y:S01]  /*22d0*/  IMAD.WIDE.U32 R6, R11.reuse, 0x4, R4 ;  /* 0x000000040b067825 */ /* 0x040fe200078e0004 */
[----:B------:R-:W-:-:S03]  /*22e0*/  IADD3 R13, PT, PT, R11, 0x400, RZ ;  /* 0x000004000b0d7810 */ /* 0x000fc60007ffe0ff */
[--C-:B------:R-:W-:Y:S01]  /*22f0*/  IMAD.WIDE.U32 R8, R9, 0x4, R4.reuse ;  /* 0x0000000409087825 */ /* 0x100fe200078e0004 */
[----:B------:R-:W-:Y:S01]  /*2300*/  IADD3 R15, PT, PT, R11, 0x600, RZ ;  /* 0x000006000b0f7810 */ /* 0x000fe20007ffe0ff */
[----:B------:R-:W2:Y:S02]  /*2310*/  LDG.E R6, desc[UR6][R6.64] ;  /* 0x0000000606067981 */ /* 0x000ea4000c1e1900 */
[--C-:B------:R-:W-:Y:S02]  /*2320*/  IMAD.WIDE.U32 R10, R13, 0x4, R4.reuse ;  /* 0x000000040d0a7825 */ /* 0x100fe400078e0004 */
[----:B------:R-:W3:Y:S02]  /*2330*/  LDG.E R8, desc[UR6][R8.64] ;  /* 0x0000000608087981 */ /* 0x000ee4000c1e1900 */
[----:B------:R-:W-:Y:S02]  /*2340*/  IMAD.WIDE.U32 R12, R15, 0x4, R4 ;  /* 0x000000040f0c7825 */ /* 0x000fe400078e0004 */
[----:B------:R-:W4:Y:S04]  /*2350*/  LDG.E R10, desc[UR6][R10.64] ;  /* 0x000000060a0a7981 */ /* 0x000f28000c1e1900 */
[----:B------:R-:W5:Y:S01]  /*2360*/  LDG.E R12, desc[UR6][R12.64] ;  /* 0x000000060c0c7981 */ /* 0x000f62000c1e1900 */
[----:B------:R-:W-:Y:S01]  /*2370*/  IADD3 R16, PT, PT, R16, 0x800, RZ ;  /* 0x0000080010107810 */ /* 0x000fe20007ffe0ff */
[----:B--2---:R-:W-:-:S04]  /*2380*/  FADD R23, R23, R6 ;  /* 0x0000000617177221 */ /* 0x004fc80000000000 */
[----:B---3--:R-:W-:-:S04]  /*2390*/  FADD R23, R23, R8 ;  /* 0x0000000817177221 */ /* 0x008fc80000000000 */
[----:B----4-:R-:W-:-:S04]  /*23a0*/  FADD R23, R23, R10 ;  /* 0x0000000a17177221 */ /* 0x010fc80000000000 */
[----:B-----5:R-:W-:-:S07]  /*23b0*/  FADD R23, R23, R12 ;  /* 0x0000000c17177221 */ /* 0x020fce0000000000 */
.L_x_201:
[----:B------:R-:W-:Y:S05]  /*23c0*/  BSYNC.RECONVERGENT B2 ;  /* 0x0000000000027941 */ /* 0x000fea0003800200 */
.L_x_200:
[----:B------:R-:W-:Y:S05]  /*23d0*/  @!P1 BRA `(.L_x_193) ;  /* 0x0000000000309947 */ /* 0x000fea0003800000 */
[----:B------:R-:W-:Y:S02]  /*23e0*/  LOP3.LUT R2, R2, 0xffff, RZ, 0xc0, !PT ;  /* 0x0000ffff02027812 */ /* 0x000fe400078ec0ff */
[----:B------:R-:W-:Y:S02]  /*23f0*/  IADD3 R9, PT, PT, R16, R0, RZ ;  /* 0x0000000010097210 */ /* 0x000fe40007ffe0ff */
[----:B------:R-:W-:-:S04]  /*2400*/  LEA.HI R2, R2, 0x1, RZ, 0x17 ;  /* 0x0000000102027811 */ /* 0x000fc800078fb8ff */
[----:B------:R-:W-:-:S04]  /*2410*/  LOP3.LUT R2, R2, 0x3, RZ, 0xc0, !PT ;  /* 0x0000000302027812 */ /* 0x000fc800078ec0ff */
[----:B------:R-:W-:-:S07]  /*2420*/  IADD3 R2, PT, PT, -R2, RZ, RZ ;  /* 0x000000ff02027210 */ /* 0x000fce0007ffe1ff */
.L_x_202:
[----:B------:R-:W-:-:S06]  /*2430*/  IMAD.WIDE.U32 R6, R9, 0x4, R4 ;  /* 0x0000000409067825 */ /* 0x000fcc00078e0004 */
[----:B------:R-:W2:Y:S01]  /*2440*/  LDG.E R6, desc[UR6][R6.64] ;  /* 0x0000000606067981 */ /* 0x000ea2000c1e1900 */
[----:B------:R-:W-:Y:S02]  /*2450*/  IADD3 R2, PT, PT, R2, 0x1, RZ ;  /* 0x0000000102027810 */ /* 0x000fe40007ffe0ff */
[----:B------:R-:W-:Y:S02]  /*2460*/  IADD3 R9, PT, PT, R9, 0x200, RZ ;  /* 0x0000020009097810 */ /* 0x000fe40007ffe0ff */
[----:B------:R-:W-:Y:S01]  /*2470*/  ISETP.NE.AND P0, PT, R2, RZ, PT ;  /* 0x000000ff0200720c */ /* 0x000fe20003f05270 */
[----:B--2---:R-:W-:-:S12]  /*2480*/  FADD R23, R6, R23 ;  /* 0x0000001706177221 */ /* 0x004fd80000000000 */
[----:B------:R-:W-:Y:S05]  /*2490*/  @P0 BRA `(.L_x_202) ;  /* 0xfffffffc00e40947 */ /* 0x000fea000383ffff */
.L_x_193:
[----:B------:R-:W-:Y:S05]  /*24a0*/  BSYNC.RECONVERGENT B1 ;  /* 0x0000000000017941 */ /* 0x000fea0003800200 */
.L_x_190:
        /* <DEDUP_REMOVED lines=33> */
[----:B------:R-:W1:Y:S04]  /*26c0*/  LDS.128 R8, [UR4+0x20] ;  /* 0x00002004ff087984 */ /* 0x000e680008000c00 */
[----:B--2---:R-:W2:Y:S04]  /*26d0*/  LDS.128 R4, [UR4+0x30] ;  /* 0x00003004ff047984 */ /* 0x004ea80008000c00 */
        /* <DEDUP_REMOVED lines=16> */
.L_x_189:
[----:B------:R-:W-:Y:S05]  /*27e0*/  BSYNC.RECONVERGENT B0 ;  /* 0x0000000000007941 */ /* 0x000fea0003800200 */
.L_x_173:
[----:B------:R-:W-:Y:S05]  /*27f0*/  @P0 EXIT ;  /* 0x000000000000094d */ /* 0x000fea0003800000 */
[----:B012---:R-:W0:Y:S02]  /*2800*/  LDC.64 R4, c[0x0][0x388] ;  /* 0x0000e200ff047b82 */ /* 0x007e240000000a00 */
[----:B0-----:R-:W-:-:S05]  /*2810*/  IMAD.WIDE.U32 R2, R3, 0x4, R4 ;  /* 0x0000000403027825 */ /* 0x001fca00078e0004 */
[----:B------:R-:W-:Y:S01]  /*2820*/  STG.E desc[UR6][R2.64], R20 ;  /* 0x0000001402007986 */ /* 0x000fe2000c101906 */
[----:B------:R-:W-:Y:S05]  /*2830*/  EXIT ;  /* 0x000000000000794d */ /* 0x000fea0003800000 */
.L_x_203:
        /* <DEDUP_REMOVED lines=12> */
.L_x_284:


//--------------------- .text._ZN3cub18CUB_300001_SM_10006detail6reduce28DeviceReduceSingleTileKernelINS2_10policy_hubIfjN4cuda3std3__44plusIfEEE10Policy1000EN6thrust24THRUST_300001_SM_1000_NS6detail15normal_iteratorINSD_10device_ptrIfEEEEPfjS9_ffNS7_10__identityEEEvT0_T1_T2_T3_T4_T6_ --------------------------
	.section	.text._ZN3cub18CUB_300001_SM_10006detail6reduce28DeviceReduceSingleTileKernelINS2_10policy_hubIfjN4cuda3std3__44plusIfEEE10Policy1000EN6thrust24THRUST_300001_SM_1000_NS6detail15normal_iteratorINSD_10device_ptrIfEEEEPfjS9_ffNS7_10__identityEEEvT0_T1_T2_T3_T4_T6_,"ax",@progbits
	.align	128
        .global         _ZN3cub18CUB_300001_SM_10006detail6reduce28DeviceReduceSingleTileKernelINS2_10policy_hubIfjN4cuda3std3__44plusIfEEE10Policy1000EN6thrust24THRUST_300001_SM_1000_NS6detail15normal_iteratorINSD_10device_ptrIfEEEEPfjS9_ffNS7_10__identityEEEvT0_T1_T2_T3_T4_T6_
        .type           _ZN3cub18CUB_300001_SM_10006detail6reduce28DeviceReduceSingleTileKernelINS2_10policy_hubIfjN4cuda3std3__44plusIfEEE10Policy1000EN6thrust24THRUST_300001_SM_1000_NS6detail15normal_iteratorINSD_10device_ptrIfEEEEPfjS9_ffNS7_10__identityEEEvT0_T1_T2_T3_T4_T6_,@function
        .size           _ZN3cub18CUB_300001_SM_10006detail6reduce28DeviceReduceSingleTileKernelINS2_10policy_hubIfjN4cuda3std3__44plusIfEEE10Policy1000EN6thrust24THRUST_300001_SM_1000_NS6detail15normal_iteratorINSD_10device_ptrIfEEEEPfjS9_ffNS7_10__identityEEEvT0_T1_T2_T3_T4_T6_,(.L_x_285 - _ZN3cub18CUB_300001_SM_10006detail6reduce28DeviceReduceSingleTileKernelINS2_10policy_hubIfjN4cuda3std3__44plusIfEEE10Policy1000EN6thrust24THRUST_300001_SM_1000_NS6detail15normal_iteratorINSD_10device_ptrIfEEEEPfjS9_ffNS7_10__identityEEEvT0_T1_T2_T3_T4_T6_)
        .other          _ZN3cub18CUB_300001_SM_10006detail6reduce28DeviceReduceSingleTileKernelINS2_10policy_hubIfjN4cuda3std3__44plusIfEEE10Policy1000EN6thrust24THRUST_300001_SM_1000_NS6detail15normal_iteratorINSD_10device_ptrIfEEEEPfjS9_ffNS7_10__identityEEEvT0_T1_T2_T3_T4_T6_,@"STO_CUDA_ENTRY STV_DEFAULT"
_ZN3cub18CUB_300001_SM_10006detail6reduce28DeviceReduceSingleTileKernelINS2_10policy_hubIfjN4cuda3std3__44plusIfEEE10Policy1000EN6thrust24THRUST_300001_SM_1000_NS6detail15normal_iteratorINSD_10device_ptrIfEEEEPfjS9_ffNS7_10__identityEEEvT0_T1_T2_T3_T4_T6_:
.text._ZN3cub18CUB_300001_SM_10006detail6reduce28DeviceReduceSingleTileKernelINS2_10policy_hubIfjN4cuda3std3__44plusIfEEE10Policy1000EN6thrust24THRUST_300001_SM_1000_NS6detail15normal_iteratorINSD_10device_ptrIfEEEEPfjS9_ffNS7_10__identityEEEvT0_T1_T2_T3_T4_T6_:
        /* <DEDUP_REMOVED lines=13> */
.L_x_204:
[----:B------:R-:W-:Y:S01]  /*00d0*/  ISETP.GT.U32.AND P0, PT, R4, 0x1fff, PT ;  /* 0x00001fff0400780c */ /* 0x000fe20003f04070 */
[----:B------:R-:W-:-:S12]  /*00e0*/  BSSY.RECONVERGENT B0, `(.L_x_205) ;  /* 0x000022c000007945 */ /* 0x000fd80003800200 */
[----:B------:R-:W-:Y:S05]  /*00f0*/  @P0 BRA `(.L_x_206) ;  /* 0x0000001000000947 */ /* 0x000fea0003800000 */
[----:B------:R-:W0:Y:S01]  /*0100*/  S2R R5, SR_TID.X ;  /* 0x0000000000057919 */ /* 0x000e220000002100 */
[----:B------:R-:W-:Y:S01]  /*0110*/  BSSY.RECONVERGENT B1, `(.L_x_207) ;  /* 0x0000009000017945 */ /* 0x000fe20003800200 */
[----:B------:R-:W-:Y:S01]  /*0120*/  HFMA2 R0, -RZ, RZ, 0, 0 ;  /* 0x00000000ff007431 */ /* 0x000fe200000001ff */
[----:B0-----:R-:W-:Y:S02]  /*0130*/  ISETP.GE.U32.AND P0, PT, R5, R4, PT ;  /* 0x000000040500720c */ /* 0x001fe40003f06070 */
[----:B------:R-:W-:-:S11]  /*0140*/  MOV R7, R5 ;  /* 0x0000000500077202 */ /* 0x000fd60000000f00 */
[----:B------:R-:W-:Y:S05]  /*0150*/  @P0 BRA `(.L_x_208) ;  /* 0x0000000000100947 */ /* 0x000fea0003800000 */
[----:B------:R-:W0:Y:S02]  /*0160*/  LDC.64 R2, c[0x0][0x380] ;  /* 0x0000e000ff027b82 */ /* 0x000e240000000a00 */
[----:B0-----:R-:W-:-:S05]  /*0170*/  IMAD.WIDE.U32 R2, R5, 0x4, R2 ;  /* 0x0000000405027825 */ /* 0x001fca00078e0002 */
[----:B------:R0:W5:Y:S01]  /*0180*/  LDG.E R0, desc[UR6][R2.64] ;  /* 0x0000000602007981 */ /* 0x000162000c1e1900 */
[----:B------:R-:W-:-:S07]  /*0190*/  IADD3 R7, PT, PT, R5, 0x200, RZ ;  /* 0x0000020005077810 */ /* 0x000fce0007ffe0ff */
.L_x_208:
[----:B------:R-:W-:Y:S05]  /*01a0*/  BSYNC.RECONVERGENT B1 ;  /* 0x0000000000017941 */ /* 0x000fea0003800200 */
.L_x_207:
[----:B------:R-:W-:Y:S01]  /*01b0*/  ISETP.GE.U32.AND P0, PT, R7, R4, PT ;  /* 0x000000040700720c */ /* 0x000fe20003f06070 */
[----:B------:R-:W-:-:S12]  /*01c0*/  BSSY.RECONVERGENT B1, `(.L_x_209) ;  /* 0x0000070000017945 */ /* 0x000fd80003800200 */
[----:B------:R-:W-:Y:S05]  /*01d0*/  @P0 BRA `(.L_x_210) ;  /* 0x0000000400b80947 */ /* 0x000fea0003800000 */
[----:B0-----:R-:W-:Y:S01]  /*01e0*/  LOP3.LUT R3, RZ, R7, RZ, 0x33, !PT ;  /* 0x00000007ff037212 */ /* 0x001fe200078e33ff */
[----:B------:R-:W-:Y:S03]  /*01f0*/  BSSY.RECONVERGENT B2, `(.L_x_211) ;  /* 0x0000033000027945 */ /* 0x000fe60003800200 */
[----:B------:R-:W-:-:S04]  /*0200*/  IADD3 R3, PT, PT, R3, R4, RZ ;  /* 0x0000000403037210 */ /* 0x000fc80007ffe0ff */
        /* <DEDUP_REMOVED lines=9> */
[----:B------:R-:W-:-:S04]  /*02a0*/  IADD3 R2, P0, PT, R2, 0x4000, RZ ;  /* 0x0000400002027810 */ /* 0x000fc80007f1e0ff */
[----:B------:R-:W-:-:S09]  /*02b0*/  IADD3.X R3, PT, PT, RZ, R3, RZ, P0, !PT ;  /* 0x00000003ff037210 */ /* 0x000fd200007fe4ff */
.L_x_213:
        /* <DEDUP_REMOVED lines=19> */
[----:B0-----:R-:W-:-:S04]  /*03f0*/  IADD3 R2, P2, PT, R2, 0x8000, RZ ;  /* 0x0000800002027810 */ /* 0x001fc80007f5e0ff */
[----:B------:R-:W-:Y:S01]  /*0400*/  IADD3.X R3, PT, PT, RZ, R3, RZ, P2, !PT ;  /* 0x00000003ff037210 */ /* 0x000fe200017fe4ff */
        /* <DEDUP_REMOVED lines=17> */
.L_x_212:
[----:B------:R-:W-:Y:S05]  /*0520*/  BSYNC.RECONVERGENT B2 ;  /* 0x0000000000027941 */ /* 0x000fea0003800200 */
.L_x_211:
[----:B------:R-:W-:Y:S05]  /*0530*/  @!P1 BRA `(.L_x_210) ;  /* 0x0000000000e09947 */ /* 0x000fea0003800000 */
[----:B------:R-:W-:Y:S01]  /*0540*/  ISETP.GE.U32.AND P0, PT, R22, 0x8, PT ;  /* 0x000000081600780c */ /* 0x000fe20003f06070 */
[----:B------:R-:W-:Y:S01]  /*0550*/  BSSY.RECONVERGENT B2, `(.L_x_214) ;  /* 0x0000017000027945 */ /* 0x000fe20003800200 */
[----:B------:R-:W-:-:S04]  /*0560*/  LOP3.LUT R10, R6, 0x7, RZ, 0xc0, !PT ;  /* 0x00000007060a7812 */ /* 0x000fc800078ec0ff */
[----:B------:R-:W-:-:S07]  /*0570*/  ISETP.NE.AND P1, PT, R10, RZ, PT ;  /* 0x000000ff0a00720c */ /* 0x000fce0003f25270 */
[----:B------:R-:W-:Y:S06]  /*0580*/  @!P0 BRA `(.L_x_215) ;  /* 0x00000000004c8947 */ /* 0x000fec0003800000 */
[----:B------:R-:W0:Y:S02]  /*0590*/  LDC.64 R2, c[0x0][0x380] ;  /* 0x0000e000ff027b82 */ /* 0x000e240000000a00 */
[----:B0-----:R-:W-:-:S05]  /*05a0*/  IMAD.WIDE.U32 R2, R7, 0x4, R2 ;  /* 0x0000000407027825 */ /* 0x001fca00078e0002 */
        /* <DEDUP_REMOVED lines=17> */
.L_x_215:
[----:B------:R-:W-:Y:S05]  /*06c0*/  BSYNC.RECONVERGENT B2 ;  /* 0x0000000000027941 */ /* 0x000fea0003800200 */
.L_x_214:
        /* <DEDUP_REMOVED lines=17> */
.L_x_217:
[----:B------:R-:W-:Y:S05]  /*07e0*/  BSYNC.RECONVERGENT B2 ;  /* 0x0000000000027941 */ /* 0x000fea0003800200 */
.L_x_216:
[----:B------:R-:W-:Y:S05]  /*07f0*/  @!P1 BRA `(.L_x_210) ;  /* 0x0000000000309947 */ /* 0x000fea0003800000 */
[----:B------:R-:W0:Y:S01]  /*0800*/  LDC.64 R2, c[0x0][0x380] ;  /* 0x0000e000ff027b82 */ /* 0x000e220000000a00 */
[----:B------:R-:W-:Y:S01]  /*0810*/  IADD3 R6, PT, PT, -R6, RZ, RZ ;  /* 0x000000ff06067210 */ /* 0x000fe20007ffe1ff */
[----:B0-----:R-:W-:-:S05]  /*0820*/  IMAD.WIDE.U32 R2, R7, 0x4, R2 ;  /* 0x0000000407027825 */ /* 0x001fca00078e0002 */
[----:B------:R-:W-:-:S07]  /*0830*/  MOV R7, R3 ;  /* 0x0000000300077202 */ /* 0x000fce0000000f00 */
.L_x_218:
[----:B------:R-:W-:-:S06]  /*0840*/  MOV R3, R7 ;  /* 0x0000000700037202 */ /* 0x000fcc0000000f00 */
[----:B------:R0:W2:Y:S01]  /*0850*/  LDG.E R3, desc[UR6][R2.64] ;  /* 0x0000000602037981 */ /* 0x0000a2000c1e1900 */
[----:B------:R-:W-:-:S04]  /*0860*/  IADD3 R6, PT, PT, R6, 0x1, RZ ;  /* 0x0000000106067810 */ /* 0x000fc80007ffe0ff */
[----:B------:R-:W-:Y:S02]  /*0870*/  ISETP.NE.AND P0, PT, R6, RZ, PT ;  /* 0x000000ff0600720c */ /* 0x000fe40003f05270 */
[----:B0-----:R-:W-:-:S04]  /*0880*/  IADD3 R2, P1, PT, R2, 0x800, RZ ;  /* 0x0000080002027810 */ /* 0x001fc80007f3e0ff */
[----:B------:R-:W-:Y:S01]  /*0890*/  IADD3.X R7, PT, PT, RZ, R7, RZ, P1, !PT ;  /* 0x00000007ff077210 */ /* 0x000fe20000ffe4ff */
[----:B--2--5:R-:W-:-:S06]  /*08a0*/  FADD R0, R3, R0 ;  /* 0x0000000003007221 */ /* 0x024fcc0000000000 */
[----:B------:R-:W-:Y:S05]  /*08b0*/  @P0 BRA `(.L_x_218) ;  /* 0xfffffffc00e00947 */ /* 0x000fea000383ffff */
.L_x_210:
[----:B------:R-:W-:Y:S05]  /*08c0*/  BSYNC.RECONVERGENT B1 ;  /* 0x0000000000017941 */ /* 0x000fea0003800200 */
.L_x_209:
[----:B------:R-:W-:Y:S02]  /*08d0*/  ISETP.GE.U32.AND P0, PT, R4, 0x200, PT ;  /* 0x000002000400780c */ /* 0x000fe40003f06070 */
        /* <DEDUP_REMOVED lines=36> */
[----:B------:R-:W3:Y:S04]  /*0b20*/  LDS.128 R8, [UR4+0x30] ;  /* 0x00003004ff087984 */ /* 0x000ee80008000c00 */
[----:B------:R-:W4:Y:S01]  /*0b30*/  LDS.128 R16, [UR4+0x40] ;  /* 0x00004004ff107984 */ /* 0x000f220008000c00 */
[----:B0-----:R-:W-:-:S04]  /*0b40*/  FADD R5, R0, R5 ;  /* 0x0000000500057221 */ /* 0x001fc80000000000 */
        /* <DEDUP_REMOVED lines=9> */
[----:B------:R-:W-:-:S04]  /*0be0*/  FADD R11, R10, R11 ;  /* 0x0000000b0a0b7221 */ /* 0x000fc80000000000 */
[----:B----4-:R-:W-:-:S04]  /*0bf0*/  FADD R16, R11, R16 ;  /* 0x000000100b107221 */ /* 0x010fc80000000000 */
[----:B------:R-:W-:-:S04]  /*0c00*/  FADD R17, R16, R17 ;  /* 0x0000001110117221 */ /* 0x000fc80000000000 */
[----:B------:R-:W-:-:S04]  /*0c10*/  FADD R18, R17, R18 ;  /* 0x0000001211127221 */ /* 0x000fc80000000000 */
[----:B------:R-:W-:Y:S01]  /*0c20*/  FADD R0, R18, R19 ;  /* 0x0000001312007221 */ /* 0x000fe20000000000 */
[----:B------:R-:W-:Y:S06]  /*0c30*/  BRA `(.L_x_220) ;  /* 0x0000001400d87947 */ /* 0x000fec0003800000 */
.L_x_219:
[----:B------:R-:W1:Y:S01]  /*0c40*/  S2R R6, SR_LANEID ;  /* 0x0000000000067919 */ /* 0x000e620000000000 */
[----:B------:R-:W-:-:S04]  /*0c50*/  LOP3.LUT R0, R5, 0x3e0, RZ, 0xc0, !PT ;  /* 0x000003e005007812 */ /* 0x000fc800078ec0ff */
[----:B0-----:R-:W-:Y:S02]  /*0c60*/  IADD3 R3, PT, PT, R0, 0x20, RZ ;  /* 0x0000002000037810 */ /* 0x001fe40007ffe0ff */
[----:B------:R-:W-:Y:S02]  /*0c70*/  LOP3.LUT R7, RZ, R0, RZ, 0x33, !PT ;  /* 0x00000000ff077212 */ /* 0x000fe400078e33ff */
[-C--:B------:R-:W-:Y:S02]  /*0c80*/  ISETP.GT.U32.AND P0, PT, R3, R4.reuse, PT ;  /* 0x000000040300720c */ /* 0x080fe40003f04070 */
        /* <DEDUP_REMOVED lines=40> */
[----:B------:R-:W0:Y:S04]  /*0f10*/  LDS.128 R20, [UR4+0x10] ;  /* 0x00001004ff147984 */ /* 0x000e280008000c00 */
        /* <DEDUP_REMOVED lines=30> */
.L_x_206:
[----:B------:R-:W0:Y:S01]  /*1100*/  S2R R0, SR_TID.X ;  /* 0x0000000000007919 */ /* 0x000e220000002100 */
[----:B------:R-:W1:Y:S02]  /*1110*/  LDCU.64 UR4, c[0x0][0x380] ;  /* 0x00007000ff0477ac */ /* 0x000e640008000a00 */
[----:B-1----:R-:W-:Y:S02]  /*1120*/  MOV R12, UR4 ;  /* 0x00000004000c7c02 */ /* 0x002fe40008000f00 */
[----:B------:R-:W-:-:S03]  /*1130*/  MOV R13, UR5 ;  /* 0x00000005000d7c02 */ /* 0x000fc60008000f00 */
        /* <DEDUP_REMOVED lines=17> */
[----:B------:R-:W-:Y:S01]  /*1250*/  UMOV UR4, 0x2000 ;  /* 0x0000200000047882 */ /* 0x000fe20000000000 */
[----:B--2---:R-:W-:Y:S01]  /*1260*/  FADD R20, R20, R21 ;  /* 0x0000001514147221 */ /* 0x004fe20000000000 */
[----:B------:R-:W-:-:S04]  /*1270*/  IADD3 R21, PT, PT, R4, -0x2000, RZ ;  /* 0xffffe00004157810 */ /* 0x000fc80007ffe0ff */
[----:B------:R-:W-:Y:S01]  /*1280*/  ISETP.GE.U32.AND P0, PT, R21, 0x2000, PT ;  /* 0x000020001500780c */ /* 0x000fe20003f06070 */
[----:B---3--:R-:W-:Y:S01]  /*1290*/  FADD R6, R6, R7 ;  /* 0x0000000706067221 */ /* 0x008fe20000000000 */
[----:B----4-:R-:W-:-:S04]  /*12a0*/  FADD R9, R8, R9 ;  /* 0x0000000908097221 */ /* 0x010fc80000000000 */
[----:B------:R-:W-:Y:S01]  /*12b0*/  FADD R6, R6, R9 ;  /* 0x0000000906067221 */ /* 0x000fe20000000000 */
[----:B-----5:R-:W-:Y:S01]  /*12c0*/  FADD R10, R10, R11 ;  /* 0x0000000b0a0a7221 */ /* 0x020fe20000000000 */
[----:B------:R-:W-:-:S04]  /*12d0*/  FADD R15, R14, R15 ;  /* 0x0000000f0e0f7221 */ /* 0x000fc80000000000 */
[----:B------:R-:W-:Y:S01]  /*12e0*/  FADD R15, R10, R15 ;  /* 0x0000000f0a0f7221 */ /* 0x000fe20000000000 */
[----:B------:R-:W-:Y:S01]  /*12f0*/  FADD R16, R16, R17 ;  /* 0x0000001110107221 */ /* 0x000fe20000000000 */
[----:B------:R-:W-:-:S04]  /*1300*/  FADD R19, R18, R19 ;  /* 0x0000001312137221 */ /* 0x000fc80000000000 */
[----:B------:R-:W-:Y:S01]  /*1310*/  FADD R16, R16, R19 ;  /* 0x0000001310107221 */ /* 0x000fe20000000000 */
[----:B------:R-:W-:-:S04]  /*1320*/  FADD R5, R5, R22 ;  /* 0x0000001605057221 */ /* 0x000fc80000000000 */
[----:B------:R-:W-:Y:S01]  /*1330*/  FADD R5, R20, R5 ;  /* 0x0000000514057221 */ /* 0x000fe20000000000 */
[----:B------:R-:W-:-:S03]  /*1340*/  FADD R6, R6, R15 ;  /* 0x0000000f06067221 */ /* 0x000fc60000000000 */
[----:B------:R-:W-:-:S04]  /*1350*/  FADD R5, R16, R5 ;  /* 0x0000000510057221 */ /* 0x000fc80000000000 */
[----:B------:R-:W-:Y:S01]  /*1360*/  FADD R5, R6, R5 ;  /* 0x0000000506057221 */ /* 0x000fe20000000000 */
[----:B------:R-:W-:Y:S06]  /*1370*/  @!P0 BRA `(.L_x_221) ;  /* 0x0000000000ac8947 */ /* 0x000fec0003800000 */
[----:B------:R-:W0:Y:S01]  /*1380*/  LDC R4, c[0x0][0x390] ;  /* 0x0000e400ff047b82 */ /* 0x000e220000000800 */
[----:B------:R-:W-:-:S07]  /*1390*/  UMOV UR4, 0x2000 ;  /* 0x0000200000047882 */ /* 0x000fce0000000000 */
[----:B------:R-:W1:Y:S02]  /*13a0*/  LDC.64 R12, c[0x0][0x380] ;  /* 0x0000e000ff0c7b82 */ /* 0x000e640000000a00 */
.L_x_223:
[----:B------:R-:W-:-:S05]  /*13b0*/  IADD3 R3, PT, PT, R0, UR4, RZ ;  /* 0x0000000400037c10 */ /* 0x000fca000fffe0ff */
        /* <DEDUP_REMOVED lines=17> */
[----:B0-----:R-:W-:-:S04]  /*14d0*/  IADD3 R2, PT, PT, R4, -UR4, RZ ;  /* 0x8000000404027c10 */ /* 0x001fc8000fffe0ff */
        /* <DEDUP_REMOVED lines=18> */
[----:B------:R-:W-:-:S06]  /*1600*/  UIADD3 UR4, UPT, UPT, UR4, 0x2000, URZ ;  /* 0x0000200004047890 */ /* 0x000fcc000fffe0ff */
[----:B------:R-:W-:-:S13]  /*1610*/  ISETP.LT.U32.AND P0, PT, R21, UR4, PT ;  /* 0x0000000415007c0c */ /* 0x000fda000bf01070 */
[----:B------:R-:W-:Y:S05]  /*1620*/  @!P0 BRA `(.L_x_223) ;  /* 0xfffffffc00608947 */ /* 0x000fea000383ffff */
.L_x_221:
[----:B------:R-:W-:Y:S01]  /*1630*/  IADD3 R3, PT, PT, R4, -UR4, RZ ;  /* 0x8000000404037c10 */ /* 0x000fe2000fffe0ff */
[----:B------:R-:W-:Y:S03]  /*1640*/  BSSY.RECONVERGENT B1, `(.L_x_222) ;  /* 0x00000a3000017945 */ /* 0x000fe60003800200 */
[----:B------:R-:W-:-:S04]  /*1650*/  ISETP.GE.AND P0, PT, R0, R3, PT ;  /* 0x000000030000720c */ /* 0x000fc80003f06270 */
[----:B------:R-:W-:-:S13]  /*1660*/  ISETP.LE.U32.OR P0, PT, R4, UR4, P0 ;  /* 0x0000000404007c0c */ /* 0x000fda0008703470 */
[----:B------:R-:W-:Y:S05]  /*1670*/  @P0 BRA `(.L_x_224) ;  /* 0x00000008007c0947 */ /* 0x000fea0003800000 */
[-C--:B------:R-:W-:Y:S01]  /*1680*/  LOP3.LUT R3, RZ, R0.reuse, RZ, 0x33, !PT ;  /* 0x00000000ff037212 */ /* 0x080fe200078e33ff */
[----:B------:R-:W-:Y:S01]  /*1690*/  BSSY.RECONVERGENT B2, `(.L_x_225) ;  /* 0x0000052000027945 */ /* 0x000fe20003800200 */
[----:B------:R-:W-:Y:S02]  /*16a0*/  MOV R6, R0 ;  /* 0x0000000000067202 */ /* 0x000fe40000000f00 */
[----:B------:R-:W-:-:S04]  /*16b0*/  IADD3 R3, PT, PT, R4, -UR4, R3 ;  /* 0x8000000404037c10 */ /* 0x000fc8000fffe003 */
[C---:B------:R-:W-:Y:S02]  /*16c0*/  ISETP.GE.U32.AND P0, PT, R3.reuse, 0x1e00, PT ;  /* 0x00001e000300780c */ /* 0x040fe40003f06070 */
[----:B------:R-:W-:-:S04]  /*16d0*/  LEA.HI R3, R3, 0x1, RZ, 0x17 ;  /* 0x0000000103037811 */ /* 0x000fc800078fb8ff */
[----:B------:R-:W-:-:S07]  /*16e0*/  LOP3.LUT R4, R3, 0xf, RZ, 0xc0, !PT ;  /* 0x0000000f03047812 */ /* 0x000fce00078ec0ff */
[----:B------:R-:W-:Y:S05]  /*16f0*/  @!P0 BRA `(.L_x_226) ;  /* 0x00000004002c8947 */ /* 0x000fea0003800000 */
[----:B------:R-:W-:Y:S01]  /*1700*/  LOP3.LUT R7, R3, 0xfffff0, RZ, 0xc0, !PT ;  /* 0x00fffff003077812 */ /* 0x000fe200078ec0ff */
[----:B------:R-:W-:Y:S01]  /*1710*/  BSSY.RECONVERGENT B3, `(.L_x_227) ;  /* 0x0000048000037945 */ /* 0x000fe20003800200 */
[C---:B------:R-:W-:Y:S02]  /*1720*/  LOP3.LUT R6, R0.reuse, 0x1000, RZ, 0xfc, !PT ;  /* 0x0000100000067812 */ /* 0x040fe400078efcff */
[----:B------:R-:W-:Y:S02]  /*1730*/  IADD3 R2, PT, PT, R0, UR4, RZ ;  /* 0x0000000400027c10 */ /* 0x000fe4000fffe0ff */
[----:B------:R-:W-:-:S07]  /*1740*/  IADD3 R7, PT, PT, -R7, RZ, RZ ;  /* 0x000000ff07077210 */ /* 0x000fce0007ffe1ff */
.L_x_228:
[C---:B------:R-:W-:Y:S01]  /*1750*/  IADD3 R19, PT, PT, R2.reuse, 0x200, RZ ;  /* 0x0000020002137810 */ /* 0x040fe20007ffe0ff */
[C---:B------:R-:W-:Y:S01]  /*1760*/  IMAD.WIDE.U32 R14, R2.reuse, 0x4, R12 ;  /* 0x00000004020e7825 */ /* 0x040fe200078e000c */
[----:B------:R-:W-:-:S03]  /*1770*/  IADD3 R11, PT, PT, R2, 0x400, RZ ;  /* 0x00000400020b7810 */ /* 0x000fc60007ffe0ff */
[--C-:B------:R-:W-:Y:S01]  /*1780*/  IMAD.WIDE.U32 R18, R19, 0x4, R12.reuse ;  /* 0x0000000413127825 */ /* 0x100fe200078e000c */
[----:B------:R0:W2:Y:S01]  /*1790*/  LDG.E R8, desc[UR6][R14.64] ;  /* 0x000000060e087981 */ /* 0x0000a2000c1e1900 */
[C---:B------:R-:W-:Y:S02]  /*17a0*/  IADD3 R21, PT, PT, R2.reuse, 0x600, RZ ;  /* 0x0000060002157810 */ /* 0x040fe40007ffe0ff */
[--C-:B------:R-:W-:Y:S01]  /*17b0*/  IMAD.WIDE.U32 R10, R11, 0x4, R12.reuse ;  /* 0x000000040b0a7825 */ /* 0x100fe200078e000c */
[----:B------:R1:W3:Y:S01]  /*17c0*/  LDG.E R9, desc[UR6][R18.64] ;  /* 0x0000000612097981 */ /* 0x0002e2000c1e1900 */
[C---:B------:R-:W-:Y:S02]  /*17d0*/  IADD3 R17, PT, PT, R2.reuse, 0x800, RZ ;  /* 0x0000080002117810 */ /* 0x040fe40007ffe0ff */
[--C-:B------:R-:W-:Y:S02]  /*17e0*/  IMAD.WIDE.U32 R20, R21, 0x4, R12.reuse ;  /* 0x0000000415147825 */ /* 0x100fe400078e000c */
[----:B------:R4:W5:Y:S01]  /*17f0*/  LDG.E R10, desc[UR6][R10.64] ;  /* 0x000000060a0a7981 */ /* 0x000962000c1e1900 */
[----:B------:R-:W-:Y:S01]  /*1800*/  IADD3 R29, PT, PT, R2, 0xa00, RZ ;  /* 0x00000a00021d7810 */ /* 0x000fe20007ffe0ff */
[----:B------:R-:W-:-:S02]  /*1810*/  IMAD.WIDE.U32 R16, R17, 0x4, R12 ;  /* 0x0000000411107825 */ /* 0x000fc400078e000c */
[----:B------:R4:W5:Y:S01]  /*1820*/  LDG.E R27, desc[UR6][R20.64] ;  /* 0x00000006141b7981 */ /* 0x000962000c1e1900 */
[C---:B------:R-:W-:Y:S01]  /*1830*/  IADD3 R23, PT, PT, R2.reuse, 0xc00, RZ ;  /* 0x00000c0002177810 */ /* 0x040fe20007ffe0ff */
[--C-:B------:R-:W-:Y:S02]  /*1840*/  IMAD.WIDE.U32 R28, R29, 0x4, R12.reuse ;  /* 0x000000041d1c7825 */ /* 0x100fe400078e000c */
[----:B------:R-:W5:Y:S01]  /*1850*/  LDG.E R26, desc[UR6][R16.64] ;  /* 0x00000006101a7981 */ /* 0x000f62000c1e1900 */
[C---:B------:R-:W-:Y:S01]  /*1860*/  IADD3 R22, PT, PT, R2.reuse, 0xe00, RZ ;  /* 0x00000e0002167810 */ /* 0x040fe20007ffe0ff */
[--C-:B0-----:R-:W-:Y:S02]  /*1870*/  IMAD.WIDE.U32 R14, R23, 0x4, R12.reuse ;  /* 0x00000004170e7825 */ /* 0x101fe400078e000c */
[----:B------:R0:W5:Y:S01]  /*1880*/  LDG.E R25, desc[UR6][R28.64] ;  /* 0x000000061c197981 */ /* 0x000162000c1e1900 */
[----:B------:R-:W-:Y:S01]  /*1890*/  IADD3 R23, PT, PT, R2, 0x1000, RZ ;  /* 0x0000100002177810 */ /* 0x000fe20007ffe0ff */
[----:B-1----:R-:W-:-:S02]  /*18a0*/  IMAD.WIDE.U32 R18, R22, 0x4, R12 ;  /* 0x0000000416127825 */ /* 0x002fc400078e000c */
[----:B------:R1:W5:Y:S01]  /*18b0*/  LDG.E R24, desc[UR6][R14.64] ;  /* 0x000000060e187981 */ /* 0x000362000c1e1900 */
[C---:B----4-:R-:W-:Y:S01]  /*18c0*/  IADD3 R11, PT, PT, R2.reuse, 0x1200, RZ ;  /* 0x00001200020b7810 */ /* 0x050fe20007ffe0ff */
[--C-:B------:R-:W-:Y:S02]  /*18d0*/  IMAD.WIDE.U32 R20, R23, 0x4, R12.reuse ;  /* 0x0000000417147825 */ /* 0x100fe400078e000c */
[----:B------:R4:W5:Y:S01]  /*18e0*/  LDG.E R23, desc[UR6][R18.64] ;  /* 0x0000000612177981 */ /* 0x000962000c1e1900 */
[C---:B0-----:R-:W-:Y:S01]  /*18f0*/  IADD3 R29, PT, PT, R2.reuse, 0x1400, RZ ;  /* 0x00001400021d7810 */ /* 0x041fe20007ffe0ff */
[--C-:B------:R-:W-:Y:S02]  /*1900*/  IMAD.WIDE.U32 R16, R11, 0x4, R12.reuse ;  /* 0x000000040b107825 */ /* 0x100fe400078e000c */
[----:B------:R-:W5:Y:S01]  /*1910*/  LDG.E R22, desc[UR6][R20.64] ;  /* 0x0000000614167981 */ /* 0x000f62000c1e1900 */
[----:B-1----:R-:W-:Y:S01]  /*1920*/  IADD3 R15, PT, PT, R2, 0x1600, RZ ;  /* 0x00001600020f7810 */ /* 0x002fe20007ffe0ff */
[----:B------:R-:W-:-:S02]  /*1930*/  IMAD.WIDE.U32 R28, R29, 0x4, R12 ;  /* 0x000000041d1c7825 */ /* 0x000fc400078e000c */
[----:B------:R0:W5:Y:S01]  /*1940*/  LDG.E R11, desc[UR6][R16.64] ;  /* 0x00000006100b7981 */ /* 0x000162000c1e1900 */
[C---:B----4-:R-:W-:Y:S01]  /*1950*/  IADD3 R19, PT, PT, R2.reuse, 0x1800, RZ ;  /* 0x0000180002137810 */ /* 0x050fe20007ffe0ff */
[--C-:B------:R-:W-:Y:S02]  /*1960*/  IMAD.WIDE.U32 R14, R15, 0x4, R12.reuse ;  /* 0x000000040f0e7825 */ /* 0x100fe400078e000c */
[----:B------:R-:W4:Y:S02]  /*1970*/  LDG.E R28, desc[UR6][R28.64] ;  /* 0x000000061c1c7981 */ /* 0x000f24000c1e1900 */
[----:B------:R-:W-:Y:S01]  /*1980*/  IMAD.WIDE.U32 R18, R19, 0x4, R12 ;  /* 0x0000000413127825 */ /* 0x000fe200078e000c */
[C---:B0-----:R-:W-:Y:S02]  /*1990*/  IADD3 R17, PT, PT, R2.reuse, 0x1a00, RZ ;  /* 0x00001a0002117810 */ /* 0x041fe40007ffe0ff */
[----:B------:R-:W-:-:S03]  /*19a0*/  IADD3 R21, PT, PT, R2, 0x1c00, RZ ;  /* 0x00001c0002157810 */ /* 0x000fc60007ffe0ff */
[----:B------:R-:W4:Y:S04]  /*19b0*/  LDG.E R18, desc[UR6][R18.64] ;  /* 0x0000000612127981 */ /* 0x000f28000c1e1900 */
[----:B------:R0:W4:Y:S01]  /*19c0*/  LDG.E R29, desc[UR6][R14.64] ;  /* 0x000000060e1d7981 */ /* 0x000122000c1e1900 */
[----:B------:R-:W-:Y:S01]  /*19d0*/  IADD3 R20, PT, PT, R2, 0x1e00, RZ ;  /* 0x00001e0002147810 */ /* 0x000fe20007ffe0ff */
[----:B0-----:R-:W-:-:S04]  /*19e0*/  IMAD.WIDE.U32 R14, R17, 0x4, R12 ;  /* 0x00000004110e7825 */ /* 0x001fc800078e000c */
[--C-:B------:R-:W-:Y:S02]  /*19f0*/  IMAD.WIDE.U32 R16, R21, 0x4, R12.reuse ;  /* 0x0000000415107825 */ /* 0x100fe400078e000c */
[----:B------:R-:W4:Y:S02]  /*1a00*/  LDG.E R14, desc[UR6][R14.64] ;  /* 0x000000060e0e7981 */ /* 0x000f24000c1e1900 */
[----:B------:R-:W-:Y:S02]  /*1a10*/  IMAD.WIDE.U32 R20, R20, 0x4, R12 ;  /* 0x0000000414147825 */ /* 0x000fe400078e000c */
[----:B------:R-:W4:Y:S04]  /*1a20*/  LDG.E R16, desc[UR6][R16.64] ;  /* 0x0000000610107981 */ /* 0x000f28000c1e1900 */
[----:B------:R-:W4:Y:S01]  /*1a30*/  LDG.E R20, desc[UR6][R20.64] ;  /* 0x0000000614147981 */ /* 0x000f22000c1e1900 */
[----:B------:R-:W-:-:S04]  /*1a40*/  IADD3 R7, PT, PT, R7, 0x10, RZ ;  /* 0x0000001007077810 */ /* 0x000fc80007ffe0ff */
[----:B------:R-:W-:Y:S02]  /*1a50*/  ISETP.NE.AND P0, PT, R7, RZ, PT ;  /* 0x000000ff0700720c */ /* 0x000fe40003f05270 */
[----:B------:R-:W-:Y:S02]  /*1a60*/  IADD3 R6, PT, PT, R6, 0x2000, RZ ;  /* 0x0000200006067810 */ /* 0x000fe40007ffe0ff */
[----:B------:R-:W-:Y:S01]  /*1a70*/  IADD3 R2, PT, PT, R2, 0x2000, RZ ;  /* 0x0000200002027810 */ /* 0x000fe20007ffe0ff */
[----:B--2---:R-:W-:-:S04]  /*1a80*/  FADD R8, R8, R5 ;  /* 0x0000000508087221 */ /* 0x004fc80000000000 */
[----:B---3--:R-:W-:-:S04]  /*1a90*/  FADD R9, R8, R9 ;  /* 0x0000000908097221 */ /* 0x008fc80000000000 */
        /* <DEDUP_REMOVED lines=8> */
[----:B----4-:R-:W-:-:S04]  /*1b20*/  FADD R28, R11, R28 ;  /* 0x0000001c0b1c7221 */ /* 0x010fc80000000000 */
[----:B------:R-:W-:-:S04]  /*1b30*/  FADD R29, R28, R29 ;  /* 0x0000001d1c1d7221 */ /* 0x000fc80000000000 */
[----:B------:R-:W-:-:S04]  /*1b40*/  FADD R29, R29, R18 ;  /* 0x000000121d1d7221 */ /* 0x000fc80000000000 */
[----:B------:R-:W-:-:S04]  /*1b50*/  FADD R29, R29, R14 ;  /* 0x0000000e1d1d7221 */ /* 0x000fc80000000000 */
[----:B------:R-:W-:-:S04]  /*1b60*/  FADD R29, R29, R16 ;  /* 0x000000101d1d7221 */ /* 0x000fc80000000000 */
[----:B------:R-:W-:Y:S01]  /*1b70*/  FADD R5, R29, R20 ;  /* 0x000000141d057221 */ /* 0x000fe20000000000 */
[----:B------:R-:W-:Y:S06]  /*1b80*/  @P0 BRA `(.L_x_228) ;  /* 0xfffffff800f00947 */ /* 0x000fec000383ffff */
[----:B------:R-:W-:Y:S05]  /*1b90*/  BSYNC.RECONVERGENT B3 ;  /* 0x0000000000037941 */ /* 0x000fea0003800200 */
.L_x_227:
[----:B------:R-:W-:-:S07]  /*1ba0*/  IADD3 R6, PT, PT, R6, -0x1000, RZ ;  /* 0xfffff00006067810 */ /* 0x000fce0007ffe0ff */
.L_x_226:
[----:B------:R-:W-:Y:S05]  /*1bb0*/  BSYNC.RECONVERGENT B2 ;  /* 0x0000000000027941 */ /* 0x000fea0003800200 */
.L_x_225:
[----:B------:R-:W-:-:S13]  /*1bc0*/  ISETP.NE.AND P0, PT, R4, RZ, PT ;  /* 0x000000ff0400720c */ /* 0x000fda0003f05270 */
[----:B------:R-:W-:Y:S05]  /*1bd0*/  @!P0 BRA `(.L_x_224) ;  /* 0x0000000400248947 */ /* 0x000fea0003800000 */
[----:B------:R-:W-:Y:S01]  /*1be0*/  ISETP.GE.U32.AND P0, PT, R4, 0x8, PT ;  /* 0x000000080400780c */ /* 0x000fe20003f06070 */
[----:B------:R-:W-:Y:S01]  /*1bf0*/  BSSY.RECONVERGENT B2, `(.L_x_229) ;  /* 0x0000025000027945 */ /* 0x000fe20003800200 */
[----:B------:R-:W-:-:S04]  /*1c00*/  LOP3.LUT R22, R3, 0x7, RZ, 0xc0, !PT ;  /* 0x0000000703167812 */ /* 0x000fc800078ec0ff */
[----:B------:R-:W-:-:S07]  /*1c10*/  ISETP.NE.AND P1, PT, R22, RZ, PT ;  /* 0x000000ff1600720c */ /* 0x000fce0003f25270 */
[----:B------:R-:W-:Y:S06]  /*1c20*/  @!P0 BRA `(.L_x_230) ;  /* 0x0000000000848947 */ /* 0x000fec0003800000 */
[----:B------:R-:W-:-:S04]  /*1c30*/  IADD3 R7, PT, PT, R6, UR4, RZ ;  /* 0x0000000406077c10 */ /* 0x000fc8000fffe0ff */
        /* <DEDUP_REMOVED lines=32> */
.L_x_230:
[----:B------:R-:W-:Y:S05]  /*1e40*/  BSYNC.RECONVERGENT B2 ;  /* 0x0000000000027941 */ /* 0x000fea0003800200 */
.L_x_229:
        /* <DEDUP_REMOVED lines=23> */
.L_x_232:
[----:B------:R-:W-:Y:S05]  /*1fc0*/  BSYNC.RECONVERGENT B2 ;  /* 0x0000000000027941 */ /* 0x000fea0003800200 */
.L_x_231:
[----:B------:R-:W-:Y:S05]  /*1fd0*/  @!P1 BRA `(.L_x_224) ;  /* 0x0000000000249947 */ /* 0x000fea0003800000 */
[----:B------:R-:W-:Y:S02]  /*1fe0*/  IADD3 R7, PT, PT, R6, UR4, RZ ;  /* 0x0000000406077c10 */ /* 0x000fe4000fffe0ff */
[----:B------:R-:W-:-:S07]  /*1ff0*/  IADD3 R4, PT, PT, -R4, RZ, RZ ;  /* 0x000000ff04047210 */ /* 0x000fce0007ffe1ff */
.L_x_233:
[----:B------:R-:W-:-:S06]  /*2000*/  IMAD.WIDE.U32 R2, R7, 0x4, R12 ;  /* 0x0000000407027825 */ /* 0x000fcc00078e000c */
[----:B------:R-:W2:Y:S01]  /*2010*/  LDG.E R2, desc[UR6][R2.64] ;  /* 0x0000000602027981 */ /* 0x000ea2000c1e1900 */
[----:B------:R-:W-:Y:S02]  /*2020*/  IADD3 R4, PT, PT, R4, 0x1, RZ ;  /* 0x0000000104047810 */ /* 0x000fe40007ffe0ff */
[----:B------:R-:W-:Y:S02]  /*2030*/  IADD3 R7, PT, PT, R7, 0x200, RZ ;  /* 0x0000020007077810 */ /* 0x000fe40007ffe0ff */
[----:B------:R-:W-:Y:S01]  /*2040*/  ISETP.NE.AND P0, PT, R4, RZ, PT ;  /* 0x000000ff0400720c */ /* 0x000fe20003f05270 */
[----:B--2---:R-:W-:-:S12]  /*2050*/  FADD R5, R2, R5 ;  /* 0x0000000502057221 */ /* 0x004fd80000000000 */
[----:B------:R-:W-:Y:S05]  /*2060*/  @P0 BRA `(.L_x_233) ;  /* 0xfffffffc00e40947 */ /* 0x000fea000383ffff */
.L_x_224:
[----:B------:R-:W-:Y:S05]  /*2070*/  BSYNC.RECONVERGENT B1 ;  /* 0x0000000000017941 */ /* 0x000fea0003800200 */
.L_x_222:
        /* <DEDUP_REMOVED lines=33> */
[----:B------:R-:W3:Y:S04]  /*2290*/  LDS.128 R8, [UR4+0x30] ;  /* 0x00003004ff087984 */ /* 0x000ee80008000c00 */
[----:B------:R-:W4:Y:S01]  /*22a0*/  LDS.128 R16, [UR4+0x40] ;  /* 0x00004004ff107984 */ /* 0x000f220008000c00 */
[----:B0-----:R-:W-:-:S04]  /*22b0*/  FADD R5, R0, R5 ;  /* 0x0000000500057221 */ /* 0x001fc80000000000 */
        /* <DEDUP_REMOVED lines=13> */
[----:B------:R-:W-:-:S07]  /*2390*/  FADD R0, R18, R19 ;  /* 0x0000001312007221 */ /* 0x000fce0000000000 */
.L_x_220:
[----:B------:R-:W-:Y:S05]  /*23a0*/  BSYNC.RECONVERGENT B0 ;  /* 0x0000000000007941 */ /* 0x000fea0003800200 */
.L_x_205:
[----:B------:R-:W-:Y:S05]  /*23b0*/  @P0 EXIT ;  /* 0x000000000000094d */ /* 0x000fea0003800000 */
[----:B012---:R-:W0:Y:S01]  /*23c0*/  LDC.64 R2, c[0x0][0x388] ;  /* 0x0000e200ff027b82 */ /* 0x007e220000000a00 */
[----:B------:R-:W1:Y:S02]  /*23d0*/  LDCU UR4, c[0x0][0x398] ;  /* 0x00007300ff0477ac */ /* 0x000e640008000800 */
[----:B-1----:R-:W-:-:S05]  /*23e0*/  FADD R5, R0, UR4 ;  /* 0x0000000400057e21 */ /* 0x002fca0008000000 */
[----:B0-----:R-:W-:Y:S01]  /*23f0*/  STG.E desc[UR6][R2.64], R5 ;  /* 0x0000000502007986 */ /* 0x001fe2000c101906 */
[----:B------:R-:W-:Y:S05]  /*2400*/  EXIT ;  /* 0x000000000000794d */ /* 0x000fea0003800000 */
.L_x_234:
        /* <DEDUP_REMOVED lines=15> */
.L_x_285:


//--------------------- .text._ZN3cub18CUB_300001_SM_10006detail9transform16transform_kernelINS2_10policy_hubILb1EN4cuda3std3__45tupleIJN6thrust24THRUST_300001_SM_1000_NS6detail15normal_iteratorINSA_10device_ptrIfEEEEEEEE10policy1000El11sin_functorSF_JPfEEEvT0_iT1_T2_DpNS2_10kernel_argIT3_EE --------------------------
	.section	.text._ZN3cub18CUB_300001_SM_10006detail9transform16transform_kernelINS2_10policy_hubILb1EN4cuda3std3__45tupleIJN6thrust24THRUST_300001_SM_1000_NS6detail15normal_iteratorINSA_10device_ptrIfEEEEEEEE10policy1000El11sin_functorSF_JPfEEEvT0_iT1_T2_DpNS2_10kernel_argIT3_EE,"ax",@progbits
	.align	128
        .global         _ZN3cub18CUB_300001_SM_10006detail9transform16transform_kernelINS2_10policy_hubILb1EN4cuda3std3__45tupleIJN6thrust24THRUST_300001_SM_1000_NS6detail15normal_iteratorINSA_10device_ptrIfEEEEEEEE10policy1000El11sin_functorSF_JPfEEEvT0_iT1_T2_DpNS2_10kernel_argIT3_EE
        .type           _ZN3cub18CUB_300001_SM_10006detail9transform16transform_kernelINS2_10policy_hubILb1EN4cuda3std3__45tupleIJN6thrust24THRUST_300001_SM_1000_NS6detail15normal_iteratorINSA_10device_ptrIfEEEEEEEE10policy1000El11sin_functorSF_JPfEEEvT0_iT1_T2_DpNS2_10kernel_argIT3_EE,@function
        .size           _ZN3cub18CUB_300001_SM_10006detail9transform16transform_kernelINS2_10policy_hubILb1EN4cuda3std3__45tupleIJN6thrust24THRUST_300001_SM_1000_NS6detail15normal_iteratorINSA_10device_ptrIfEEEEEEEE10policy1000El11sin_functorSF_JPfEEEvT0_iT1_T2_DpNS2_10kernel_argIT3_EE,(.L_x_286 - _ZN3cub18CUB_300001_SM_10006detail9transform16transform_kernelINS2_10policy_hubILb1EN4cuda3std3__45tupleIJN6thrust24THRUST_300001_SM_1000_NS6detail15normal_iteratorINSA_10device_ptrIfEEEEEEEE10policy1000El11sin_functorSF_JPfEEEvT0_iT1_T2_DpNS2_10kernel_argIT3_EE)
        .other          _ZN3cub18CUB_300001_SM_10006detail9transform16transform_kernelINS2_10policy_hubILb1EN4cuda3std3__45tupleIJN6thrust24THRUST_300001_SM_1000_NS6detail15normal_iteratorINSA_10device_ptrIfEEEEEEEE10policy1000El11sin_functorSF_JPfEEEvT0_iT1_T2_DpNS2_10kernel_argIT3_EE,@"STO_CUDA_ENTRY STV_DEFAULT"
_ZN3cub18CUB_300001_SM_10006detail9transform16transform_kernelINS2_10policy_hubILb1EN4cuda3std3__45tupleIJN6thrust24THRUST_300001_SM_1000_NS6detail15normal_iteratorINSA_10device_ptrIfEEEEEEEE10policy1000El11sin_functorSF_JPfEEEvT0_iT1_T2_DpNS2_10kernel_argIT3_EE:
.text._ZN3cub18CUB_300001_SM_10006detail9transform16transform_kernelINS2_10policy_hubILb1EN4cuda3std3__45tupleIJN6thrust24THRUST_300001_SM_1000_NS6detail15normal_iteratorINSA_10device_ptrIfEEEEEEEE10policy1000El11sin_functorSF_JPfEEEvT0_iT1_T2_DpNS2_10kernel_argIT3_EE:
[----:B------:R-:W-:Y:S08]  /*0000*/  LDC R1, c[0x0][0x37c] ;  /* 0x0000df00ff017b82 */ /* 0x000ff00000000800 */
[----:B------:R-:W0:Y:S01]  /*0010*/  LDC R10, c[0x0][0x388] ;  /* 0x0000e200ff0a7b82 */ /* 0x000e220000000800 */
[----:B------:R-:W1:Y:S01]  /*0020*/  LDCU.64 UR6, c[0x0][0x380] ;  /* 0x00007000ff0677ac */ /* 0x000e620008000a00 */
[----:B------:R-:W2:Y:S01]  /*0030*/  S2R R6, SR_TID.X ;  /* 0x0000000000067919 */ /* 0x000ea20000002100 */
[----:B------:R-:W-:Y:S01]  /*0040*/  BSSY.RECONVERGENT B0, `(.L_x_235) ;  /* 0x000001f000007945 */ /* 0x000fe20003800200 */
[----:B------:R-:W3:Y:S04]  /*0050*/  LDCU.128 UR8, c[0x0][0x390] ;  /* 0x00007200ff0877ac */ /* 0x000ee80008000c00 */
[----:B------:R-:W4:Y:S01]  /*0060*/  S2UR UR4, SR_CTAID.X ;  /* 0x00000000000479c3 */ /* 0x000f220000002500 */
[----:B0-----:R-:W-:-:S05]  /*0070*/  IMAD.SHL.U32 R5, R10, 0x80, RZ ;  /* 0x000000800a057824 */ /* 0x001fca00078e00ff */
[----:B------:R-:W-:Y:S01]  /*0080*/  SHF.R.S32.HI R0, RZ, 0x1f, R5 ;  /* 0x0000001fff007819 */ /* 0x000fe20000011405 */
[----:B----4-:R-:W-:-:S04]  /*0090*/  IMAD.WIDE.U32 R2, R5, UR4, RZ ;  /* 0x0000000405027c25 */ /* 0x010fc8000f8e00ff */
[----:B------:R-:W-:Y:S01]  /*00a0*/  IMAD R9, R0, UR4, RZ ;  /* 0x0000000400097c24 */ /* 0x000fe2000f8e02ff */
[----:B-1----:R-:W-:Y:S01]  /*00b0*/  IADD3 R14, P1, PT, -R2, UR6, RZ ;  /* 0x00000006020e7c10 */ /* 0x002fe2000ff3e1ff */
[----:B--2---:R-:W-:Y:S02]  /*00c0*/  IMAD.SHL.U32 R7, R6, 0x80, RZ ;  /* 0x0000008006077824 */ /* 0x004fe400078e00ff */
[----:B------:R-:W-:Y:S01]  /*00d0*/  IMAD.IADD R9, R3, 0x1, R9 ;  /* 0x0000000103097824 */ /* 0x000fe200078e0209 */
[----:B------:R-:W-:-:S04]  /*00e0*/  ISETP.LT.U32.AND P0, PT, R14, R5, PT ;  /* 0x000000050e00720c */ /* 0x000fc80003f01070 */
[----:B------:R-:W-:Y:S01]  /*00f0*/  IADD3.X R3, PT, PT, ~R9, UR7, RZ, P1, !PT ;  /* 0x0000000709037c10 */ /* 0x000fe20008ffe5ff */
[----:B------:R-:W0:Y:S01]  /*0100*/  LDCU.64 UR6, c[0x0][0x358] ;  /* 0x00006b00ff0677ac */ /* 0x000e220008000a00 */
[C---:B------:R-:W-:Y:S02]  /*0110*/  SHF.L.U64.HI R8, R2.reuse, 0x2, R9 ;  /* 0x0000000202087819 */ /* 0x040fe40000010209 */
[----:B------:R-:W-:Y:S01]  /*0120*/  ISETP.LT.AND.EX P0, PT, R3, R0, PT, P0 ;  /* 0x000000000300720c */ /* 0x000fe20003f01300 */
[----:B------:R-:W-:-:S03]  /*0130*/  IMAD.SHL.U32 R3, R2, 0x4, RZ ;  /* 0x0000000402037824 */ /* 0x000fc600078e00ff */
[----:B------:R-:W-:Y:S02]  /*0140*/  SEL R14, R14, R5, P0 ;  /* 0x000000050e0e7207 */ /* 0x000fe40000000000 */
[C---:B---3--:R-:W-:Y:S02]  /*0150*/  IADD3 R4, P2, PT, R3.reuse, UR10, RZ ;  /* 0x0000000a03047c10 */ /* 0x048fe4000ff5e0ff */
[----:B------:R-:W-:Y:S01]  /*0160*/  IADD3 R2, P3, PT, R3, UR8, RZ ;  /* 0x0000000803027c10 */ /* 0x000fe2000ff7e0ff */
[----:B------:R-:W-:Y:S01]  /*0170*/  IMAD.SHL.U32 R0, R14, 0x4, RZ ;  /* 0x000000040e007824 */ /* 0x000fe200078e00ff */
[----:B------:R-:W-:Y:S02]  /*0180*/  ISETP.NE.AND P1, PT, R5, R14, PT ;  /* 0x0000000e0500720c */ /* 0x000fe40003f25270 */
[----:B------:R-:W-:Y:S02]  /*0190*/  IADD3.X R5, PT, PT, R8, UR11, RZ, P2, !PT ;  /* 0x0000000b08057c10 */ /* 0x000fe400097fe4ff */
[----:B------:R-:W-:-:S02]  /*01a0*/  ISETP.GE.AND P0, PT, R7, R0, PT ;  /* 0x000000000700720c */ /* 0x000fc40003f06270 */
[----:B------:R-:W-:-:S11]  /*01b0*/  IADD3.X R3, PT, PT, R8, UR9, RZ, P3, !PT ;  /* 0x0000000908037c10 */ /* 0x000fd60009ffe4ff */
[----:B0-----:R-:W-:Y:S05]  /*01c0*/  @P0 BRA `(.L_x_236) ;  /* 0x0000000000180947 */ /* 0x001fea0003800000 */
.L_x_237:
[C---:B0-----:R-:W-:Y:S01]  /*01d0*/  IADD3 R8, P0, PT, R7.reuse, R4, RZ ;  /* 0x0000000407087210 */ /* 0x041fe20007f1e0ff */
[----:B------:R-:W-:-:S04]  /*01e0*/  VIADD R7, R7, 0x4000 ;  /* 0x0000400007077836 */ /* 0x000fc80000000000 */
[----:B------:R-:W-:Y:S01]  /*01f0*/  IMAD.X R9, RZ, RZ, R5, P0 ;  /* 0x000000ffff097224 */ /* 0x000fe200000e0605 */
[----:B------:R-:W-:-:S04]  /*0200*/  ISETP.GE.AND P0, PT, R7, R0, PT ;  /* 0x000000000700720c */ /* 0x000fc80003f06270 */
[----:B------:R0:W-:Y:S09]  /*0210*/  CCTL.E.PF2 [R8] ;  /* 0x000000000800798f */ /* 0x0001f20000800100 */
[----:B------:R-:W-:Y:S05]  /*0220*/  @!P0 BRA `(.L_x_237) ;  /* 0xfffffffc00e88947 */ /* 0x000fea000383ffff */
.L_x_236:
[----:B------:R-:W-:Y:S05]  /*0230*/  BSYNC.RECONVERGENT B0 ;  /* 0x0000000000007941 */ /* 0x000fea0003800200 */
.L_x_235:
[----:B------:R-:W-:Y:S05]  /*0240*/  @!P1 BRA `(.L_x_238) ;  /* 0x0000000800289947 */ /* 0x000fea0003800000 */
[----:B------:R-:W-:-:S13]  /*0250*/  ISETP.GE.AND P0, PT, R10, 0x1, PT ;  /* 0x000000010a00780c */ /* 0x000fda0003f06270 */
[----:B------:R-:W-:Y:S05]  /*0260*/  @!P0 EXIT ;  /* 0x000000000000894d */ /* 0x000fea0003800000 */
[----:B------:R-:W-:-:S07]  /*0270*/  IMAD.MOV.U32 R15, RZ, RZ, RZ ;  /* 0x000000ffff0f7224 */ /* 0x000fce00078e00ff */
.L_x_246:
[----:B-1----:R-:W1:Y:S01]  /*0280*/  LDCU UR4, c[0x0][0x388] ;  /* 0x00007100ff0477ac */ /* 0x002e620008000800 */
[C---:B------:R-:W-:Y:S01]  /*0290*/  LEA R7, R15.reuse, R6, 0x7 ;  /* 0x000000060f077211 */ /* 0x040fe200078e38ff */
[----:B------:R-:W-:Y:S01]  /*02a0*/  VIADD R15, R15, 0x1 ;  /* 0x000000010f0f7836 */ /* 0x000fe20000000000 */
[----:B------:R-:W-:Y:S02]  /*02b0*/  BSSY.RECONVERGENT B0, `(.L_x_239) ;  /* 0x0000080000007945 */ /* 0x000fe40003800200 */
[----:B------:R-:W-:Y:S02]  /*02c0*/  ISETP.GE.AND P0, PT, R7, R14, PT ;  /* 0x0000000e0700720c */ /* 0x000fe40003f06270 */
[----:B-1----:R-:W-:-:S04]  /*02d0*/  ISETP.NE.AND P1, PT, R15, UR4, PT ;  /* 0x000000040f007c0c */ /* 0x002fc8000bf25270 */
[----:B------:R-:W-:-:S07]  /*02e0*/  P2R R22, PR, RZ, 0x2 ;  /* 0x00000002ff167803 */ /* 0x000fce0000000000 */
[----:B------:R-:W-:Y:S05]  /*02f0*/  @P0 BRA `(.L_x_240) ;  /* 0x0000000400ec0947 */ /* 0x000fea0003800000 */
[----:B0-----:R-:W-:-:S05]  /*0300*/  IMAD.WIDE R8, R7, 0x4, R4 ;  /* 0x0000000407087825 */ /* 0x001fca00078e0204 */
[----:B------:R-:W2:Y:S01]  /*0310*/  LDG.E R0, desc[UR6][R8.64] ;  /* 0x0000000608007981 */ /* 0x000ea2000c1e1900 */
[----:B------:R-:W-:Y:S01]  /*0320*/  BSSY.RECONVERGENT B1, `(.L_x_241) ;  /* 0x0000065000017945 */ /* 0x000fe20003800200 */
[----:B--2---:R-:W-:-:S04]  /*0330*/  FMUL R0, R0, 6.2831854820251464844 ;  /* 0x40c90fdb00007820 */ /* 0x004fc80000400000 */
[C---:B------:R-:W-:Y:S01]  /*0340*/  FMUL R13, R0.reuse, 0.63661974668502807617 ;  /* 0x3f22f983000d7820 */ /* 0x040fe20000400000 */
[----:B------:R-:W-:-:S05]  /*0350*/  FSETP.GE.AND P0, PT, |R0|, 105615, PT ;  /* 0x47ce47800000780b */ /* 0x000fca0003f06200 */
[----:B------:R-:W0:Y:S02]  /*0360*/  F2I.NTZ R13, R13 ;  /* 0x0000000d000d7305 */ /* 0x000e240000203100 */
[----:B0-----:R-:W-:-:S05]  /*0370*/  I2FP.F32.S32 R11, R13 ;  /* 0x0000000d000b7245 */ /* 0x001fca0000201400 */
[----:B------:R-:W-:-:S04]  /*0380*/  FFMA R10, R11, -1.5707962512969970703, R0 ;  /* 0xbfc90fda0b0a7823 */ /* 0x000fc80000000000 */
[----:B------:R-:W-:-:S04]  /*0390*/  FFMA R10, R11, -7.5497894158615963534e-08, R10 ;  /* 0xb3a221680b0a7823 */ /* 0x000fc8000000000a */
[----:B------:R-:W-:Y:S01]  /*03a0*/  FFMA R12, R11, -5.3903029534742383927e-15, R10 ;  /* 0xa7c234c50b0c7823 */ /* 0x000fe2000000000a */
[----:B------:R-:W-:Y:S06]  /*03b0*/  @!P0 BRA `(.L_x_242) ;  /* 0x00000004006c8947 */ /* 0x000fec0003800000 */
[----:B------:R-:W-:-:S13]  /*03c0*/  FSETP.NEU.AND P0, PT, |R0|, +INF , PT ;  /* 0x7f8000000000780b */ /* 0x000fda0003f0d200 */
[----:B------:R-:W-:Y:S01]  /*03d0*/  @!P0 FMUL R12, RZ, R0 ;  /* 0x00000000ff0c8220 */ /* 0x000fe20000400000 */
[----:B------:R-:W-:Y:S01]  /*03e0*/  @!P0 IMAD.MOV.U32 R13, RZ, RZ, RZ ;  /* 0x000000ffff0d8224 */ /* 0x000fe200078e00ff */
[----:B------:R-:W-:Y:S06]  /*03f0*/  @!P0 BRA `(.L_x_242) ;  /* 0x00000004005c8947 */ /* 0x000fec0003800000 */
[----:B------:R-:W0:Y:S01]  /*0400*/  LDC.64 R8, c[0x4][0x158] ;  /* 0x01005600ff087b82 */ /* 0x000e220000000a00 */
[----:B------:R-:W-:Y:S01]  /*0410*/  IMAD.SHL.U32 R10, R0, 0x100, RZ ;  /* 0x00000100000a7824 */ /* 0x000fe200078e00ff */
[----:B------:R-:W-:Y:S01]  /*0420*/  UMOV UR4, URZ ;  /* 0x000000ff00047c82 */ /* 0x000fe20008000000 */
[----:B------:R-:W-:Y:S02]  /*0430*/  IMAD.MOV.U32 R23, RZ, RZ, RZ ;  /* 0x000000ffff177224 */ /* 0x000fe400078e00ff */
[----:B------:R-:W-:Y:S01]  /*0440*/  IMAD.MOV.U32 R25, RZ, RZ, RZ ;  /* 0x000000ffff197224 */ /* 0x000fe200078e00ff */
[----:B------:R-:W-:-:S07]  /*0450*/  LOP3.LUT R27, R10, 0x80000000, RZ, 0xfc, !PT ;  /* 0x800000000a1b7812 */ /* 0x000fce00078efcff */
.L_x_243:
[----:B0-----:R-:W-:-:S06]  /*0460*/  IMAD.WIDE.U32 R10, R25, 0x4, R8 ;  /* 0x00000004190a7825 */ /* 0x001fcc00078e0008 */
[----:B------:R-:W2:Y:S01]  /*0470*/  LDG.E.CONSTANT R10, desc[UR6][R10.64] ;  /* 0x000000060a0a7981 */ /* 0x000ea2000c1e9900 */
[C---:B------:R-:W-:Y:S02]  /*0480*/  IMAD.SHL.U32 R24, R25.reuse, 0x4, RZ ;  /* 0x0000000419187824 */ /* 0x040fe400078e00ff */
[----:B------:R-:W-:-:S03]  /*0490*/  VIADD R25, R25, 0x1 ;  /* 0x0000000119197836 */ /* 0x000fc60000000000 */
[C---:B------:R-:W-:Y:S02]  /*04a0*/  ISETP.EQ.AND P5, PT, R24.reuse, RZ, PT ;  /* 0x000000ff1800720c */ /* 0x040fe40003fa2270 */
[C---:B------:R-:W-:Y:S02]  /*04b0*/  ISETP.EQ.AND P4, PT, R24.reuse, 0x4, PT ;  /* 0x000000041800780c */ /* 0x040fe40003f82270 */
[C---:B------:R-:W-:Y:S02]  /*04c0*/  ISETP.EQ.AND P3, PT, R24.reuse, 0x8, PT ;  /* 0x000000081800780c */ /* 0x040fe40003f62270 */
[C---:B------:R-:W-:Y:S02]  /*04d0*/  ISETP.EQ.AND P2, PT, R24.reuse, 0xc, PT ;  /* 0x0000000c1800780c */ /* 0x040fe40003f42270 */
[----:B------:R-:W-:Y:S01]  /*04e0*/  ISETP.EQ.AND P1, PT, R24, 0x10, PT ;  /* 0x000000101800780c */ /* 0x000fe20003f22270 */
[----:B--2---:R-:W-:-:S03]  /*04f0*/  IMAD.WIDE.U32 R12, R10, R27, RZ ;  /* 0x0000001b0a0c7225 */ /* 0x004fc600078e00ff */
[----:B------:R-:W-:-:S04]  /*0500*/  IADD3 R12, P0, PT, R12, R23, RZ ;  /* 0x000000170c0c7210 */ /* 0x000fc80007f1e0ff */
[----:B------:R-:W-:Y:S01]  /*0510*/  IADD3.X R23, PT, PT, R13, UR4, RZ, P0, !PT ;  /* 0x000000040d177c10 */ /* 0x000fe200087fe4ff */
[--C-:B------:R-:W-:Y:S01]  /*0520*/  @P5 IMAD.MOV.U32 R16, RZ, RZ, R12.reuse ;  /* 0x000000ffff105224 */ /* 0x100fe200078e000c */
[----:B------:R-:W-:Y:S01]  /*0530*/  ISETP.NE.AND P5, PT, R25, 0x6, PT ;  /* 0x000000061900780c */ /* 0x000fe20003fa5270 */
[--C-:B------:R-:W-:Y:S01]  /*0540*/  @P3 IMAD.MOV.U32 R18, RZ, RZ, R12.reuse ;  /* 0x000000ffff123224 */ /* 0x100fe200078e000c */
[----:B------:R-:W-:Y:S01]  /*0550*/  ISETP.EQ.AND P0, PT, R24, 0x14, PT ;  /* 0x000000141800780c */ /* 0x000fe20003f02270 */
[--C-:B------:R-:W-:Y:S01]  /*0560*/  @P2 IMAD.MOV.U32 R19, RZ, RZ, R12.reuse ;  /* 0x000000ffff132224 */ /* 0x100fe200078e000c */
[----:B------:R-:W-:Y:S01]  /*0570*/  @P4 MOV R17, R12 ;  /* 0x0000000c00114202 */ /* 0x000fe20000000f00 */
[----:B------:R-:W-:-:S10]  /*0580*/  @P1 IMAD.MOV.U32 R20, RZ, RZ, R12 ;  /* 0x000000ffff141224 */ /* 0x000fd400078e000c */
[----:B------:R-:W-:Y:S01]  /*0590*/  @P0 IMAD.MOV.U32 R21, RZ, RZ, R12 ;  /* 0x000000ffff150224 */ /* 0x000fe200078e000c */
[----:B------:R-:W-:Y:S06]  /*05a0*/  @P5 BRA `(.L_x_243) ;  /* 0xfffffffc00ac5947 */ /* 0x000fec000383ffff */
[----:B------:R-:W-:Y:S01]  /*05b0*/  SHF.R.U32.HI R8, RZ, 0x17, R0 ;  /* 0x00000017ff087819 */ /* 0x000fe20000011600 */
[----:B------:R-:W-:Y:S03]  /*05c0*/  BSSY.RECONVERGENT B2, `(.L_x_244) ;  /* 0x0000028000027945 */ /* 0x000fe60003800200 */
[C---:B------:R-:W-:Y:S02]  /*05d0*/  LOP3.LUT R9, R8.reuse, 0xe0, RZ, 0xc0, !PT ;  /* 0x000000e008097812 */ /* 0x040fe400078ec0ff */
[----:B------:R-:W-:-:S03]  /*05e0*/  LOP3.LUT P6, RZ, R8, 0x1f, RZ, 0xc0, !PT ;  /* 0x0000001f08ff7812 */ /* 0x000fc600078cc0ff */
[----:B------:R-:W-:-:S05]  /*05f0*/  VIADD R9, R9, 0xffffff80 ;  /* 0xffffff8009097836 */ /* 0x000fca0000000000 */
[----:B------:R-:W-:-:S05]  /*0600*/  SHF.R.U32.HI R9, RZ, 0x5, R9 ;  /* 0x00000005ff097819 */ /* 0x000fca0000011609 */
[----:B------:R-:W-:-:S05]  /*0610*/  IMAD.U32 R11, R9, -0x4, RZ ;  /* 0xfffffffc090b7824 */ /* 0x000fca00078e00ff */
[C---:B------:R-:W-:Y:S02]  /*0620*/  ISETP.EQ.AND P3, PT, R11.reuse, -0x18, PT ;  /* 0xffffffe80b00780c */ /* 0x040fe40003f62270 */
[C---:B------:R-:W-:Y:S02]  /*0630*/  ISETP.EQ.AND P4, PT, R11.reuse, -0x14, PT ;  /* 0xffffffec0b00780c */ /* 0x040fe40003f82270 */
[C---:B------:R-:W-:Y:S02]  /*0640*/  ISETP.EQ.AND P0, PT, R11.reuse, -0x10, PT ;  /* 0xfffffff00b00780c */ /* 0x040fe40003f02270 */
[C---:B------:R-:W-:Y:S02]  /*0650*/  ISETP.EQ.AND P1, PT, R11.reuse, -0xc, PT ;  /* 0xfffffff40b00780c */ /* 0x040fe40003f22270 */
[C---:B------:R-:W-:Y:S02]  /*0660*/  ISETP.EQ.AND P2, PT, R11.reuse, -0x8, PT ;  /* 0xfffffff80b00780c */ /* 0x040fe40003f42270 */
[----:B------:R-:W-:-:S03]  /*0670*/  ISETP.EQ.AND P5, PT, R11, 0x4, PT ;  /* 0x000000040b00780c */ /* 0x000fc60003fa2270 */
[--C-:B------:R-:W-:Y:S01]  /*0680*/  @P3 IMAD.MOV.U32 R12, RZ, RZ, R16.reuse ;  /* 0x000000ffff0c3224 */ /* 0x100fe200078e0010 */
[C---:B------:R-:W-:Y:S01]  /*0690*/  ISETP.EQ.AND P3, PT, R11.reuse, -0x4, PT ;  /* 0xfffffffc0b00780c */ /* 0x040fe20003f62270 */
[----:B------:R-:W-:Y:S01]  /*06a0*/  @P4 IMAD.MOV.U32 R9, RZ, RZ, R16 ;  /* 0x000000ffff094224 */ /* 0x000fe200078e0010 */
[----:B------:R-:W-:Y:S01]  /*06b0*/  @P4 MOV R12, R17 ;  /* 0x00000011000c4202 */ /* 0x000fe20000000f00 */
[----:B------:R-:W-:Y:S01]  /*06c0*/  @P0 IMAD.MOV.U32 R9, RZ, RZ, R17 ;  /* 0x000000ffff090224 */ /* 0x000fe200078e0011 */
[----:B------:R-:W-:Y:S01]  /*06d0*/  ISETP.EQ.AND P4, PT, R11, RZ, PT ;  /* 0x000000ff0b00720c */ /* 0x000fe20003f82270 */
[--C-:B------:R-:W-:Y:S02]  /*06e0*/  @P0 IMAD.MOV.U32 R12, RZ, RZ, R18.reuse ;  /* 0x000000ffff0c0224 */ /* 0x100fe400078e0012 */
[----:B------:R-:W-:Y:S02]  /*06f0*/  @P1 IMAD.MOV.U32 R9, RZ, RZ, R18 ;  /* 0x000000ffff091224 */ /* 0x000fe400078e0012 */
[----:B------:R-:W-:-:S02]  /*0700*/  @P1 IMAD.MOV.U32 R12, RZ, RZ, R19 ;  /* 0x000000ffff0c1224 */ /* 0x000fc400078e0013 */
[----:B------:R-:W-:Y:S02]  /*0710*/  @P2 IMAD.MOV.U32 R9, RZ, RZ, R19 ;  /* 0x000000ffff092224 */ /* 0x000fe400078e0013 */
[--C-:B------:R-:W-:Y:S02]  /*0720*/  @P2 IMAD.MOV.U32 R12, RZ, RZ, R20.reuse ;  /* 0x000000ffff0c2224 */ /* 0x100fe400078e0014 */
[----:B------:R-:W-:Y:S02]  /*0730*/  @P3 IMAD.MOV.U32 R9, RZ, RZ, R20 ;  /* 0x000000ffff093224 */ /* 0x000fe400078e0014 */
[----:B------:R-:W-:Y:S01]  /*0740*/  @P3 IMAD.MOV.U32 R12, RZ, RZ, R21 ;  /* 0x000000ffff0c3224 */ /* 0x000fe200078e0015 */
[----:B------:R-:W-:Y:S01]  /*0750*/  @P4 MOV R9, R21 ;  /* 0x0000001500094202 */ /* 0x000fe20000000f00 */
[--C-:B------:R-:W-:Y:S02]  /*0760*/  @P4 IMAD.MOV.U32 R12, RZ, RZ, R23.reuse ;  /* 0x000000ffff0c4224 */ /* 0x100fe400078e0017 */
[----:B------:R-:W-:Y:S01]  /*0770*/  @P5 IMAD.MOV.U32 R9, RZ, RZ, R23 ;  /* 0x000000ffff095224 */ /* 0x000fe200078e0017 */
[----:B------:R-:W-:Y:S06]  /*0780*/  @!P6 BRA `(.L_x_245) ;  /* 0x00000000002ce947 */ /* 0x000fec0003800000 */
[----:B------:R-:W-:Y:S01]  /*0790*/  @P0 IMAD.MOV.U32 R10, RZ, RZ, R16 ;  /* 0x000000ffff0a0224 */ /* 0x000fe200078e0010 */
[----:B------:R-:W-:Y:S01]  /*07a0*/  ISETP.EQ.AND P0, PT, R11, 0x8, PT ;  /* 0x000000080b00780c */ /* 0x000fe20003f02270 */
[----:B------:R-:W-:Y:S01]  /*07b0*/  @P1 IMAD.MOV.U32 R10, RZ, RZ, R17 ;  /* 0x000000ffff0a1224 */ /* 0x000fe200078e0011 */
[----:B------:R-:W-:Y:S01]  /*07c0*/  LOP3.LUT R8, R8, 0x1f, RZ, 0xc0, !PT ;  /* 0x0000001f08087812 */ /* 0x000fe200078ec0ff */
[----:B------:R-:W-:Y:S02]  /*07d0*/  @P2 IMAD.MOV.U32 R10, RZ, RZ, R18 ;  /* 0x000000ffff0a2224 */ /* 0x000fe400078e0012 */
[----:B------:R-:W-:Y:S01]  /*07e0*/  @P3 IMAD.MOV.U32 R10, RZ, RZ, R19 ;  /* 0x000000ffff0a3224 */ /* 0x000fe200078e0013 */
[----:B------:R-:W-:Y:S01]  /*07f0*/  SHF.L.W.U32.HI R12, R9, R8, R12 ;  /* 0x00000008090c7219 */ /* 0x000fe20000010e0c */
[----:B------:R-:W-:Y:S01]  /*0800*/  @P4 IMAD.MOV.U32 R10, RZ, RZ, R20 ;  /* 0x000000ffff0a4224 */ /* 0x000fe200078e0014 */
[----:B------:R-:W-:-:S05]  /*0810*/  @P5 MOV R10, R21 ;  /* 0x00000015000a5202 */ /* 0x000fca0000000f00 */
[----:B------:R-:W-:-:S05]  /*0820*/  @P0 IMAD.MOV.U32 R10, RZ, RZ, R23 ;  /* 0x000000ffff0a0224 */ /* 0x000fca00078e0017 */
[----:B------:R-:W-:-:S07]  /*0830*/  SHF.L.W.U32.HI R9, R10, R8, R9 ;  /* 0x000000080a097219 */ /* 0x000fce0000010e09 */
.L_x_245:
[----:B------:R-:W-:Y:S05]  /*0840*/  BSYNC.RECONVERGENT B2 ;  /* 0x0000000000027941 */ /* 0x000fea0003800200 */
.L_x_244:
[C---:B------:R-:W-:Y:S01]  /*0850*/  SHF.L.W.U32.HI R13, R9.reuse, 0x2, R12 ;  /* 0x00000002090d7819 */ /* 0x040fe20000010e0c */
[----:B------:R-:W-:Y:S01]  /*0860*/  IMAD.SHL.U32 R9, R9, 0x4, RZ ;  /* 0x0000000409097824 */ /* 0x000fe200078e00ff */
[----:B------:R-:W-:Y:S01]  /*0870*/  UMOV UR4, 0x54442d19 ;  /* 0x54442d1900047882 */ /* 0x000fe20000000000 */
[----:B------:R-:W-:Y:S01]  /*0880*/  UMOV UR5, 0x3bf921fb ;  /* 0x3bf921fb00057882 */ /* 0x000fe20000000000 */
[----:B------:R-:W-:Y:S02]  /*0890*/  SHF.R.S32.HI R10, RZ, 0x1f, R13 ;  /* 0x0000001fff0a7819 */ /* 0x000fe4000001140d */
[----:B------:R-:W-:Y:S02]  /*08a0*/  ISETP.GE.AND P0, PT, R0, RZ, PT ;  /* 0x000000ff0000720c */ /* 0x000fe40003f06270 */
[C---:B------:R-:W-:Y:S02]  /*08b0*/  LOP3.LUT R8, R10.reuse, R9, RZ, 0x3c, !PT ;  /* 0x000000090a087212 */ /* 0x040fe400078e3cff */
[----:B------:R-:W-:-:S02]  /*08c0*/  LOP3.LUT R9, R10, R13, RZ, 0x3c, !PT ;  /* 0x0000000d0a097212 */ /* 0x000fc400078e3cff */
[----:B------:R-:W-:Y:S02]  /*08d0*/  SHF.R.U32.HI R12, RZ, 0x1e, R12 ;  /* 0x0000001eff0c7819 */ /* 0x000fe4000001160c */
[C---:B------:R-:W-:Y:S02]  /*08e0*/  LOP3.LUT R0, R13.reuse, R0, RZ, 0x3c, !PT ;  /* 0x000000000d007212 */ /* 0x040fe400078e3cff */
[----:B------:R-:W0:Y:S01]  /*08f0*/  I2F.F64.S64 R8, R8 ;  /* 0x0000000800087312 */ /* 0x000e220000301c00 */
[----:B------:R-:W-:Y:S02]  /*0900*/  LEA.HI R13, R13, R12, RZ, 0x1 ;  /* 0x0000000c0d0d7211 */ /* 0x000fe400078f08ff */
[----:B------:R-:W-:-:S03]  /*0910*/  ISETP.GE.AND P1, PT, R0, RZ, PT ;  /* 0x000000ff0000720c */ /* 0x000fc60003f26270 */
[----:B------:R-:W-:-:S04]  /*0920*/  IMAD.MOV R0, RZ, RZ, -R13 ;  /* 0x000000ffff007224 */ /* 0x000fc800078e0a0d */
[----:B------:R-:W-:Y:S01]  /*0930*/  @!P0 IMAD.MOV.U32 R13, RZ, RZ, R0 ;  /* 0x000000ffff0d8224 */ /* 0x000fe200078e0000 */
[----:B0-----:R-:W-:-:S10]  /*0940*/  DMUL R10, R8, UR4 ;  /* 0x00000004080a7c28 */ /* 0x001fd40008000000 */
[----:B------:R-:W0:Y:S02]  /*0950*/  F2F.F32.F64 R10, R10 ;  /* 0x0000000a000a7310 */ /* 0x000e240000301000 */
[----:B0-----:R-:W-:-:S07]  /*0960*/  FSEL R12, -R10, R10, !P1 ;  /* 0x0000000a0a0c7208 */ /* 0x001fce0004800100 */
.L_x_242:
[----:B------:R-:W-:Y:S05]  /*0970*/  BSYNC.RECONVERGENT B1 ;  /* 0x0000000000017941 */ /* 0x000fea0003800200 */
.L_x_241:
[----:B------:R-:W-:Y:S02]  /*0980*/  IMAD.MOV.U32 R0, RZ, RZ, 0x37cbac00 ;  /* 0x37cbac00ff007424 */ /* 0x000fe400078e00ff */
[----:B------:R-:W-:Y:S01]  /*0990*/  FMUL R9, R12, R12 ;  /* 0x0000000c0c097220 */ /* 0x000fe20000400000 */
[C---:B------:R-:W-:Y:S01]  /*09a0*/  LOP3.LUT R8, R13.reuse, 0x1, RZ, 0xc0, !PT ;  /* 0x000000010d087812 */ /* 0x040fe200078ec0ff */
[----:B------:R-:W-:Y:S01]  /*09b0*/  IMAD.MOV.U32 R10, RZ, RZ, 0x3d2aaabb ;  /* 0x3d2aaabbff0a7424 */ /* 0x000fe200078e00ff */
[----:B------:R-:W-:Y:S01]  /*09c0*/  LOP3.LUT P1, RZ, R13, 0x2, RZ, 0xc0, !PT ;  /* 0x000000020dff7812 */ /* 0x000fe2000782c0ff */
[----:B------:R-:W-:Y:S01]  /*09d0*/  FFMA R0, R9, R0, -0.0013887860113754868507 ;  /* 0xbab607ed09007423 */ /* 0x000fe20000000000 */
[----:B------:R-:W-:Y:S01]  /*09e0*/  ISETP.NE.U32.AND P0, PT, R8, 0x1, PT ;  /* 0x000000010800780c */ /* 0x000fe20003f05070 */
[----:B------:R-:W-:-:S03]  /*09f0*/  IMAD.MOV.U32 R11, RZ, RZ, 0x3effffff ;  /* 0x3effffffff0b7424 */ /* 0x000fc600078e00ff */
[----:B------:R-:W-:Y:S02]  /*0a00*/  FSEL R8, R0, -0.00019574658654164522886, !P0 ;  /* 0xb94d415300087808 */ /* 0x000fe40004000000 */
[----:B------:R-:W-:Y:S02]  /*0a10*/  FSEL R10, R10, 0.0083327032625675201416, !P0 ;  /* 0x3c0885e40a0a7808 */ /* 0x000fe40004000000 */
[----:B------:R-:W-:Y:S02]  /*0a20*/  FSEL R0, R12, 1, P0 ;  /* 0x3f8000000c007808 */ /* 0x000fe40000000000 */
[----:B------:R-:W-:Y:S01]  /*0a30*/  FSEL R13, -R11, -0.16666662693023681641, !P0 ;  /* 0xbe2aaaa80b0d7808 */ /* 0x000fe20004000100 */
[C---:B------:R-:W-:Y:S02]  /*0a40*/  FFMA R8, R9.reuse, R8, R10 ;  /* 0x0000000809087223 */ /* 0x040fe4000000000a */
[C---:B------:R-:W-:Y:S02]  /*0a50*/  FFMA R11, R9.reuse, R0, RZ ;  /* 0x00000000090b7223 */ /* 0x040fe400000000ff */
[----:B------:R-:W-:-:S04]  /*0a60*/  FFMA R8, R9, R8, R13 ;  /* 0x0000000809087223 */ /* 0x000fc8000000000d */
[----:B------:R-:W-:Y:S01]  /*0a70*/  FFMA R11, R11, R8, R0 ;  /* 0x000000080b0b7223 */ /* 0x000fe20000000000 */
[----:B------:R-:W-:-:S04]  /*0a80*/  IMAD.WIDE R8, R7, 0x4, R2 ;  /* 0x0000000407087825 */ /* 0x000fc800078e0202 */
[----:B------:R-:W-:-:S05]  /*0a90*/  @P1 FADD R11, RZ, -R11 ;  /* 0x8000000bff0b1221 */ /* 0x000fca0000000000 */
[----:B------:R1:W-:Y:S02]  /*0aa0*/  STG.E desc[UR6][R8.64], R11 ;  /* 0x0000000b08007986 */ /* 0x0003e4000c101906 */
.L_x_240:
[----:B------:R-:W-:Y:S05]  /*0ab0*/  BSYNC.RECONVERGENT B0 ;  /* 0x0000000000007941 */ /* 0x000fea0003800200 */
.L_x_239:
[----:B------:R-:W-:-:S13]  /*0ac0*/  ISETP.NE.AND P0, PT, R22, RZ, PT ;  /* 0x000000ff1600720c */ /* 0x000fda0003f05270 */
[----:B------:R-:W-:Y:S05]  /*0ad0*/  @P0 BRA `(.L_x_246) ;  /* 0xfffffff400e80947 */ /* 0x000fea000383ffff */
[----:B------:R-:W-:Y:S05]  /*0ae0*/  EXIT ;  /* 0x000000000000794d */ /* 0x000fea0003800000 */
.L_x_238:
[----:B------:R-:W-:-:S13]  /*0af0*/  ISETP.GE.AND P0, PT, R10, 0x1, PT ;  /* 0x000000010a00780c */ /* 0x000fda0003f06270 */
[----:B------:R-:W-:Y:S05]  /*0b00*/  @!P0 EXIT ;  /* 0x000000000000894d */ /* 0x000fea0003800000 */
[----:B------:R-:W-:-:S07]  /*0b10*/  MOV R7, RZ ;  /* 0x000000ff00077202 */ /* 0x000fce0000000f00 */
.L_x_252:
[----:B0-----:R-:W-:Y:S02]  /*0b20*/  IMAD R9, R7, 0x80, R6 ;  /* 0x0000008007097824 */ /* 0x001fe400078e0206 */
[----:B------:R-:W-:Y:S02]  /*0b30*/  IMAD.MOV.U32 R10, RZ, RZ, R4 ;  /* 0x000000ffff0a7224 */ /* 0x000fe400078e0004 */
[----:B------:R-:W-:Y:S02]  /*0b40*/  IMAD.MOV.U32 R11, RZ, RZ, R5 ;  /* 0x000000ffff0b7224 */ /* 0x000fe400078e0005 */
[----:B------:R-:W-:-:S05]  /*0b50*/  IMAD.WIDE R10, R9, 0x4, R10 ;  /* 0x00000004090a7825 */ /* 0x000fca00078e020a */
        /* <DEDUP_REMOVED lines=15> */
[----:B------:R-:W-:Y:S01]  /*0c50*/  IMAD.SHL.U32 R11, R0, 0x100, RZ ;  /* 0x00000100000b7824 */ /* 0x000fe200078e00ff */
[----:B------:R-:W0:Y:S01]  /*0c60*/  LDCU.64 UR8, c[0x4][0x158] ;  /* 0x01002b00ff0877ac */ /* 0x000e220008000a00 */
[----:B------:R-:W-:Y:S02]  /*0c70*/  IMAD.MOV.U32 R10, RZ, RZ, RZ ;  /* 0x000000ffff0a7224 */ /* 0x000fe400078e00ff */
[----:B------:R-:W-:Y:S01]  /*0c80*/  IMAD.MOV.U32 R22, RZ, RZ, RZ ;  /* 0x000000ffff167224 */ /* 0x000fe200078e00ff */
[----:B------:R-:W-:Y:S01]  /*0c90*/  LOP3.LUT R21, R11, 0x80000000, RZ, 0xfc, !PT ;  /* 0x800000000b157812 */ /* 0x000fe200078efcff */
[----:B------:R-:W-:Y:S01]  /*0ca0*/  UMOV UR5, URZ ;  /* 0x000000ff00057c82 */ /* 0x000fe20008000000 */
[----:B------:R-:W-:-:S05]  /*0cb0*/  UMOV UR4, URZ ;  /* 0x000000ff00047c82 */ /* 0x000fca0008000000 */
.L_x_249:
[----:B0-----:R-:W-:Y:S01]  /*0cc0*/  MOV R14, UR8 ;  /* 0x00000008000e7c02 */ /* 0x001fe20008000f00 */
[----:B------:R-:W-:-:S05]  /*0cd0*/  IMAD.U32 R15, RZ, RZ, UR9 ;  /* 0x00000009ff0f7e24 */ /* 0x000fca000f8e00ff */
[----:B------:R-:W2:Y:S01]  /*0ce0*/  LDG.E.CONSTANT R12, desc[UR6][R14.64] ;  /* 0x000000060e0c7981 */ /* 0x000ea2000c1e9900 */
[----:B------:R-:W-:Y:S01]  /*0cf0*/  UIADD3 UR4, UPT, UPT, UR4, 0x1, URZ ;  /* 0x0000000104047890 */ /* 0x000fe2000fffe0ff */
[C---:B------:R-:W-:Y:S01]  /*0d00*/  ISETP.EQ.AND P0, PT, R22.reuse, RZ, PT ;  /* 0x000000ff1600720c */ /* 0x040fe20003f02270 */
[----:B------:R-:W-:Y:S01]  /*0d10*/  UIADD3 UR8, UP1, UPT, UR8, 0x4, URZ ;  /* 0x0000000408087890 */ /* 0x000fe2000ff3e0ff */
[C---:B------:R-:W-:Y:S01]  /*0d20*/  ISETP.EQ.AND P1, PT, R22.reuse, 0x4, PT ;  /* 0x000000041600780c */ /* 0x040fe20003f22270 */
[----:B------:R-:W-:Y:S01]  /*0d30*/  UISETP.NE.AND UP0, UPT, UR4, 0x6, UPT ;  /* 0x000000060400788c */ /* 0x000fe2000bf05270 */
[C---:B------:R-:W-:Y:S01]  /*0d40*/  ISETP.EQ.AND P2, PT, R22.reuse, 0x8, PT ;  /* 0x000000081600780c */ /* 0x040fe20003f42270 */
[----:B------:R-:W-:Y:S01]  /*0d50*/  UIADD3.X UR9, UPT, UPT, URZ, UR9, URZ, UP1, !UPT ;  /* 0x00000009ff097290 */ /* 0x000fe20008ffe4ff */
[C---:B------:R-:W-:Y:S02]  /*0d60*/  ISETP.EQ.AND P3, PT, R22.reuse, 0xc, PT ;  /* 0x0000000c1600780c */ /* 0x040fe40003f62270 */
[----:B------:R-:W-:-:S02]  /*0d70*/  ISETP.EQ.AND P4, PT, R22, 0x10, PT ;  /* 0x000000101600780c */ /* 0x000fc40003f82270 */
[C---:B------:R-:W-:Y:S02]  /*0d80*/  ISETP.EQ.AND P5, PT, R22.reuse, 0x14, PT ;  /* 0x000000141600780c */ /* 0x040fe40003fa2270 */
[----:B------:R-:W-:Y:S01]  /*0d90*/  IADD3 R22, PT, PT, R22, 0x4, RZ ;  /* 0x0000000416167810 */ /* 0x000fe20007ffe0ff */
[----:B--2---:R-:W-:-:S03]  /*0da0*/  IMAD.WIDE.U32 R12, R12, R21, RZ ;  /* 0x000000150c0c7225 */ /* 0x004fc600078e00ff */
[----:B------:R-:W-:-:S04]  /*0db0*/  IADD3 R11, P6, PT, R12, R10, RZ ;  /* 0x0000000a0c0b7210 */ /* 0x000fc80007fde0ff */
[----:B------:R-:W-:Y:S01]  /*0dc0*/  IADD3.X R10, PT, PT, R13, UR5, RZ, P6, !PT ;  /* 0x000000050d0a7c10 */ /* 0x000fe2000b7fe4ff */
[--C-:B------:R-:W-:Y:S02]  /*0dd0*/  @P0 IMAD.MOV.U32 R8, RZ, RZ, R11.reuse ;  /* 0x000000ffff080224 */ /* 0x100fe400078e000b */
[--C-:B------:R-:W-:Y:S02]  /*0de0*/  @P1 IMAD.MOV.U32 R19, RZ, RZ, R11.reuse ;  /* 0x000000ffff131224 */ /* 0x100fe400078e000b */
[--C-:B------:R-:W-:Y:S02]  /*0df0*/  @P2 IMAD.MOV.U32 R20, RZ, RZ, R11.reuse ;  /* 0x000000ffff142224 */ /* 0x100fe400078e000b */
[--C-:B------:R-:W-:Y:S02]  /*0e00*/  @P3 IMAD.MOV.U32 R16, RZ, RZ, R11.reuse ;  /* 0x000000ffff103224 */ /* 0x100fe400078e000b */
[--C-:B------:R-:W-:Y:S02]  /*0e10*/  @P4 IMAD.MOV.U32 R17, RZ, RZ, R11.reuse ;  /* 0x000000ffff114224 */ /* 0x100fe400078e000b */
[----:B------:R-:W-:Y:S01]  /*0e20*/  @P5 IMAD.MOV.U32 R18, RZ, RZ, R11 ;  /* 0x000000ffff125224 */ /* 0x000fe200078e000b */
[----:B------:R-:W-:Y:S06]  /*0e30*/  BRA.U UP0, `(.L_x_249) ;  /* 0xfffffffd00a07547 */ /* 0x000fec000b83ffff */
        /* <DEDUP_REMOVED lines=12> */
[----:B------:R-:W-:-:S03]  /*0f00*/  ISETP.EQ.AND P5, PT, R15, RZ, PT ;  /* 0x000000ff0f00720c */ /* 0x000fc60003fa2270 */
[--C-:B------:R-:W-:Y:S01]  /*0f10*/  @P3 IMAD.MOV.U32 R14, RZ, RZ, R8.reuse ;  /* 0x000000ffff0e3224 */ /* 0x100fe200078e0008 */
[C---:B------:R-:W-:Y:S01]  /*0f20*/  ISETP.EQ.AND P3, PT, R15.reuse, -0x4, PT ;  /* 0xfffffffc0f00780c */ /* 0x040fe20003f62270 */
[----:B------:R-:W-:Y:S02]  /*0f30*/  @P4 IMAD.MOV.U32 R12, RZ, RZ, R8 ;  /* 0x000000ffff0c4224 */ /* 0x000fe400078e0008 */
[--C-:B------:R-:W-:Y:S01]  /*0f40*/  @P4 IMAD.MOV.U32 R14, RZ, RZ, R19.reuse ;  /* 0x000000ffff0e4224 */ /* 0x100fe200078e0013 */
[----:B------:R-:W-:Y:S01]  /*0f50*/  ISETP.EQ.AND P4, PT, R15, 0x4, PT ;  /* 0x000000040f00780c */ /* 0x000fe20003f82270 */
[----:B------:R-:W-:Y:S01]  /*0f60*/  @P2 IMAD.MOV.U32 R12, RZ, RZ, R19 ;  /* 0x000000ffff0c2224 */ /* 0x000fe200078e0013 */
[----:B------:R-:W-:Y:S01]  /*0f70*/  @P1 MOV R12, R20 ;  /* 0x00000014000c1202 */ /* 0x000fe20000000f00 */
[----:B------:R-:W-:Y:S02]  /*0f80*/  @P2 IMAD.MOV.U32 R14, RZ, RZ, R20 ;  /* 0x000000ffff0e2224 */ /* 0x000fe400078e0014 */
[----:B------:R-:W-:-:S02]  /*0f90*/  @P1 IMAD.MOV.U32 R14, RZ, RZ, R16 ;  /* 0x000000ffff0e1224 */ /* 0x000fc400078e0010 */
[----:B------:R-:W-:Y:S02]  /*0fa0*/  @P0 IMAD.MOV.U32 R12, RZ, RZ, R16 ;  /* 0x000000ffff0c0224 */ /* 0x000fe400078e0010 */
[--C-:B------:R-:W-:Y:S02]  /*0fb0*/  @P0 IMAD.MOV.U32 R14, RZ, RZ, R17.reuse ;  /* 0x000000ffff0e0224 */ /* 0x100fe400078e0011 */
[----:B------:R-:W-:Y:S02]  /*0fc0*/  @P3 IMAD.MOV.U32 R12, RZ, RZ, R17 ;  /* 0x000000ffff0c3224 */ /* 0x000fe400078e0011 */
[--C-:B------:R-:W-:Y:S02]  /*0fd0*/  @P3 IMAD.MOV.U32 R14, RZ, RZ, R18.reuse ;  /* 0x000000ffff0e3224 */ /* 0x100fe400078e0012 */
[----:B------:R-:W-:Y:S01]  /*0fe0*/  @P5 IMAD.MOV.U32 R12, RZ, RZ, R18 ;  /* 0x000000ffff0c5224 */ /* 0x000fe200078e0012 */
[----:B------:R-:W-:Y:S01]  /*0ff0*/  @P4 MOV R12, R10 ;  /* 0x0000000a000c4202 */ /* 0x000fe20000000f00 */
[----:B------:R-:W-:Y:S01]  /*1000*/  @P5 IMAD.MOV.U32 R14, RZ, RZ, R10 ;  /* 0x000000ffff0e5224 */ /* 0x000fe200078e000a */
[----:B------:R-:W-:Y:S06]  /*1010*/  @!P6 BRA `(.L_x_251) ;  /* 0x00000000002ce947 */ /* 0x000fec0003800000 */
[----:B------:R-:W-:Y:S01]  /*1020*/  @P2 IMAD.MOV.U32 R13, RZ, RZ, R8 ;  /* 0x000000ffff0d2224 */ /* 0x000fe200078e0008 */
[----:B------:R-:W-:Y:S01]  /*1030*/  LOP3.LUT R11, R11, 0x1f, RZ, 0xc0, !PT ;  /* 0x0000001f0b0b7812 */ /* 0x000fe200078ec0ff */
[----:B------:R-:W-:Y:S02]  /*1040*/  @P1 IMAD.MOV.U32 R13, RZ, RZ, R19 ;  /* 0x000000ffff0d1224 */ /* 0x000fe400078e0013 */
[----:B------:R-:W-:Y:S01]  /*1050*/  @P0 IMAD.MOV.U32 R13, RZ, RZ, R20 ;  /* 0x000000ffff0d0224 */ /* 0x000fe200078e0014 */
[----:B------:R-:W-:Y:S01]  /*1060*/  ISETP.EQ.AND P0, PT, R15, 0x8, PT ;  /* 0x000000080f00780c */ /* 0x000fe20003f02270 */
[----:B------:R-:W-:Y:S01]  /*1070*/  @P3 IMAD.MOV.U32 R13, RZ, RZ, R16 ;  /* 0x000000ffff0d3224 */ /* 0x000fe200078e0010 */
[----:B------:R-:W-:Y:S01]  /*1080*/  SHF.L.W.U32.HI R14, R12, R11, R14 ;  /* 0x0000000b0c0e7219 */ /* 0x000fe20000010e0e */
[----:B------:R-:W-:Y:S02]  /*1090*/  @P5 IMAD.MOV.U32 R13, RZ, RZ, R17 ;  /* 0x000000ffff0d5224 */ /* 0x000fe400078e0011 */
[----:B------:R-:W-:-:S08]  /*10a0*/  @P4 IMAD.MOV.U32 R13, RZ, RZ, R18 ;  /* 0x000000ffff0d4224 */ /* 0x000fd000078e0012 */
[----:B------:R-:W-:-:S05]  /*10b0*/  @P0 IMAD.MOV.U32 R13, RZ, RZ, R10 ;  /* 0x000000ffff0d0224 */ /* 0x000fca00078e000a */
[----:B------:R-:W-:-:S07]  /*10c0*/  SHF.L.W.U32.HI R12, R13, R11, R12 ;  /* 0x0000000b0d0c7219 */ /* 0x000fce0000010e0c */
.L_x_251:
[----:B------:R-:W-:Y:S05]  /*10d0*/  BSYNC.RECONVERGENT B1 ;  /* 0x0000000000017941 */ /* 0x000fea0003800200 */
.L_x_250:
[C---:B------:R-:W-:Y:S01]  /*10e0*/  SHF.L.W.U32.HI R15, R12.reuse, 0x2, R14 ;  /* 0x000000020c0f7819 */ /* 0x040fe20000010e0e */
[----:B------:R-:W-:Y:S01]  /*10f0*/  UMOV UR4, 0x54442d19 ;  /* 0x54442d1900047882 */ /* 0x000fe20000000000 */
[----:B------:R-:W-:Y:S01]  /*1100*/  SHF.L.U32 R10, R12, 0x2, RZ ;  /* 0x000000020c0a7819 */ /* 0x000fe200000006ff */
        /* <DEDUP_REMOVED lines=15> */
.L_x_248:
[----:B------:R-:W-:Y:S05]  /*1200*/  BSYNC.RECONVERGENT B0 ;  /* 0x0000000000007941 */ /* 0x000fea0003800200 */
.L_x_247:
[----:B------:R-:W-:Y:S02]  /*1210*/  IMAD.MOV.U32 R0, RZ, RZ, 0x37cbac00 ;  /* 0x37cbac00ff007424 */ /* 0x000fe400078e00ff */
[----:B------:R-:W-:Y:S01]  /*1220*/  FMUL R11, R15, R15 ;  /* 0x0000000f0f0b7220 */ /* 0x000fe20000400000 */
[----:B------:R-:W-:Y:S01]  /*1230*/  LOP3.LUT R10, R14, 0x1, RZ, 0xc0, !PT ;  /* 0x000000010e0a7812 */ /* 0x000fe200078ec0ff */
[----:B------:R-:W0:Y:S01]  /*1240*/  LDCU UR4, c[0x0][0x388] ;  /* 0x00007100ff0477ac */ /* 0x000e220008000800 */
[----:B------:R-:W-:Y:S02]  /*1250*/  IMAD.MOV.U32 R12, RZ, RZ, 0x3d2aaabb ;  /* 0x3d2aaabbff0c7424 */ /* 0x000fe400078e00ff */
[----:B------:R-:W-:Y:S01]  /*1260*/  FFMA R0, R11, R0, -0.0013887860113754868507 ;  /* 0xbab607ed0b007423 */ /* 0x000fe20000000000 */
[----:B------:R-:W-:Y:S01]  /*1270*/  ISETP.NE.U32.AND P0, PT, R10, 0x1, PT ;  /* 0x000000010a00780c */ /* 0x000fe20003f05070 */
[----:B------:R-:W-:Y:S01]  /*1280*/  IMAD.MOV.U32 R13, RZ, RZ, 0x3effffff ;  /* 0x3effffffff0d7424 */ /* 0x000fe200078e00ff */
[----:B------:R-:W-:Y:S01]  /*1290*/  LOP3.LUT P1, RZ, R14, 0x2, RZ, 0xc0, !PT ;  /* 0x000000020eff7812 */ /* 0x000fe2000782c0ff */
[----:B------:R-:W-:Y:S01]  /*12a0*/  VIADD R7, R7, 0x1 ;  /* 0x0000000107077836 */ /* 0x000fe20000000000 */
[----:B------:R-:W-:-:S02]  /*12b0*/  FSEL R10, R0, -0.00019574658654164522886, !P0 ;  /* 0xb94d4153000a7808 */ /* 0x000fc40004000000 */
[----:B------:R-:W-:Y:S02]  /*12c0*/  FSEL R12, R12, 0.0083327032625675201416, !P0 ;  /* 0x3c0885e40c0c7808 */ /* 0x000fe40004000000 */
[----:B------:R-:W-:Y:S02]  /*12d0*/  FSEL R0, R15, 1, P0 ;  /* 0x3f8000000f007808 */ /* 0x000fe40000000000 */
[----:B------:R-:W-:Y:S01]  /*12e0*/  FSEL R15, -R13, -0.16666662693023681641, !P0 ;  /* 0xbe2aaaa80d0f7808 */ /* 0x000fe20004000100 */
[C---:B------:R-:W-:Y:S02]  /*12f0*/  FFMA R10, R11.reuse, R10, R12 ;  /* 0x0000000a0b0a7223 */ /* 0x040fe4000000000c */
[C---:B------:R-:W-:Y:S02]  /*1300*/  FFMA R13, R11.reuse, R0, RZ ;  /* 0x000000000b0d7223 */ /* 0x040fe400000000ff */
[----:B------:R-:W-:Y:S01]  /*1310*/  FFMA R10, R11, R10, R15 ;  /* 0x0000000a0b0a7223 */ /* 0x000fe2000000000f */
[----:B0-----:R-:W-:-:S03]  /*1320*/  ISETP.NE.AND P0, PT, R7, UR4, PT ;  /* 0x0000000407007c0c */ /* 0x001fc6000bf05270 */
[----:B------:R-:W-:Y:S01]  /*1330*/  FFMA R13, R13, R10, R0 ;  /* 0x0000000a0d0d7223 */ /* 0x000fe20000000000 */
[----:B------:R-:W-:-:S04]  /*1340*/  IMAD.WIDE R10, R9, 0x4, R2 ;  /* 0x00000004090a7825 */ /* 0x000fc800078e0202 */
[----:B------:R-:W-:-:S05]  /*1350*/  @P1 FADD R13, RZ, -R13 ;  /* 0x8000000dff0d1221 */ /* 0x000fca0000000000 */
[----:B------:R0:W-:Y:S01]  /*1360*/  STG.E desc[UR6][R10.64], R13 ;  /* 0x0000000d0a007986 */ /* 0x0001e2000c101906 */
[----:B------:R-:W-:Y:S05]  /*1370*/  @!P0 EXIT ;  /* 0x000000000000894d */ /* 0x000fea0003800000 */
[----:B------:R-:W-:Y:S05]  /*1380*/  BRA `(.L_x_252) ;  /* 0xfffffff400e47947 */ /* 0x000fea000383ffff */
.L_x_253:
        /* <DEDUP_REMOVED lines=15> */
.L_x_286:


//--------------------- .text._ZN3cub18CUB_300001_SM_10006detail9transform16transform_kernelINS2_10policy_hubILb1EN4cuda3std3__45tupleIJN6thrust24THRUST_300001_SM_1000_NS6detail15normal_iteratorINSA_10device_ptrIfEEEEEEEE10policy1000Ei11sin_functorSF_JPfEEEvT0_iT1_T2_DpNS2_10kernel_argIT3_EE --------------------------
	.section	.text._ZN3cub18CUB_300001_SM_10006detail9transform16transform_kernelINS2_10policy_hubILb1EN4cuda3std3__45tupleIJN6thrust24THRUST_300001_SM_1000_NS6detail15normal_iteratorINSA_10device_ptrIfEEEEEEEE10policy1000Ei11sin_functorSF_JPfEEEvT0_iT1_T2_DpNS2_10kernel_argIT3_EE,"ax",@progbits
	.align	128
        .global         _ZN3cub18CUB_300001_SM_10006detail9transform16transform_kernelINS2_10policy_hubILb1EN4cuda3std3__45tupleIJN6thrust24THRUST_300001_SM_1000_NS6detail15normal_iteratorINSA_10device_ptrIfEEEEEEEE10policy1000Ei11sin_functorSF_JPfEEEvT0_iT1_T2_DpNS2_10kernel_argIT3_EE
        .type           _ZN3cub18CUB_300001_SM_10006detail9transform16transform_kernelINS2_10policy_hubILb1EN4cuda3std3__45tupleIJN6thrust24THRUST_300001_SM_1000_NS6detail15normal_iteratorINSA_10device_ptrIfEEEEEEEE10policy1000Ei11sin_functorSF_JPfEEEvT0_iT1_T2_DpNS2_10kernel_argIT3_EE,@function
        .size           _ZN3cub18CUB_300001_SM_10006detail9transform16transform_kernelINS2_10policy_hubILb1EN4cuda3std3__45tupleIJN6thrust24THRUST_300001_SM_1000_NS6detail15normal_iteratorINSA_10device_ptrIfEEEEEEEE10policy1000Ei11sin_functorSF_JPfEEEvT0_iT1_T2_DpNS2_10kernel_argIT3_EE,(.L_x_287 - _ZN3cub18CUB_300001_SM_10006detail9transform16transform_kernelINS2_10policy_hubILb1EN4cuda3std3__45tupleIJN6thrust24THRUST_300001_SM_1000_NS6detail15normal_iteratorINSA_10device_ptrIfEEEEEEEE10policy1000Ei11sin_functorSF_JPfEEEvT0_iT1_T2_DpNS2_10kernel_argIT3_EE)
        .other          _ZN3cub18CUB_300001_SM_10006detail9transform16transform_kernelINS2_10policy_hubILb1EN4cuda3std3__45tupleIJN6thrust24THRUST_300001_SM_1000_NS6detail15normal_iteratorINSA_10device_ptrIfEEEEEEEE10policy1000Ei11sin_functorSF_JPfEEEvT0_iT1_T2_DpNS2_10kernel_argIT3_EE,@"STO_CUDA_ENTRY STV_DEFAULT"
_ZN3cub18CUB_300001_SM_10006detail9transform16transform_kernelINS2_10policy_hubILb1EN4cuda3std3__45tupleIJN6thrust24THRUST_300001_SM_1000_NS6detail15normal_iteratorINSA_10device_ptrIfEEEEEEEE10policy1000Ei11sin_functorSF_JPfEEEvT0_iT1_T2_DpNS2_10kernel_argIT3_EE:
.text._ZN3cub18CUB_300001_SM_10006detail9transform16transform_kernelINS2_10policy_hubILb1EN4cuda3std3__45tupleIJN6thrust24THRUST_300001_SM_1000_NS6detail15normal_iteratorINSA_10device_ptrIfEEEEEEEE10policy1000Ei11sin_functorSF_JPfEEEvT0_iT1_T2_DpNS2_10kernel_argIT3_EE:
[----:B------:R-:W-:Y:S08]  /*0000*/  LDC R1, c[0x0][0x37c] ;  /* 0x0000df00ff017b82 */ /* 0x000ff00000000800 */
[----:B------:R-:W0:Y:S01]  /*0010*/  LDC.64 R14, c[0x0][0x380] ;  /* 0x0000e000ff0e7b82 */ /* 0x000e220000000a00 */
[----:B------:R-:W1:Y:S01]  /*0020*/  S2R R6, SR_TID.X ;  /* 0x0000000000067919 */ /* 0x000e620000002100 */
[----:B------:R-:W2:Y:S01]  /*0030*/  LDCU.64 UR6, c[0x0][0x358] ;  /* 0x00006b00ff0677ac */ /* 0x000ea20008000a00 */
[----:B------:R-:W-:Y:S05]  /*0040*/  BSSY.RECONVERGENT B0, `(.L_x_254) ;  /* 0x0000014000007945 */ /* 0x000fea0003800200 */
[----:B------:R-:W3:Y:S08]  /*0050*/  S2UR UR4, SR_CTAID.X ;  /* 0x00000000000479c3 */ /* 0x000ef00000002500 */
[----:B------:R-:W4:Y:S01]  /*0060*/  LDC.64 R4, c[0x0][0x398] ;  /* 0x0000e600ff047b82 */ /* 0x000f220000000a00 */
[----:B0-----:R-:W-:-:S07]  /*0070*/  IMAD.SHL.U32 R0, R15, 0x80, RZ ;  /* 0x000000800f007824 */ /* 0x001fce00078e00ff */
[----:B------:R-:W0:Y:S01]  /*0080*/  LDC.64 R8, c[0x0][0x390] ;  /* 0x0000e400ff087b82 */ /* 0x000e220000000a00 */
[----:B---3--:R-:W-:Y:S02]  /*0090*/  IMAD R11, R0, UR4, RZ ;  /* 0x00000004000b7c24 */ /* 0x008fe4000f8e02ff */
[----:B-1----:R-:W-:Y:S02]  /*00a0*/  IMAD.SHL.U32 R13, R6, 0x80, RZ ;  /* 0x00000080060d7824 */ /* 0x002fe400078e00ff */
[----:B------:R-:W-:Y:S02]  /*00b0*/  IMAD.IADD R3, R14, 0x1, -R11 ;  /* 0x000000010e037824 */ /* 0x000fe400078e0a0b */
[----:B----4-:R-:W-:-:S03]  /*00c0*/  IMAD.WIDE R4, R11, 0x4, R4 ;  /* 0x000000040b047825 */ /* 0x010fc600078e0204 */
[CC--:B------:R-:W-:Y:S02]  /*00d0*/  VIMNMX R7, PT, PT, R0.reuse, R3.reuse, PT ;  /* 0x0000000300077248 */ /* 0x0c0fe40003fe0100 */
[----:B------:R-:W-:-:S03]  /*00e0*/  ISETP.GT.AND P1, PT, R0, R3, PT ;  /* 0x000000030000720c */ /* 0x000fc60003f24270 */
[----:B------:R-:W-:-:S05]  /*00f0*/  IMAD.SHL.U32 R10, R7, 0x4, RZ ;  /* 0x00000004070a7824 */ /* 0x000fca00078e00ff */
[----:B------:R-:W-:-:S13]  /*0100*/  ISETP.GE.AND P0, PT, R13, R10, PT ;  /* 0x0000000a0d00720c */ /* 0x000fda0003f06270 */
[----:B--2---:R-:W-:Y:S05]  /*0110*/  @P0 BRA `(.L_x_255) ;  /* 0x0000000000180947 */ /* 0x004fea0003800000 */
.L_x_256:
[----:B-1----:R-:W-:Y:S01]  /*0120*/  IADD3 R2, P0, PT, R4, R13, RZ ;  /* 0x0000000d04027210 */ /* 0x002fe20007f1e0ff */
[----:B------:R-:W-:-:S04]  /*0130*/  VIADD R13, R13, 0x4000 ;  /* 0x000040000d0d7836 */ /* 0x000fc80000000000 */
[----:B------:R-:W-:Y:S01]  /*0140*/  IMAD.X R3, RZ, RZ, R5, P0 ;  /* 0x000000ffff037224 */ /* 0x000fe200000e0605 */
[----:B------:R-:W-:-:S04]  /*0150*/  ISETP.GE.AND P0, PT, R13, R10, PT ;  /* 0x0000000a0d00720c */ /* 0x000fc80003f06270 */
[----:B------:R1:W-:Y:S09]  /*0160*/  CCTL.E.PF2 [R2] ;  /* 0x000000000200798f */ /* 0x0003f20000800100 */
[----:B------:R-:W-:Y:S05]  /*0170*/  @!P0 BRA `(.L_x_256) ;  /* 0xfffffffc00e88947 */ /* 0x000fea000383ffff */
.L_x_255:
[----:B------:R-:W-:Y:S05]  /*0180*/  BSYNC.RECONVERGENT B0 ;  /* 0x0000000000007941 */ /* 0x000fea0003800200 */
.L_x_254:
[----:B01----:R-:W-:Y:S01]  /*0190*/  IMAD.WIDE R2, R11, 0x4, R8 ;  /* 0x000000040b027825 */ /* 0x003fe200078e0208 */
[----:B------:R-:W-:Y:S06]  /*01a0*/  @P1 BRA `(.L_x_257) ;  /* 0x0000000800101947 */ /* 0x000fec0003800000 */
[----:B------:R-:W-:-:S13]  /*01b0*/  ISETP.GE.AND P0, PT, R15, 0x1, PT ;  /* 0x000000010f00780c */ /* 0x000fda0003f06270 */
[----:B------:R-:W-:Y:S05]  /*01c0*/  @!P0 EXIT ;  /* 0x000000000000894d */ /* 0x000fea0003800000 */
[----:B------:R-:W-:-:S07]  /*01d0*/  HFMA2 R15, -RZ, RZ, 0, 0 ;  /* 0x00000000ff0f7431 */ /* 0x000fce00000001ff */
.L_x_263:
[----:B------:R-:W-:-:S04]  /*01e0*/  IMAD R7, R15, 0x80, R6 ;  /* 0x000000800f077824 */ /* 0x000fc800078e0206 */
        /* <DEDUP_REMOVED lines=22> */
.L_x_260:
[----:B0-----:R-:W-:-:S06]  /*0350*/  IMAD.WIDE.U32 R10, R23, 0x4, R8 ;  /* 0x00000004170a7825 */ /* 0x001fcc00078e0008 */
[----:B------:R-:W2:Y:S01]  /*0360*/  LDG.E.CONSTANT R10, desc[UR6][R10.64] ;  /* 0x000000060a0a7981 */ /* 0x000ea2000c1e9900 */
[C---:B------:R-:W-:Y:S01]  /*0370*/  SHF.L.U32 R22, R23.reuse, 0x2, RZ ;  /* 0x0000000217167819 */ /* 0x040fe200000006ff */
[----:B------:R-:W-:-:S03]  /*0380*/  VIADD R23, R23, 0x1 ;  /* 0x0000000117177836 */ /* 0x000fc60000000000 */
[C---:B------:R-:W-:Y:S02]  /*0390*/  ISETP.EQ.AND P0, PT, R22.reuse, RZ, PT ;  /* 0x000000ff1600720c */ /* 0x040fe40003f02270 */
[C---:B------:R-:W-:Y:S02]  /*03a0*/  ISETP.EQ.AND P5, PT, R22.reuse, 0x4, PT ;  /* 0x000000041600780c */ /* 0x040fe40003fa2270 */
        /* <DEDUP_REMOVED lines=10> */
[----:B------:R-:W-:Y:S01]  /*0450*/  @P2 MOV R20, R12 ;  /* 0x0000000c00142202 */ /* 0x000fe20000000f00 */
[--C-:B------:R-:W-:Y:S02]  /*0460*/  @P4 IMAD.MOV.U32 R18, RZ, RZ, R12.reuse ;  /* 0x000000ffff124224 */ /* 0x100fe400078e000c */
[--C-:B------:R-:W-:Y:S02]  /*0470*/  @P3 IMAD.MOV.U32 R19, RZ, RZ, R12.reuse ;  /* 0x000000ffff133224 */ /* 0x100fe400078e000c */
[----:B------:R-:W-:-:S06]  /*0480*/  @P1 IMAD.MOV.U32 R21, RZ, RZ, R12 ;  /* 0x000000ffff151224 */ /* 0x000fcc00078e000c */
[----:B------:R-:W-:Y:S05]  /*0490*/  @P6 BRA `(.L_x_260) ;  /* 0xfffffffc00ac6947 */ /* 0x000fea000383ffff */
        /* <DEDUP_REMOVED lines=15> */
[----:B------:R-:W-:Y:S01]  /*0590*/  @P4 IMAD.MOV.U32 R9, RZ, RZ, R14 ;  /* 0x000000ffff094224 */ /* 0x000fe200078e000e */
[----:B------:R-:W-:Y:S01]  /*05a0*/  @P4 MOV R12, R16 ;  /* 0x00000010000c4202 */ /* 0x000fe20000000f00 */
[----:B------:R-:W-:Y:S01]  /*05b0*/  @P2 IMAD.MOV.U32 R9, RZ, RZ, R16 ;  /* 0x000000ffff092224 */ /* 0x000fe200078e0010 */
[----:B------:R-:W-:Y:S01]  /*05c0*/  ISETP.EQ.AND P4, PT, R11, 0x4, PT ;  /* 0x000000040b00780c */ /* 0x000fe20003f82270 */
[--C-:B------:R-:W-:Y:S02]  /*05d0*/  @P2 IMAD.MOV.U32 R12, RZ, RZ, R18.reuse ;  /* 0x000000ffff0c2224 */ /* 0x100fe400078e0012 */
[----:B------:R-:W-:Y:S02]  /*05e0*/  @P1 IMAD.MOV.U32 R9, RZ, RZ, R18 ;  /* 0x000000ffff091224 */ /* 0x000fe400078e0012 */
[--C-:B------:R-:W-:Y:S01]  /*05f0*/  @P1 IMAD.MOV.U32 R12, RZ, RZ, R19.reuse ;  /* 0x000000ffff0c1224 */ /* 0x100fe200078e0013 */
[----:B------:R-:W-:Y:S01]  /*0600*/  @P0 MOV R12, R20 ;  /* 0x00000014000c0202 */ /* 0x000fe20000000f00 */
[----:B------:R-:W-:-:S02]  /*0610*/  @P0 IMAD.MOV.U32 R9, RZ, RZ, R19 ;  /* 0x000000ffff090224 */ /* 0x000fc400078e0013 */
[----:B------:R-:W-:Y:S02]  /*0620*/  @P3 IMAD.MOV.U32 R9, RZ, RZ, R20 ;  /* 0x000000ffff093224 */ /* 0x000fe400078e0014 */
[--C-:B------:R-:W-:Y:S02]  /*0630*/  @P3 IMAD.MOV.U32 R12, RZ, RZ, R21.reuse ;  /* 0x000000ffff0c3224 */ /* 0x100fe400078e0015 */
[----:B------:R-:W-:Y:S02]  /*0640*/  @P5 IMAD.MOV.U32 R9, RZ, RZ, R21 ;  /* 0x000000ffff095224 */ /* 0x000fe400078e0015 */
[--C-:B------:R-:W-:Y:S02]  /*0650*/  @P5 IMAD.MOV.U32 R12, RZ, RZ, R17.reuse ;  /* 0x000000ffff0c5224 */ /* 0x100fe400078e0011 */
[----:B------:R-:W-:Y:S01]  /*0660*/  @P4 IMAD.MOV.U32 R9, RZ, RZ, R17 ;  /* 0x000000ffff094224 */ /* 0x000fe200078e0011 */
[----:B------:R-:W-:Y:S06]  /*0670*/  @!P6 BRA `(.L_x_262) ;  /* 0x00000000002ce947 */ /* 0x000fec0003800000 */
[----:B------:R-:W-:Y:S01]  /*0680*/  @P2 MOV R10, R14 ;  /* 0x0000000e000a2202 */ /* 0x000fe20000000f00 */
[----:B------:R-:W-:Y:S01]  /*0690*/  @P1 IMAD.MOV.U32 R10, RZ, RZ, R16 ;  /* 0x000000ffff0a1224 */ /* 0x000fe200078e0010 */
[----:B------:R-:W-:Y:S01]  /*06a0*/  LOP3.LUT R8, R8, 0x1f, RZ, 0xc0, !PT ;  /* 0x0000001f08087812 */ /* 0x000fe200078ec0ff */
[----:B------:R-:W-:Y:S01]  /*06b0*/  @P0 IMAD.MOV.U32 R10, RZ, RZ, R18 ;  /* 0x000000ffff0a0224 */ /* 0x000fe200078e0012 */
[----:B------:R-:W-:Y:S01]  /*06c0*/  ISETP.EQ.AND P0, PT, R11, 0x8, PT ;  /* 0x000000080b00780c */ /* 0x000fe20003f02270 */
[----:B------:R-:W-:Y:S01]  /*06d0*/  @P3 IMAD.MOV.U32 R10, RZ, RZ, R19 ;  /* 0x000000ffff0a3224 */ /* 0x000fe200078e0013 */
[----:B------:R-:W-:Y:S01]  /*06e0*/  SHF.L.W.U32.HI R12, R9, R8, R12 ;  /* 0x00000008090c7219 */ /* 0x000fe20000010e0c */
[----:B------:R-:W-:Y:S02]  /*06f0*/  @P5 IMAD.MOV.U32 R10, RZ, RZ, R20 ;  /* 0x000000ffff0a5224 */ /* 0x000fe400078e0014 */
[----:B------:R-:W-:-:S08]  /*0700*/  @P4 IMAD.MOV.U32 R10, RZ, RZ, R21 ;  /* 0x000000ffff0a4224 */ /* 0x000fd000078e0015 */
[----:B------:R-:W-:-:S04]  /*0710*/  @P0 MOV R10, R17 ;  /* 0x00000011000a0202 */ /* 0x000fc80000000f00 */
[----:B------:R-:W-:-:S07]  /*0720*/  SHF.L.W.U32.HI R9, R10, R8, R9 ;  /* 0x000000080a097219 */ /* 0x000fce0000010e09 */
.L_x_262:
[----:B------:R-:W-:Y:S05]  /*0730*/  BSYNC.RECONVERGENT B1 ;  /* 0x0000000000017941 */ /* 0x000fea0003800200 */
.L_x_261:
        /* <DEDUP_REMOVED lines=18> */
.L_x_259:
[----:B------:R-:W-:Y:S05]  /*0860*/  BSYNC.RECONVERGENT B0 ;  /* 0x0000000000007941 */ /* 0x000fea0003800200 */
.L_x_258:
[----:B------:R-:W-:Y:S02]  /*0870*/  IMAD.MOV.U32 R0, RZ, RZ, 0x37cbac00 ;  /* 0x37cbac00ff007424 */ /* 0x000fe400078e00ff */
[----:B------:R-:W-:Y:S01]  /*0880*/  FMUL R9, R13, R13 ;  /* 0x0000000d0d097220 */ /* 0x000fe20000400000 */
[----:B------:R-:W-:Y:S01]  /*0890*/  LOP3.LUT R8, R12, 0x1, RZ, 0xc0, !PT ;  /* 0x000000010c087812 */ /* 0x000fe200078ec0ff */
[----:B------:R-:W0:Y:S01]  /*08a0*/  LDCU UR4, c[0x0][0x384] ;  /* 0x00007080ff0477ac */ /* 0x000e220008000800 */
[----:B------:R-:W-:Y:S02]  /*08b0*/  IMAD.MOV.U32 R10, RZ, RZ, 0x3d2aaabb ;  /* 0x3d2aaabbff0a7424 */ /* 0x000fe400078e00ff */
[----:B------:R-:W-:Y:S01]  /*08c0*/  FFMA R0, R9, R0, -0.0013887860113754868507 ;  /* 0xbab607ed09007423 */ /* 0x000fe20000000000 */
[----:B------:R-:W-:Y:S01]  /*08d0*/  ISETP.NE.U32.AND P0, PT, R8, 0x1, PT ;  /* 0x000000010800780c */ /* 0x000fe20003f05070 */
[----:B------:R-:W-:Y:S01]  /*08e0*/  VIADD R15, R15, 0x1 ;  /* 0x000000010f0f7836 */ /* 0x000fe20000000000 */
[----:B------:R-:W-:-:S02]  /*08f0*/  MOV R11, 0x3effffff ;  /* 0x3effffff000b7802 */ /* 0x000fc40000000f00 */
[----:B------:R-:W-:Y:S02]  /*0900*/  FSEL R8, R0, -0.00019574658654164522886, !P0 ;  /* 0xb94d415300087808 */ /* 0x000fe40004000000 */
[----:B------:R-:W-:Y:S02]  /*0910*/  FSEL R10, R10, 0.0083327032625675201416, !P0 ;  /* 0x3c0885e40a0a7808 */ /* 0x000fe40004000000 */
[----:B------:R-:W-:Y:S02]  /*0920*/  FSEL R0, R13, 1, P0 ;  /* 0x3f8000000d007808 */ /* 0x000fe40000000000 */
[----:B------:R-:W-:Y:S01]  /*0930*/  LOP3.LUT P1, RZ, R12, 0x2, RZ, 0xc0, !PT ;  /* 0x000000020cff7812 */ /* 0x000fe2000782c0ff */
[----:B------:R-:W-:Y:S01]  /*0940*/  FFMA R8, R9, R8, R10 ;  /* 0x0000000809087223 */ /* 0x000fe2000000000a */
[----:B------:R-:W-:Y:S01]  /*0950*/  FSEL R13, -R11, -0.16666662693023681641, !P0 ;  /* 0xbe2aaaa80b0d7808 */ /* 0x000fe20004000100 */
[----:B------:R-:W-:Y:S01]  /*0960*/  FFMA R11, R9, R0, RZ ;  /* 0x00000000090b7223 */ /* 0x000fe200000000ff */
[----:B0-----:R-:W-:-:S03]  /*0970*/  ISETP.NE.AND P0, PT, R15, UR4, PT ;  /* 0x000000040f007c0c */ /* 0x001fc6000bf05270 */
[----:B------:R-:W-:-:S04]  /*0980*/  FFMA R8, R9, R8, R13 ;  /* 0x0000000809087223 */ /* 0x000fc8000000000d */
[----:B------:R-:W-:Y:S01]  /*0990*/  FFMA R11, R11, R8, R0 ;  /* 0x000000080b0b7223 */ /* 0x000fe20000000000 */
[----:B------:R-:W-:-:S04]  /*09a0*/  IMAD.WIDE R8, R7, 0x4, R2 ;  /* 0x0000000407087825 */ /* 0x000fc800078e0202 */
[----:B------:R-:W-:-:S05]  /*09b0*/  @P1 FADD R11, RZ, -R11 ;  /* 0x8000000bff0b1221 */ /* 0x000fca0000000000 */
[----:B------:R0:W-:Y:S01]  /*09c0*/  STG.E desc[UR6][R8.64], R11 ;  /* 0x0000000b08007986 */ /* 0x0001e2000c101906 */
[----:B------:R-:W-:Y:S05]  /*09d0*/  @!P0 EXIT ;  /* 0x000000000000894d */ /* 0x000fea0003800000 */
[----:B------:R-:W-:Y:S05]  /*09e0*/  BRA `(.L_x_263) ;  /* 0xfffffff400fc7947 */ /* 0x000fea000383ffff */
.L_x_257:
[----:B------:R-:W-:-:S13]  /*09f0*/  ISETP.GE.AND P0, PT, R15, 0x1, PT ;  /* 0x000000010f00780c */ /* 0x000fda0003f06270 */
[----:B------:R-:W-:Y:S05]  /*0a00*/  @!P0 EXIT ;  /* 0x000000000000894d */ /* 0x000fea0003800000 */
[----:B------:R-:W-:-:S07]  /*0a10*/  IMAD.MOV.U32 R13, RZ, RZ, RZ ;  /* 0x000000ffff0d7224 */ /* 0x000fce00078e00ff */
.L_x_271:
[----:B0-----:R-:W0:Y:S01]  /*0a20*/  LDCU UR4, c[0x0][0x384] ;  /* 0x00007080ff0477ac */ /* 0x001e220008000800 */
[C---:B------:R-:W-:Y:S01]  /*0a30*/  IMAD R15, R13.reuse, 0x80, R6 ;  /* 0x000000800d0f7824 */ /* 0x040fe200078e0206 */
[----:B------:R-:W-:Y:S01]  /*0a40*/  BSSY.RECONVERGENT B0, `(.L_x_264) ;  /* 0x0000085000007945 */ /* 0x000fe20003800200 */
[----:B------:R-:W-:-:S03]  /*0a50*/  VIADD R13, R13, 0x1 ;  /* 0x000000010d0d7836 */ /* 0x000fc60000000000 */
[----:B------:R-:W-:Y:S02]  /*0a60*/  ISETP.GE.AND P0, PT, R15, R7, PT ;  /* 0x000000070f00720c */ /* 0x000fe40003f06270 */
[----:B0-----:R-:W-:-:S04]  /*0a70*/  ISETP.NE.AND P1, PT, R13, UR4, PT ;  /* 0x000000040d007c0c */ /* 0x001fc8000bf25270 */
[----:B------:R-:W-:-:S07]  /*0a80*/  P2R R16, PR, RZ, 0x2 ;  /* 0x00000002ff107803 */ /* 0x000fce0000000000 */
[----:B------:R-:W-:Y:S05]  /*0a90*/  @P0 BRA `(.L_x_265) ;  /* 0x0000000400fc0947 */ /* 0x000fea0003800000 */
        /* <DEDUP_REMOVED lines=16> */
[----:B------:R-:W-:Y:S01]  /*0ba0*/  SHF.L.U32 R8, R0, 0x8, RZ ;  /* 0x0000000800087819 */ /* 0x000fe200000006ff */
[----:B------:R-:W-:Y:S01]  /*0bb0*/  IMAD.MOV.U32 R17, RZ, RZ, RZ ;  /* 0x000000ffff117224 */ /* 0x000fe200078e00ff */
[----:B------:R-:W0:Y:S01]  /*0bc0*/  LDCU.64 UR8, c[0x4][0x158] ;  /* 0x01002b00ff0877ac */ /* 0x000e220008000a00 */
[----:B------:R-:W-:Y:S01]  /*0bd0*/  IMAD.MOV.U32 R14, RZ, RZ, RZ ;  /* 0x000000ffff0e7224 */ /* 0x000fe200078e00ff */
[----:B------:R-:W-:Y:S01]  /*0be0*/  LOP3.LUT R23, R8, 0x80000000, RZ, 0xfc, !PT ;  /* 0x8000000008177812 */ /* 0x000fe200078efcff */
[----:B------:R-:W-:Y:S01]  /*0bf0*/  UMOV UR5, URZ ;  /* 0x000000ff00057c82 */ /* 0x000fe20008000000 */
[----:B------:R-:W-:-:S05]  /*0c00*/  UMOV UR4, URZ ;  /* 0x000000ff00047c82 */ /* 0x000fca0008000000 */
.L_x_268:
[----:B0-----:R-:W-:Y:S02]  /*0c10*/  IMAD.U32 R8, RZ, RZ, UR8 ;  /* 0x00000008ff087e24 */ /* 0x001fe4000f8e00ff */
        /* <DEDUP_REMOVED lines=10> */
[----:B------:R-:W-:Y:S01]  /*0cc0*/  ISETP.EQ.AND P5, PT, R14, 0x14, PT ;  /* 0x000000140e00780c */ /* 0x000fe20003fa2270 */
[----:B--2---:R-:W-:-:S03]  /*0cd0*/  IMAD.WIDE.U32 R10, R8, R23, RZ ;  /* 0x00000017080a7225 */ /* 0x004fc600078e00ff */
[----:B------:R-:W-:-:S04]  /*0ce0*/  IADD3 R10, P2, PT, R10, R17, RZ ;  /* 0x000000110a0a7210 */ /* 0x000fc80007f5e0ff */
[----:B------:R-:W-:Y:S01]  /*0cf0*/  IADD3.X R17, PT, PT, R11, UR5, RZ, P2, !PT ;  /* 0x000000050b117c10 */ /* 0x000fe200097fe4ff */
[--C-:B------:R-:W-:Y:S01]  /*0d00*/  @P0 IMAD.MOV.U32 R12, RZ, RZ, R10.reuse ;  /* 0x000000ffff0c0224 */ /* 0x100fe200078e000a */
[C---:B------:R-:W-:Y:S01]  /*0d10*/  ISETP.EQ.AND P2, PT, R14.reuse, 0x8, PT ;  /* 0x000000080e00780c */ /* 0x040fe20003f42270 */
[--C-:B------:R-:W-:Y:S01]  /*0d20*/  @P3 IMAD.MOV.U32 R20, RZ, RZ, R10.reuse ;  /* 0x000000ffff143224 */ /* 0x100fe200078e000a */
[----:B------:R-:W-:Y:S01]  /*0d30*/  @P1 MOV R18, R10 ;  /* 0x0000000a00121202 */ /* 0x000fe20000000f00 */
[--C-:B------:R-:W-:Y:S02]  /*0d40*/  @P4 IMAD.MOV.U32 R21, RZ, RZ, R10.reuse ;  /* 0x000000ffff154224 */ /* 0x100fe400078e000a */
[----:B------:R-:W-:Y:S02]  /*0d50*/  @P5 IMAD.MOV.U32 R22, RZ, RZ, R10 ;  /* 0x000000ffff165224 */ /* 0x000fe400078e000a */
[----:B------:R-:W-:-:S06]  /*0d60*/  VIADD R14, R14, 0x4 ;  /* 0x000000040e0e7836 */ /* 0x000fcc0000000000 */
[----:B------:R-:W-:Y:S01]  /*0d70*/  @P2 IMAD.MOV.U32 R19, RZ, RZ, R10 ;  /* 0x000000ffff132224 */ /* 0x000fe200078e000a */
[----:B------:R-:W-:Y:S06]  /*0d80*/  BRA.U UP0, `(.L_x_268) ;  /* 0xfffffffd00a07547 */ /* 0x000fec000b83ffff */
[----:B------:R-:W-:Y:S01]  /*0d90*/  SHF.R.U32.HI R8, RZ, 0x17, R0 ;  /* 0x00000017ff087819 */ /* 0x000fe20000011600 */
[----:B------:R-:W-:Y:S03]  /*0da0*/  BSSY.RECONVERGENT B2, `(.L_x_269) ;  /* 0x0000028000027945 */ /* 0x000fe60003800200 */
[C---:B------:R-:W-:Y:S02]  /*0db0*/  LOP3.LUT R9, R8.reuse, 0xe0, RZ, 0xc0, !PT ;  /* 0x000000e008097812 */ /* 0x040fe400078ec0ff */
[----:B------:R-:W-:Y:S02]  /*0dc0*/  LOP3.LUT P6, RZ, R8, 0x1f, RZ, 0xc0, !PT ;  /* 0x0000001f08ff7812 */ /* 0x000fe400078cc0ff */
[----:B------:R-:W-:-:S04]  /*0dd0*/  IADD3 R9, PT, PT, R9, -0x80, RZ ;  /* 0xffffff8009097810 */ /* 0x000fc80007ffe0ff */
        /* <DEDUP_REMOVED lines=10> */
[----:B------:R-:W-:Y:S02]  /*0e80*/  @P4 IMAD.MOV.U32 R9, RZ, RZ, R12 ;  /* 0x000000ffff094224 */ /* 0x000fe400078e000c */
[--C-:B------:R-:W-:Y:S01]  /*0e90*/  @P4 IMAD.MOV.U32 R14, RZ, RZ, R18.reuse ;  /* 0x000000ffff0e4224 */ /* 0x100fe200078e0012 */
[----:B------:R-:W-:Y:S01]  /*0ea0*/  ISETP.EQ.AND P4, PT, R11, RZ, PT ;  /* 0x000000ff0b00720c */ /* 0x000fe20003f82270 */
[----:B------:R-:W-:Y:S01]  /*0eb0*/  @P0 IMAD.MOV.U32 R9, RZ, RZ, R18 ;  /* 0x000000ffff090224 */ /* 0x000fe200078e0012 */
[----:B------:R-:W-:Y:S01]  /*0ec0*/  @P0 MOV R14, R19 ;  /* 0x00000013000e0202 */ /* 0x000fe20000000f00 */
[----:B------:R-:W-:Y:S02]  /*0ed0*/  @P1 IMAD.MOV.U32 R9, RZ, RZ, R19 ;  /* 0x000000ffff091224 */ /* 0x000fe400078e0013 */
[----:B------:R-:W-:-:S02]  /*0ee0*/  @P1 IMAD.MOV.U32 R14, RZ, RZ, R20 ;  /* 0x000000ffff0e1224 */ /* 0x000fc400078e0014 */
[----:B------:R-:W-:Y:S02]  /*0ef0*/  @P2 IMAD.MOV.U32 R9, RZ, RZ, R20 ;  /* 0x000000ffff092224 */ /* 0x000fe400078e0014 */
[--C-:B------:R-:W-:Y:S01]  /*0f00*/  @P2 IMAD.MOV.U32 R14, RZ, RZ, R21.reuse ;  /* 0x000000ffff0e2224 */ /* 0x100fe200078e0015 */
[----:B------:R-:W-:Y:S01]  /*0f10*/  @P3 MOV R14, R22 ;  /* 0x00000016000e3202 */ /* 0x000fe20000000f00 */
[----:B------:R-:W-:Y:S02]  /*0f20*/  @P3 IMAD.MOV.U32 R9, RZ, RZ, R21 ;  /* 0x000000ffff093224 */ /* 0x000fe400078e0015 */
[----:B------:R-:W-:Y:S02]  /*0f30*/  @P4 IMAD.MOV.U32 R9, RZ, RZ, R22 ;  /* 0x000000ffff094224 */ /* 0x000fe400078e0016 */
[--C-:B------:R-:W-:Y:S02]  /*0f40*/  @P4 IMAD.MOV.U32 R14, RZ, RZ, R17.reuse ;  /* 0x000000ffff0e4224 */ /* 0x100fe400078e0011 */
[----:B------:R-:W-:Y:S01]  /*0f50*/  @P5 IMAD.MOV.U32 R9, RZ, RZ, R17 ;  /* 0x000000ffff095224 */ /* 0x000fe200078e0011 */
[----:B------:R-:W-:Y:S06]  /*0f60*/  @!P6 BRA `(.L_x_270) ;  /* 0x00000000002ce947 */ /* 0x000fec0003800000 */
[----:B------:R-:W-:Y:S01]  /*0f70*/  @P0 IMAD.MOV.U32 R10, RZ, RZ, R12 ;  /* 0x000000ffff0a0224 */ /* 0x000fe200078e000c */
[----:B------:R-:W-:Y:S01]  /*0f80*/  ISETP.EQ.AND P0, PT, R11, 0x8, PT ;  /* 0x000000080b00780c */ /* 0x000fe20003f02270 */
[----:B------:R-:W-:Y:S01]  /*0f90*/  @P1 IMAD.MOV.U32 R10, RZ, RZ, R18 ;  /* 0x000000ffff0a1224 */ /* 0x000fe200078e0012 */
[----:B------:R-:W-:Y:S01]  /*0fa0*/  @P2 MOV R10, R19 ;  /* 0x00000013000a2202 */ /* 0x000fe20000000f00 */
[----:B------:R-:W-:Y:S01]  /*0fb0*/  @P3 IMAD.MOV.U32 R10, RZ, RZ, R20 ;  /* 0x000000ffff0a3224 */ /* 0x000fe200078e0014 */
[----:B------:R-:W-:Y:S01]  /*0fc0*/  LOP3.LUT R8, R8, 0x1f, RZ, 0xc0, !PT ;  /* 0x0000001f08087812 */ /* 0x000fe200078ec0ff */
[----:B------:R-:W-:Y:S02]  /*0fd0*/  @P4 IMAD.MOV.U32 R10, RZ, RZ, R21 ;  /* 0x000000ffff0a4224 */ /* 0x000fe400078e0015 */
[----:B------:R-:W-:Y:S01]  /*0fe0*/  @P5 IMAD.MOV.U32 R10, RZ, RZ, R22 ;  /* 0x000000ffff0a5224 */ /* 0x000fe200078e0016 */
[----:B------:R-:W-:-:S05]  /*0ff0*/  SHF.L.W.U32.HI R14, R9, R8, R14 ;  /* 0x00000008090e7219 */ /* 0x000fca0000010e0e */
[----:B------:R-:W-:-:S05]  /*1000*/  @P0 IMAD.MOV.U32 R10, RZ, RZ, R17 ;  /* 0x000000ffff0a0224 */ /* 0x000fca00078e0011 */
[----:B------:R-:W-:-:S07]  /*1010*/  SHF.L.W.U32.HI R9, R10, R8, R9 ;  /* 0x000000080a097219 */ /* 0x000fce0000010e09 */
.L_x_270:
[----:B------:R-:W-:Y:S05]  /*1020*/  BSYNC.RECONVERGENT B2 ;  /* 0x0000000000027941 */ /* 0x000fea0003800200 */
.L_x_269:
        /* <DEDUP_REMOVED lines=12> */
[----:B------:R-:W-:Y:S02]  /*10f0*/  ISETP.GE.AND P1, PT, R0, RZ, PT ;  /* 0x000000ff0000720c */ /* 0x000fe40003f26270 */
[----:B------:R-:W-:-:S05]  /*1100*/  IADD3 R0, PT, PT, -R17, RZ, RZ ;  /* 0x000000ff11007210 */ /* 0x000fca0007ffe1ff */
[----:B------:R-:W-:Y:S01]  /*1110*/  @!P0 IMAD.MOV.U32 R17, RZ, RZ, R0 ;  /* 0x000000ffff118224 */ /* 0x000fe200078e0000 */
[----:B0-----:R-:W-:-:S10]  /*1120*/  DMUL R10, R8, UR4 ;  /* 0x00000004080a7c28 */ /* 0x001fd40008000000 */
[----:B------:R-:W0:Y:S02]  /*1130*/  F2F.F32.F64 R10, R10 ;  /* 0x0000000a000a7310 */ /* 0x000e240000301000 */
[----:B0-----:R-:W-:-:S07]  /*1140*/  FSEL R14, -R10, R10, !P1 ;  /* 0x0000000a0a0e7208 */ /* 0x001fce0004800100 */
.L_x_267:
[----:B------:R-:W-:Y:S05]  /*1150*/  BSYNC.RECONVERGENT B1 ;  /* 0x0000000000017941 */ /* 0x000fea0003800200 */
.L_x_266:
        /* <DEDUP_REMOVED lines=19> */
.L_x_265:
[----:B------:R-:W-:Y:S05]  /*1290*/  BSYNC.RECONVERGENT B0 ;  /* 0x0000000000007941 */ /* 0x000fea0003800200 */
.L_x_264:
[----:B------:R-:W-:-:S13]  /*12a0*/  ISETP.NE.AND P0, PT, R16, RZ, PT ;  /* 0x000000ff1000720c */ /* 0x000fda0003f05270 */
[----:B------:R-:W-:Y:S05]  /*12b0*/  @P0 BRA `(.L_x_271) ;  /* 0xfffffff400d80947 */ /* 0x000fea000383ffff */
[----:B------:R-:W-:Y:S05]  /*12c0*/  EXIT ;  /* 0x000000000000794d */ /* 0x000fea0003800000 */
.L_x_272:
        /* <DEDUP_REMOVED lines=11> */
.L_x_287:


//--------------------- .text._ZN3cub18CUB_300001_SM_10006detail8for_each13static_kernelINS2_12policy_hub_t12policy_500_tElN6thrust24THRUST_300001_SM_1000_NS8cuda_cub10__tabulate7functorINS7_6detail15normal_iteratorINS7_10device_ptrIfEEEENS7_6system6detail7generic6detail22compute_sequence_valueIfvEElEEEEvT0_T1_ --------------------------
	.section	.text._ZN3cub18CUB_300001_SM_10006detail8for_each13static_kernelINS2_12policy_hub_t12policy_500_tElN6thrust24THRUST_300001_SM_1000_NS8cuda_cub10__tabulate7functorINS7_6detail15normal_iteratorINS7_10device_ptrIfEEEENS7_6system6detail7generic6detail22compute_sequence_valueIfvEElEEEEvT0_T1_,"ax",@progbits
	.align	128
        .global         _ZN3cub18CUB_300001_SM_10006detail8for_each13static_kernelINS2_12policy_hub_t12policy_500_tElN6thrust24THRUST_300001_SM_1000_NS8cuda_cub10__tabulate7functorINS7_6detail15normal_iteratorINS7_10device_ptrIfEEEENS7_6system6detail7generic6detail22compute_sequence_valueIfvEElEEEEvT0_T1_
        .type           _ZN3cub18CUB_300001_SM_10006detail8for_each13static_kernelINS2_12policy_hub_t12policy_500_tElN6thrust24THRUST_300001_SM_1000_NS8cuda_cub10__tabulate7functorINS7_6detail15normal_iteratorINS7_10device_ptrIfEEEENS7_6system6detail7generic6detail22compute_sequence_valueIfvEElEEEEvT0_T1_,@function
        .size           _ZN3cub18CUB_300001_SM_10006detail8for_each13static_kernelINS2_12policy_hub_t12policy_500_tElN6thrust24THRUST_300001_SM_1000_NS8cuda_cub10__tabulate7functorINS7_6detail15normal_iteratorINS7_10device_ptrIfEEEENS7_6system6detail7generic6detail22compute_sequence_valueIfvEElEEEEvT0_T1_,(.L_x_288 - _ZN3cub18CUB_300001_SM_10006detail8for_each13static_kernelINS2_12policy_hub_t12policy_500_tElN6thrust24THRUST_300001_SM_1000_NS8cuda_cub10__tabulate7functorINS7_6detail15normal_iteratorINS7_10device_ptrIfEEEENS7_6system6detail7generic6detail22compute_sequence_valueIfvEElEEEEvT0_T1_)
        .other          _ZN3cub18CUB_300001_SM_10006detail8for_each13static_kernelINS2_12policy_hub_t12policy_500_tElN6thrust24THRUST_300001_SM_1000_NS8cuda_cub10__tabulate7functorINS7_6detail15normal_iteratorINS7_10device_ptrIfEEEENS7_6system6detail7generic6detail22compute_sequence_valueIfvEElEEEEvT0_T1_,@"STO_CUDA_ENTRY STV_DEFAULT"
_ZN3cub18CUB_300001_SM_10006detail8for_each13static_kernelINS2_12policy_hub_t12policy_500_tElN6thrust24THRUST_300001_SM_1000_NS8cuda_cub10__tabulate7functorINS7_6detail15normal_iteratorINS7_10device_ptrIfEEEENS7_6system6detail7generic6detail22compute_sequence_valueIfvEElEEEEvT0_T1_:
.text._ZN3cub18CUB_300001_SM_10006detail8for_each13static_kernelINS2_12policy_hub_t12policy_500_tElN6thrust24THRUST_300001_SM_1000_NS8cuda_cub10__tabulate7functorINS7_6detail15normal_iteratorINS7_10device_ptrIfEEEENS7_6system6detail7generic6detail22compute_sequence_valueIfvEElEEEEvT0_T1_:
[----:B------:R-:W-:Y:S08]  /*0000*/  LDC R1, c[0x0][0x37c] ;  /* 0x0000df00ff017b82 */ /* 0x000ff00000000800 */
[----:B------:R-:W0:Y:S01]  /*0010*/  S2UR UR4, SR_CTAID.X ;  /* 0x00000000000479c3 */ /* 0x000e220000002500 */
[----:B------:R-:W1:Y:S01]  /*0020*/  LDCU.64 UR6, c[0x0][0x380] ;  /* 0x00007000ff0677ac */ /* 0x000e620008000a00 */
[----:B------:R-:W2:Y:S01]  /*0030*/  LDCU.64 UR8, c[0x0][0x358] ;  /* 0x00006b00ff0877ac */ /* 0x000ea20008000a00 */
[----:B0-----:R-:W-:-:S04]  /*0040*/  UIMAD.WIDE.U32 UR4, UR4, 0x200, URZ ;  /* 0x00000200040478a5 */ /* 0x001fc8000f8e00ff */
[----:B-1----:R-:W-:-:S04]  /*0050*/  UIADD3 UR6, UP0, UPT, -UR4, UR6, URZ ;  /* 0x0000000604067290 */ /* 0x002fc8000ff1e1ff */
[----:B------:R-:W-:Y:S02]  /*0060*/  UIADD3.X UR7, UPT, UPT, ~UR5, UR7, URZ, UP0, !UPT ;  /* 0x0000000705077290 */ /* 0x000fe400087fe5ff */
[----:B------:R-:W-:-:S04]  /*0070*/  UISETP.GE.U32.AND UP0, UPT, UR6, 0x200, UPT ;  /* 0x000002000600788c */ /* 0x000fc8000bf06070 */
[----:B------:R-:W-:-:S09]  /*0080*/  UISETP.GE.AND.EX UP0, UPT, UR7, URZ, UPT, UP0 ;  /* 0x000000ff0700728c */ /* 0x000fd2000bf06300 */
[----:B--2---:R-:W-:Y:S05]  /*0090*/  BRA.U !UP0, `(.L_x_273) ;  /* 0x0000000108407547 */ /* 0x004fea000b800000 */
[----:B------:R-:W0:Y:S01]  /*00a0*/  S2R R4, SR_TID.X ;  /* 0x0000000000047919 */ /* 0x000e220000002100 */
[----:B------:R-:W1:Y:S01]  /*00b0*/  LDC.64 R10, c[0x0][0x390] ;  /* 0x0000e400ff0a7b82 */ /* 0x000e620000000a00 */
[----:B------:R-:W2:Y:S01]  /*00c0*/  LDCU.64 UR10, c[0x0][0x388] ;  /* 0x00007100ff0a77ac */ /* 0x000ea20008000a00 */
[----:B0-----:R-:W-:-:S05]  /*00d0*/  IADD3 R4, P0, PT, R4, UR4, RZ ;  /* 0x0000000404047c10 */ /* 0x001fca000ff1e0ff */
[----:B------:R-:W-:Y:S01]  /*00e0*/  IMAD.X R5, RZ, RZ, UR5, P0 ;  /* 0x00000005ff057e24 */ /* 0x000fe200080e06ff */
[----:B------:R-:W-:-:S03]  /*00f0*/  IADD3 R6, P0, PT, R4, 0x100, RZ ;  /* 0x0000010004067810 */ /* 0x000fc60007f1e0ff */
[----:B------:R-:W1:Y:S02]  /*0100*/  I2F.U64 R9, R4 ;  /* 0x0000000400097312 */ /* 0x000e640000301000 */
[----:B------:R-:W-:Y:S01]  /*0110*/  IMAD.X R7, RZ, RZ, R5, P0 ;  /* 0x000000ffff077224 */ /* 0x000fe200000e0605 */
[----:B--2---:R-:W-:-:S04]  /*0120*/  LEA R2, P0, R4, UR10, 0x2 ;  /* 0x0000000a04027c11 */ /* 0x004fc8000f8010ff */
[----:B------:R-:W-:Y:S01]  /*0130*/  LEA.HI.X R3, R4, UR11, R5, 0x2, P0 ;  /* 0x0000000b04037c11 */ /* 0x000fe200080f1405 */
[----:B------:R-:W0:Y:S01]  /*0140*/  I2F.U64 R7, R6 ;  /* 0x0000000600077312 */ /* 0x000e220000301000 */
[----:B-1----:R-:W-:-:S05]  /*0150*/  FFMA R9, R9, R11, R10 ;  /* 0x0000000b09097223 */ /* 0x002fca000000000a */
[----:B------:R-:W-:Y:S01]  /*0160*/  STG.E desc[UR8][R2.64], R9 ;  /* 0x0000000902007986 */ /* 0x000fe2000c101908 */
[----:B0-----:R-:W-:-:S05]  /*0170*/  FFMA R11, R7, R11, R10 ;  /* 0x0000000b070b7223 */ /* 0x001fca000000000a */
[----:B------:R-:W-:Y:S01]  /*0180*/  STG.E desc[UR8][R2.64+0x400], R11 ;  /* 0x0004000b02007986 */ /* 0x000fe2000c101908 */
[----:B------:R-:W-:Y:S05]  /*0190*/  EXIT ;  /* 0x000000000000794d */ /* 0x000fea0003800000 */
.L_x_273:
[----:B------:R-:W0:Y:S01]  /*01a0*/  S2R R2, SR_TID.X ;  /* 0x0000000000027919 */ /* 0x000e220000002100 */
[----:B------:R-:W-:Y:S01]  /*01b0*/  USHF.R.S32.HI UR7, URZ, 0x1f, UR6 ;  /* 0x0000001fff077899 */ /* 0x000fe20008011406 */
[----:B------:R-:W-:Y:S05]  /*01c0*/  BSSY.RECONVERGENT B0, `(.L_x_274) ;  /* 0x0000012000007945 */ /* 0x000fea0003800200 */
[----:B------:R-:W-:Y:S02]  /*01d0*/  IMAD.U32 R3, RZ, RZ, UR7 ;  /* 0x00000007ff037e24 */ /* 0x000fe4000f8e00ff */
[----:B------:R-:W-:Y:S01]  /*01e0*/  IMAD.U32 R4, RZ, RZ, UR7 ;  /* 0x00000007ff047e24 */ /* 0x000fe2000f8e00ff */
[C---:B0-----:R-:W-:Y:S01]  /*01f0*/  ISETP.LT.U32.AND P0, PT, R2.reuse, UR6, PT ;  /* 0x0000000602007c0c */ /* 0x041fe2000bf01070 */
[----:B------:R-:W-:-:S03]  /*0200*/  VIADD R0, R2, 0x100 ;  /* 0x0000010002007836 */ /* 0x000fc60000000000 */
[----:B------:R-:W-:Y:S02]  /*0210*/  ISETP.GT.AND.EX P0, PT, R3, RZ, PT, P0 ;  /* 0x000000ff0300720c */ /* 0x000fe40003f04300 */
[----:B------:R-:W-:-:S04]  /*0220*/  ISETP.LT.U32.AND P1, PT, R0, UR6, PT ;  /* 0x0000000600007c0c */ /* 0x000fc8000bf21070 */
[----:B------:R-:W-:-:S07]  /*0230*/  ISETP.GT.AND.EX P1, PT, R4, RZ, PT, P1 ;  /* 0x000000ff0400720c */ /* 0x000fce0003f24310 */
[----:B------:R-:W-:Y:S06]  /*0240*/  @!P0 BRA `(.L_x_275) ;  /* 0x0000000000248947 */ /* 0x000fec0003800000 */
[----:B------:R-:W-:Y:S01]  /*0250*/  IADD3 R2, P0, PT, R2, UR4, RZ ;  /* 0x0000000402027c10 */ /* 0x000fe2000ff1e0ff */
[----:B------:R-:W0:Y:S01]  /*0260*/  LDC.64 R8, c[0x0][0x390] ;  /* 0x0000e400ff087b82 */ /* 0x000e220000000a00 */
[----:B------:R-:W1:Y:S03]  /*0270*/  LDCU.64 UR10, c[0x0][0x388] ;  /* 0x00007100ff0a77ac */ /* 0x000e660008000a00 */
[----:B------:R-:W-:-:S04]  /*0280*/  IMAD.X R3, RZ, RZ, UR5, P0 ;  /* 0x00000005ff037e24 */ /* 0x000fc800080e06ff */
[----:B------:R-:W0:Y:S01]  /*0290*/  I2F.U64 R7, R2 ;  /* 0x0000000200077312 */ /* 0x000e220000301000 */
[----:B-1----:R-:W-:-:S04]  /*02a0*/  LEA R4, P0, R2, UR10, 0x2 ;  /* 0x0000000a02047c11 */ /* 0x002fc8000f8010ff */
[----:B------:R-:W-:Y:S01]  /*02b0*/  LEA.HI.X R5, R2, UR11, R3, 0x2, P0 ;  /* 0x0000000b02057c11 */ /* 0x000fe200080f1403 */
[----:B0-----:R-:W-:-:S05]  /*02c0*/  FFMA R7, R7, R9, R8 ;  /* 0x0000000907077223 */ /* 0x001fca0000000008 */
[----:B------:R0:W-:Y:S03]  /*02d0*/  STG.E desc[UR8][R4.64], R7 ;  /* 0x0000000704007986 */ /* 0x0001e6000c101908 */
.L_x_275:
[----:B------:R-:W-:Y:S05]  /*02e0*/  BSYNC.RECONVERGENT B0 ;  /* 0x0000000000007941 */ /* 0x000fea0003800200 */
.L_x_274:
[----:B------:R-:W-:Y:S05]  /*02f0*/  @!P1 EXIT ;  /* 0x000000000000994d */ /* 0x000fea0003800000 */
[----:B------:R-:W-:Y:S01]  /*0300*/  IADD3 R2, P0, PT, R0, UR4, RZ ;  /* 0x0000000400027c10 */ /* 0x000fe2000ff1e0ff */
[----:B------:R-:W1:Y:S01]  /*0310*/  LDC.64 R8, c[0x0][0x390] ;  /* 0x0000e400ff087b82 */ /* 0x000e620000000a00 */
[----:B------:R-:W2:Y:S03]  /*0320*/  LDCU.64 UR6, c[0x0][0x388] ;  /* 0x00007100ff0677ac */ /* 0x000ea60008000a00 */
[----:B------:R-:W-:-:S04]  /*0330*/  IMAD.X R3, RZ, RZ, UR5, P0 ;  /* 0x00000005ff037e24 */ /* 0x000fc800080e06ff */
[----:B0-----:R-:W1:Y:S01]  /*0340*/  I2F.U64 R7, R2 ;  /* 0x0000000200077312 */ /* 0x001e620000301000 */
[----:B--2---:R-:W-:-:S04]  /*0350*/  LEA R4, P0, R2, UR6, 0x2 ;  /* 0x0000000602047c11 */ /* 0x004fc8000f8010ff */
[----:B------:R-:W-:Y:S01]  /*0360*/  LEA.HI.X R5, R2, UR7, R3, 0x2, P0 ;  /* 0x0000000702057c11 */ /* 0x000fe200080f1403 */
[----:B-1----:R-:W-:-:S05]  /*0370*/  FFMA R7, R7, R9, R8 ;  /* 0x0000000907077223 */ /* 0x002fca0000000008 */
[----:B------:R-:W-:Y:S01]  /*0380*/  STG.E desc[UR8][R4.64], R7 ;  /* 0x0000000704007986 */ /* 0x000fe2000c101908 */
[----:B------:R-:W-:Y:S05]  /*0390*/  EXIT ;  /* 0x000000000000794d */ /* 0x000fea0003800000 */
.L_x_276:
        /* <DEDUP_REMOVED lines=14> */
.L_x_288:


//--------------------- .text._ZN3cub18CUB_300001_SM_10006detail8for_each13static_kernelINS2_12policy_hub_t12policy_500_tEmN6thrust24THRUST_300001_SM_1000_NS8cuda_cub20__uninitialized_fill7functorINS7_10device_ptrIfEEfEEEEvT0_T1_ --------------------------
	.section	.text._ZN3cub18CUB_300001_SM_10006detail8for_each13static_kernelINS2_12policy_hub_t12policy_500_tEmN6thrust24THRUST_300001_SM_1000_NS8cuda_cub20__uninitialized_fill7functorINS7_10device_ptrIfEEfEEEEvT0_T1_,"ax",@progbits
	.align	128
        .global         _ZN3cub18CUB_300001_SM_10006detail8for_each13static_kernelINS2_12policy_hub_t12policy_500_tEmN6thrust24THRUST_300001_SM_1000_NS8cuda_cub20__uninitialized_fill7functorINS7_10device_ptrIfEEfEEEEvT0_T1_
        .type           _ZN3cub18CUB_300001_SM_10006detail8for_each13static_kernelINS2_12policy_hub_t12policy_500_tEmN6thrust24THRUST_300001_SM_1000_NS8cuda_cub20__uninitialized_fill7functorINS7_10device_ptrIfEEfEEEEvT0_T1_,@function
        .size           _ZN3cub18CUB_300001_SM_10006detail8for_each13static_kernelINS2_12policy_hub_t12policy_500_tEmN6thrust24THRUST_300001_SM_1000_NS8cuda_cub20__uninitialized_fill7functorINS7_10device_ptrIfEEfEEEEvT0_T1_,(.L_x_289 - _ZN3cub18CUB_300001_SM_10006detail8for_each13static_kernelINS2_12policy_hub_t12policy_500_tEmN6thrust24THRUST_300001_SM_1000_NS8cuda_cub20__uninitialized_fill7functorINS7_10device_ptrIfEEfEEEEvT0_T1_)
        .other          _ZN3cub18CUB_300001_SM_10006detail8for_each13static_kernelINS2_12policy_hub_t12policy_500_tEmN6thrust24THRUST_300001_SM_1000_NS8cuda_cub20__uninitialized_fill7functorINS7_10device_ptrIfEEfEEEEvT0_T1_,@"STO_CUDA_ENTRY STV_DEFAULT"
_ZN3cub18CUB_300001_SM_10006detail8for_each13static_kernelINS2_12policy_hub_t12policy_500_tEmN6thrust24THRUST_300001_SM_1000_NS8cuda_cub20__uninitialized_fill7functorINS7_10device_ptrIfEEfEEEEvT0_T1_:
.text._ZN3cub18CUB_300001_SM_10006detail8for_each13static_kernelINS2_12policy_hub_t12policy_500_tEmN6thrust24THRUST_300001_SM_1000_NS8cuda_cub20__uninitialized_fill7functorINS7_10device_ptrIfEEfEEEEvT0_T1_:
        /* <DEDUP_REMOVED lines=8> */
[----:B------:R-:W-:-:S09]  /*0080*/  UISETP.GE.U32.AND.EX UP0, UPT, UR7, URZ, UPT, UP0 ;  /* 0x000000ff0700728c */ /* 0x000fd2000bf06100 */
[----:B--2---:R-:W-:Y:S05]  /*0090*/  BRA.U !UP0, `(.L_x_277) ;  /* 0x0000000108287547 */ /* 0x004fea000b800000 */
[----:B------:R-:W0:Y:S01]  /*00a0*/  S2R R0, SR_TID.X ;  /* 0x0000000000007919 */ /* 0x000e220000002100 */
[----:B------:R-:W1:Y:S01]  /*00b0*/  LDCU.64 UR6, c[0x0][0x388] ;  /* 0x00007100ff0677ac */ /* 0x000e620008000a00 */
[----:B------:R-:W2:Y:S01]  /*00c0*/  LDC R5, c[0x0][0x390] ;  /* 0x0000e400ff057b82 */ /* 0x000ea20000000800 */
[----:B0-----:R-:W-:-:S05]  /*00d0*/  IADD3 R0, P0, PT, R0, UR4, RZ ;  /* 0x0000000400007c10 */ /* 0x001fca000ff1e0ff */
[----:B------:R-:W-:Y:S01]  /*00e0*/  IMAD.X R3, RZ, RZ, UR5, P0 ;  /* 0x00000005ff037e24 */ /* 0x000fe200080e06ff */
[----:B-1----:R-:W-:-:S04]  /*00f0*/  LEA R2, P0, R0, UR6, 0x2 ;  /* 0x0000000600027c11 */ /* 0x002fc8000f8010ff */
[----:B------:R-:W-:-:S05]  /*0100*/  LEA.HI.X R3, R0, UR7, R3, 0x2, P0 ;  /* 0x0000000700037c11 */ /* 0x000fca00080f1403 */
[----:B--2---:R-:W-:Y:S04]  /*0110*/  STG.E desc[UR8][R2.64], R5 ;  /* 0x0000000502007986 */ /* 0x004fe8000c101908 */
[----:B------:R-:W-:Y:S01]  /*0120*/  STG.E desc[UR8][R2.64+0x400], R5 ;  /* 0x0004000502007986 */ /* 0x000fe2000c101908 */
[----:B------:R-:W-:Y:S05]  /*0130*/  EXIT ;  /* 0x000000000000794d */ /* 0x000fea0003800000 */
.L_x_277:
[----:B------:R-:W0:Y:S01]  /*0140*/  S2R R0, SR_TID.X ;  /* 0x0000000000007919 */ /* 0x000e220000002100 */
[----:B------:R-:W-:Y:S01]  /*0150*/  IMAD.U32 R2, RZ, RZ, UR7 ;  /* 0x00000007ff027e24 */ /* 0x000fe2000f8e00ff */
[----:B------:R-:W1:Y:S01]  /*0160*/  LDCU.64 UR10, c[0x0][0x388] ;  /* 0x00007100ff0a77ac */ /* 0x000e620008000a00 */
[----:B------:R-:W-:Y:S01]  /*0170*/  IMAD.U32 R4, RZ, RZ, UR7 ;  /* 0x00000007ff047e24 */ /* 0x000fe2000f8e00ff */
[----:B0-----:R-:W-:-:S04]  /*0180*/  ISETP.LT.U32.AND P0, PT, R0, UR6, PT ;  /* 0x0000000600007c0c */ /* 0x001fc8000bf01070 */
[----:B------:R-:W-:Y:S01]  /*0190*/  ISETP.GT.U32.AND.EX P0, PT, R2, RZ, PT, P0 ;  /* 0x000000ff0200720c */ /* 0x000fe20003f04100 */
[C---:B------:R-:W-:Y:S01]  /*01a0*/  VIADD R2, R0.reuse, 0x100 ;  /* 0x0000010000027836 */ /* 0x040fe20000000000 */
[----:B------:R-:W-:-:S04]  /*01b0*/  IADD3 R0, P2, PT, R0, UR4, RZ ;  /* 0x0000000400007c10 */ /* 0x000fc8000ff5e0ff */
[----:B------:R-:W-:Y:S01]  /*01c0*/  ISETP.LT.U32.AND P1, PT, R2, UR6, PT ;  /* 0x0000000602007c0c */ /* 0x000fe2000bf21070 */
[----:B------:R-:W-:Y:S01]  /*01d0*/  IMAD.X R3, RZ, RZ, UR5, P2 ;  /* 0x00000005ff037e24 */ /* 0x000fe200090e06ff */
[----:B-1----:R-:W-:Y:S02]  /*01e0*/  LEA R2, P2, R0, UR10, 0x2 ;  /* 0x0000000a00027c11 */ /* 0x002fe4000f8410ff */
[----:B------:R-:W-:Y:S02]  /*01f0*/  ISETP.GT.U32.AND.EX P1, PT, R4, RZ, PT, P1 ;  /* 0x000000ff0400720c */ /* 0x000fe40003f24110 */
[----:B------:R-:W-:Y:S01]  /*0200*/  LEA.HI.X R3, R0, UR11, R3, 0x2, P2 ;  /* 0x0000000b00037c11 */ /* 0x000fe200090f1403 */
[----:B------:R-:W0:Y:S04]  /*0210*/  @P0 LDC R5, c[0x0][0x390] ;  /* 0x0000e400ff050b82 */ /* 0x000e280000000800 */
[----:B0-----:R0:W-:Y:S06]  /*0220*/  @P0 STG.E desc[UR8][R2.64], R5 ;  /* 0x0000000502000986 */ /* 0x0011ec000c101908 */
[----:B------:R-:W-:Y:S05]  /*0230*/  @!P1 EXIT ;  /* 0x000000000000994d */ /* 0x000fea0003800000 */
[----:B0-----:R-:W0:Y:S02]  /*0240*/  LDC R5, c[0x0][0x390] ;  /* 0x0000e400ff057b82 */ /* 0x001e240000000800 */
[----:B0-----:R-:W-:Y:S01]  /*0250*/  STG.E desc[UR8][R2.64+0x400], R5 ;  /* 0x0004000502007986 */ /* 0x001fe2000c101908 */
[----:B------:R-:W-:Y:S05]  /*0260*/  EXIT ;  /* 0x000000000000794d */ /* 0x000fea0003800000 */
.L_x_278:
        /* <DEDUP_REMOVED lines=9> */
.L_x_289:


//--------------------- .text._ZN3cub18CUB_300001_SM_10006detail11EmptyKernelIvEEvv --------------------------
	.section	.text._ZN3cub18CUB_300001_SM_10006detail11EmptyKernelIvEEvv,"ax",@progbits
	.align	128
        .global         _ZN3cub18CUB_300001_SM_10006detail11EmptyKernelIvEEvv
        .type           _ZN3cub18CUB_300001_SM_10006detail11EmptyKernelIvEEvv,@function
        .size           _ZN3cub18CUB_300001_SM_10006detail11EmptyKernelIvEEvv,(.L_x_290 - _ZN3cub18CUB_300001_SM_10006detail11EmptyKernelIvEEvv)
        .other          _ZN3cub18CUB_300001_SM_10006detail11EmptyKernelIvEEvv,@"STO_CUDA_ENTRY STV_DEFAULT"
_ZN3cub18CUB_300001_SM_10006detail11EmptyKernelIvEEvv:
.text._ZN3cub18CUB_300001_SM_10006detail11EmptyKernelIvEEvv:
[----:B------:R-:W-:Y:S01]  /*0000*/  LDC R1, c[0x0][0x37c] ;  /* 0x0000df00ff017b82 */ /* 0x000fe20000000800 */
[----:B------:R-:W-:Y:S05]  /*0010*/  EXIT ;  /* 0x000000000000794d */ /* 0x000fea0003800000 */
.L_x_279:
        /* <DEDUP_REMOVED lines=14> */
.L_x_290:


//--------------------- .nv.global.init           --------------------------
	.section	.nv.global.init,"aw",@progbits
	.align	4
.nv.global.init:
	.type		__cudart_i2opi_f,@object
	.size		__cudart_i2opi_f,(.L_43 - __cudart_i2opi_f)
__cudart_i2opi_f:
        /*0000*/ 	.byte	0x41, 0x90, 0x43, 0x3c, 0x99, 0x95, 0x62, 0xdb, 0xc0, 0xdd, 0x34, 0xf5, 0xd1, 0x57, 0x27, 0xfc
        /*0010*/ 	.byte	0x29, 0x15, 0x44, 0x4e, 0x6e, 0x83, 0xf9, 0xa2
.L_43:


//--------------------- .nv.shared._ZN3cub18CUB_300001_SM_10006detail6reduce28DeviceReduceSingleTileKernelINS2_10policy_hubIfyN4cuda3std3__44plusIfEEE10Policy1000EPfSC_iS9_ffNS7_10__identityEEEvT0_T1_T2_T3_T4_T6_ --------------------------
	.section	.nv.shared._ZN3cub18CUB_300001_SM_10006detail6reduce28DeviceReduceSingleTileKernelINS2_10policy_hubIfyN4cuda3std3__44plusIfEEE10Policy1000EPfSC_iS9_ffNS7_10__identityEEEvT0_T1_T2_T3_T4_T6_,"aw",@nobits
	.sectionflags	@""
	.align	4
.nv.shared._ZN3cub18CUB_300001_SM_10006detail6reduce28DeviceReduceSingleTileKernelINS2_10policy_hubIfyN4cuda3std3__44plusIfEEE10Policy1000EPfSC_iS9_ffNS7_10__identityEEEvT0_T1_T2_T3_T4_T6_:
	.zero		1068


//--------------------- .nv.shared.reserved.0     --------------------------
	.section	.nv.shared.reserved.0,"aw",@nobits
	.weak		__nv_reservedSMEM_offset_0_alias
	.size		__nv_reservedSMEM_offset_0_alias, 0, 64
	.other		__nv_reservedSMEM_offset_0_alias,@"STO_CUDA_RESERVED_SHARED STV_DEFAULT"
__nv_reservedSMEM_offset_0_alias:
	.zero		0
	.zero		64


//--------------------- .nv.global                --------------------------
	.section	.nv.global,"aw",@nobits
.nv.global:
	.type		_ZN30_INTERNAL_ae15cdbe_4_k_cu_main6thrust24THRUST_300001_SM_1000_NS3seqE,@object
	.size		_ZN30_INTERNAL_ae15cdbe_4_k_cu_main6thrust24THRUST_300001_SM_1000_NS3seqE,(_ZN30_INTERNAL_ae15cdbe_4_k_cu_main4cuda3std3__48in_placeE - _ZN30_INTERNAL_ae15cdbe_4_k_cu_main6thrust24THRUST_300001_SM_1000_NS3seqE)
_ZN30_INTERNAL_ae15cdbe_4_k_cu_main6thrust24THRUST_300001_SM_1000_NS3seqE:
	.zero		1
	.type		_ZN30_INTERNAL_ae15cdbe_4_k_cu_main4cuda3std3__48in_placeE,@object
	.size		_ZN30_INTERNAL_ae15cdbe_4_k_cu_main4cuda3std3__48in_placeE,(_ZN30_INTERNAL_ae15cdbe_4_k_cu_main4cuda3std6ranges3__45__cpo4sizeE - _ZN30_INTERNAL_ae15cdbe_4_k_cu_main4cuda3std3__48in_placeE)
_ZN30_INTERNAL_ae15cdbe_4_k_cu_main4cuda3std3__48in_placeE:
	.zero		1
	.type		_ZN30_INTERNAL_ae15cdbe_4_k_cu_main4cuda3std6ranges3__45__cpo4sizeE,@object
	.size		_ZN30_INTERNAL_ae15cdbe_4_k_cu_main4cuda3std6ranges3__45__cpo4sizeE,(_ZN30_INTERNAL_ae15cdbe_4_k_cu_main6thrust24THRUST_300001_SM_1000_NS12placeholders2_3E - _ZN30_INTERNAL_ae15cdbe_4_k_cu_main4cuda3std6ranges3__45__cpo4sizeE)
_ZN30_INTERNAL_ae15cdbe_4_k_cu_main4cuda3std6ranges3__45__cpo4sizeE:
	.zero		1
	.type		_ZN30_INTERNAL_ae15cdbe_4_k_cu_main6thrust24THRUST_300001_SM_1000_NS12placeholders2_3E,@object
	.size		_ZN30_INTERNAL_ae15cdbe_4_k_cu_main6thrust24THRUST_300001_SM_1000_NS12placeholders2_3E,(_ZN30_INTERNAL_ae15cdbe_4_k_cu_main4cuda3std3__45__cpo6cbeginE - _ZN30_INTERNAL_ae15cdbe_4_k_cu_main6thrust24THRUST_300001_SM_1000_NS12placeholders2_3E)
_ZN30_INTERNAL_ae15cdbe_4_k_cu_main6thrust24THRUST_300001_SM_1000_NS12placeholders2_3E:
	.zero		1
	.type		_ZN30_INTERNAL_ae15cdbe_4_k_cu_main4cuda3std3__45__cpo6cbeginE,@object
	.size		_ZN30_INTERNAL_ae15cdbe_4_k_cu_main4cuda3std3__45__cpo6cbeginE,(_ZN30_INTERNAL_ae15cdbe_4_k_cu_main4cuda3std6ranges3__45__cpo6cbeginE - _ZN30_INTERNAL_ae15cdbe_4_k_cu_main4cuda3std3__45__cpo6cbeginE)
_ZN30_INTERNAL_ae15cdbe_4_k_cu_main4cuda3std3__45__cpo6cbeginE:
	.zero		1
	.type		_ZN30_INTERNAL_ae15cdbe_4_k_cu_main4cuda3std6ranges3__45__cpo6cbeginE,@object
	.size		_ZN30_INTERNAL_ae15cdbe_4_k_cu_main4cuda3std6ranges3__45__cpo6cbeginE,(_ZN30_INTERNAL_ae15cdbe_4_k_cu_main6thrust24THRUST_300001_SM_1000_NS12placeholders2_7E - _ZN30_INTERNAL_ae15cdbe_4_k_cu_main4cuda3std6ranges3__45__cpo6cbeginE)
_ZN30_INTERNAL_ae15cdbe_4_k_cu_main4cuda3std6ranges3__45__cpo6cbeginE:
	.zero		1
	.type		_ZN30_INTERNAL_ae15cdbe_4_k_cu_main6thrust24THRUST_300001_SM_1000_NS12placeholders2_7E,@object
	.size		_ZN30_INTERNAL_ae15cdbe_4_k_cu_main6thrust24THRUST_300001_SM_1000_NS12placeholders2_7E,(_ZN30_INTERNAL_ae15cdbe_4_k_cu_main4cuda3std3__45__cpo7crbeginE - _ZN30_INTERNAL_ae15cdbe_4_k_cu_main6thrust24THRUST_300001_SM_1000_NS12placeholders2_7E)
_ZN30_INTERNAL_ae15cdbe_4_k_cu_main6thrust24THRUST_300001_SM_1000_NS12placeholders2_7E:
	.zero		1
	.type		_ZN30_INTERNAL_ae15cdbe_4_k_cu_main4cuda3std3__45__cpo7crbeginE,@object
	.size		_ZN30_INTERNAL_ae15cdbe_4_k_cu_main4cuda3std3__45__cpo7crbeginE,(_ZN30_INTERNAL_ae15cdbe_4_k_cu_main4cuda3std6ranges3__45__cpo4nextE - _ZN30_INTERNAL_ae15cdbe_4_k_cu_main4cuda3std3__45__cpo7crbeginE)
_ZN30_INTERNAL_ae15cdbe_4_k_cu_main4cuda3std3__45__cpo7crbeginE:
	.zero		1
	.type		_ZN30_INTERNAL_ae15cdbe_4_k_cu_main4cuda3std6ranges3__45__cpo4nextE,@object
	.size		_ZN30_INTERNAL_ae15cdbe_4_k_cu_main4cuda3std6ranges3__45__cpo4nextE,(_ZN30_INTERNAL_ae15cdbe_4_k_cu_main4cuda3std6ranges3__45__cpo4swapE - _ZN30_INTERNAL_ae15cdbe_4_k_cu_main4cuda3std6ranges3__45__cpo4nextE)
_ZN30_INTERNAL_ae15cdbe_4_k_cu_main4cuda3std6ranges3__45__cpo4nextE:
	.zero		1
	.type		_ZN30_INTERNAL_ae15cdbe_4_k_cu_main4cuda3std6ranges3__45__cpo4swapE,@object
	.size		_ZN30_INTERNAL_ae15cdbe_4_k_cu_main4cuda3std6ranges3__45__cpo4swapE,(_ZN30_INTERNAL_ae15cdbe_4_k_cu_main6thrust24THRUST_300001_SM_1000_NS8cuda_cub10par_nosyncE - _ZN30_INTERNAL_ae15cdbe_4_k_cu_main4cuda3std6ranges3__45__cpo4swapE)
_ZN30_INTERNAL_ae15cdbe_4_k_cu_main4cuda3std6ranges3__45__cpo4swapE:
	.zero		1
	.type		_ZN30_INTERNAL_ae15cdbe_4_k_cu_main6thrust24THRUST_300001_SM_1000_NS8cuda_cub10par_nosyncE,@object
	.size		_ZN30_INTERNAL_ae15cdbe_4_k_cu_main6thrust24THRUST_300001_SM_1000_NS8cuda_cub10par_nosyncE,(_ZN30_INTERNAL_ae15cdbe_4_k_cu_main6thrust24THRUST_300001_SM_1000_NS12placeholders2_9E - _ZN30_INTERNAL_ae15cdbe_4_k_cu_main6thrust24THRUST_300001_SM_1000_NS8cuda_cub10par_nosyncE)
_ZN30_INTERNAL_ae15cdbe_4_k_cu_main6thrust24THRUST_300001_SM_1000_NS8cuda_cub10par_nosyncE:
	.zero		1
	.type		_ZN30_INTERNAL_ae15cdbe_4_k_cu_main6thrust24THRUST_300001_SM_1000_NS12placeholders2_9E,@object
	.size		_ZN30_INTERNAL_ae15cdbe_4_k_cu_main6thrust24THRUST_300001_SM_1000_NS12placeholders2_9E,(_ZN30_INTERNAL_ae15cdbe_4_k_cu_main4cuda3std3__432_GLOBAL__N__ae15cdbe_4_k_cu_main6ignoreE - _ZN30_INTERNAL_ae15cdbe_4_k_cu_main6thrust24THRUST_300001_SM_1000_NS12placeholders2_9E)
_ZN30_INTERNAL_ae15cdbe_4_k_cu_main6thrust24THRUST_300001_SM_1000_NS12placeholders2_9E:
	.zero		1
	.type		_ZN30_INTERNAL_ae15cdbe_4_k_cu_main4cuda3std3__432_GLOBAL__N__ae15cdbe_4_k_cu_main6ignoreE,@object
	.size		_ZN30_INTERNAL_ae15cdbe_4_k_cu_main4cuda3std3__432_GLOBAL__N__ae15cdbe_4_k_cu_main6ignoreE,(_ZN30_INTERNAL_ae15cdbe_4_k_cu_main4cuda3std6ranges3__45__cpo4dataE - _ZN30_INTERNAL_ae15cdbe_4_k_cu_main4cuda3std3__432_GLOBAL__N__ae15cdbe_4_k_cu_main6ignoreE)
_ZN30_INTERNAL_ae15cdbe_4_k_cu_main4cuda3std3__432_GLOBAL__N__ae15cdbe_4_k_cu_main6ignoreE:
	.zero		1
	.type		_ZN30_INTERNAL_ae15cdbe_4_k_cu_main4cuda3std6ranges3__45__cpo4dataE,@object
	.size		_ZN30_INTERNAL_ae15cdbe_4_k_cu_main4cuda3std6ranges3__45__cpo4dataE,(_ZN30_INTERNAL_ae15cdbe_4_k_cu_main6thrust24THRUST_300001_SM_1000_NS12placeholders2_1E - _ZN30_INTERNAL_ae15cdbe_4_k_cu_main4cuda3std6ranges3__45__cpo4dataE)
_ZN30_INTERNAL_ae15cdbe_4_k_cu_main4cuda3std6ranges3__45__cpo4dataE:
	.zero		1
	.type		_ZN30_INTERNAL_ae15cdbe_4_k_cu_main6thrust24THRUST_300001_SM_1000_NS12placeholders2_1E,@object
	.size		_ZN30_INTERNAL_ae15cdbe_4_k_cu_main6thrust24THRUST_300001_SM_1000_NS12placeholders2_1E,(_ZN30_INTERNAL_ae15cdbe_4_k_cu_main4cuda3std3__45__cpo5beginE - _ZN30_INTERNAL_ae15cdbe_4_k_cu_main6thrust24THRUST_300001_SM_1000_NS12placeholders2_1E)
_ZN30_INTERNAL_ae15cdbe_4_k_cu_main6thrust24THRUST_300001_SM_1000_NS12placeholders2_1E:
	.zero		1
	.type		_ZN30_INTERNAL_ae15cdbe_4_k_cu_main4cuda3std3__45__cpo5beginE,@object
	.size		_ZN30_INTERNAL_ae15cdbe_4_k_cu_main4cuda3std3__45__cpo5beginE,(_ZN30_INTERNAL_ae15cdbe_4_k_cu_main4cuda3std6ranges3__45__cpo5beginE - _ZN30_INTERNAL_ae15cdbe_4_k_cu_main4cuda3std3__45__cpo5beginE)
_ZN30_INTERNAL_ae15cdbe_4_k_cu_main4cuda3std3__45__cpo5beginE:
	.zero		1
	.type		_ZN30_INTERNAL_ae15cdbe_4_k_cu_main4cuda3std6ranges3__45__cpo5beginE,@object
	.size		_ZN30_INTERNAL_ae15cdbe_4_k_cu_main4cuda3std6ranges3__45__cpo5beginE,(_ZN30_INTERNAL_ae15cdbe_4_k_cu_main6thrust24THRUST_300001_SM_1000_NS12placeholders2_5E - _ZN30_INTERNAL_ae15cdbe_4_k_cu_main4cuda3std6ranges3__45__cpo5beginE)
_ZN30_INTERNAL_ae15cdbe_4_k_cu_main4cuda3std6ranges3__45__cpo5beginE:
	.zero		1
	.type		_ZN30_INTERNAL_ae15cdbe_4_k_cu_main6thrust24THRUST_300001_SM_1000_NS12placeholders2_5E,@object
	.size		_ZN30_INTERNAL_ae15cdbe_4_k_cu_main6thrust24THRUST_300001_SM_1000_NS12placeholders2_5E,(_ZN30_INTERNAL_ae15cdbe_4_k_cu_main4cuda3std3__45__cpo6rbeginE - _ZN30_INTERNAL_ae15cdbe_4_k_cu_main6thrust24THRUST_300001_SM_1000_NS12placeholders2_5E)
_ZN30_INTERNAL_ae15cdbe_4_k_cu_main6thrust24THRUST_300001_SM_1000_NS12placeholders2_5E:
	.zero		1
	.type		_ZN30_INTERNAL_ae15cdbe_4_k_cu_main4cuda3std3__45__cpo6rbeginE,@object
	.size		_ZN30_INTERNAL_ae15cdbe_4_k_cu_main4cuda3std3__45__cpo6rbeginE,(_ZN30_INTERNAL_ae15cdbe_4_k_cu_main4cuda3std6ranges3__45__cpo7advanceE - _ZN30_INTERNAL_ae15cdbe_4_k_cu_main4cuda3std3__45__cpo6rbeginE)
_ZN30_INTERNAL_ae15cdbe_4_k_cu_main4cuda3std3__45__cpo6rbeginE:
	.zero		1
	.type		_ZN30_INTERNAL_ae15cdbe_4_k_cu_main4cuda3std6ranges3__45__cpo7advanceE,@object
	.size		_ZN30_INTERNAL_ae15cdbe_4_k_cu_main4cuda3std6ranges3__45__cpo7advanceE,(_ZN30_INTERNAL_ae15cdbe_4_k_cu_main4cuda3std3__47nulloptE - _ZN30_INTERNAL_ae15cdbe_4_k_cu_main4cuda3std6ranges3__45__cpo7advanceE)
_ZN30_INTERNAL_ae15cdbe_4_k_cu_main4cuda3std6ranges3__45__cpo7advanceE:
	.zero		1
	.type		_ZN30_INTERNAL_ae15cdbe_4_k_cu_main4cuda3std3__47nulloptE,@object
	.size		_ZN30_INTERNAL_ae15cdbe_4_k_cu_main4cuda3std3__47nulloptE,(_ZN30_INTERNAL_ae15cdbe_4_k_cu_main4cuda3std6ranges3__45__cpo8distanceE - _ZN30_INTERNAL_ae15cdbe_4_k_cu_main4cuda3std3__47nulloptE)
_ZN30_INTERNAL_ae15cdbe_4_k_cu_main4cuda3std3__47nulloptE:
	.zero		1
	.type		_ZN30_INTERNAL_ae15cdbe_4_k_cu_main4cuda3std6ranges3__45__cpo8distanceE,@object
	.size		_ZN30_INTERNAL_ae15cdbe_4_k_cu_main4cuda3std6ranges3__45__cpo8distanceE,(_ZN30_INTERNAL_ae15cdbe_4_k_cu_main6thrust24THRUST_300001_SM_1000_NS12placeholders3_10E - _ZN30_INTERNAL_ae15cdbe_4_k_cu_main4cuda3std6ranges3__45__cpo8distanceE)
_ZN30_INTERNAL_ae15cdbe_4_k_cu_main4cuda3std6ranges3__45__cpo8distanceE:
	.zero		1
	.type		_ZN30_INTERNAL_ae15cdbe_4_k_cu_main6thrust24THRUST_300001_SM_1000_NS12placeholders3_10E,@object
	.size		_ZN30_INTERNAL_ae15cdbe_4_k_cu_main6thrust24THRUST_300001_SM_1000_NS12placeholders3_10E,(_ZN30_INTERNAL_ae15cdbe_4_k_cu_main4cuda3std3__419piecewise_constructE - _ZN30_INTERNAL_ae15cdbe_4_k_cu_main6thrust24THRUST_300001_SM_1000_NS12placeholders3_10E)
_ZN30_INTERNAL_ae15cdbe_4_k_cu_main6thrust24THRUST_300001_SM_1000_NS12placeholders3_10E:
	.zero		1
	.type		_ZN30_INTERNAL_ae15cdbe_4_k_cu_main4cuda3std3__419piecewise_constructE,@object
	.size		_ZN30_INTERNAL_ae15cdbe_4_k_cu_main4cuda3std3__419piecewise_constructE,(_ZN30_INTERNAL_ae15cdbe_4_k_cu_main4cuda3std6ranges3__45__cpo5cdataE - _ZN30_INTERNAL_ae15cdbe_4_k_cu_main4cuda3std3__419piecewise_constructE)
_ZN30_INTERNAL_ae15cdbe_4_k_cu_main4cuda3std3__419piecewise_constructE:
	.zero		1
	.type		_ZN30_INTERNAL_ae15cdbe_4_k_cu_main4cuda3std6ranges3__45__cpo5cdataE,@object
	.size		_ZN30_INTERNAL_ae15cdbe_4_k_cu_main4cuda3std6ranges3__45__cpo5cdataE,(_ZN30_INTERNAL_ae15cdbe_4_k_cu_main6thrust24THRUST_300001_SM_1000_NS12placeholders2_2E - _ZN30_INTERNAL_ae15cdbe_4_k_cu_main4cuda3std6ranges3__45__cpo5cdataE)
_ZN30_INTERNAL_ae15cdbe_4_k_cu_main4cuda3std6ranges3__45__cpo5cdataE:
	.zero		1
	.type		_ZN30_INTERNAL_ae15cdbe_4_k_cu_main6thrust24THRUST_300001_SM_1000_NS12placeholders2_2E,@object
	.size		_ZN30_INTERNAL_ae15cdbe_4_k_cu_main6thrust24THRUST_300001_SM_1000_NS12placeholders2_2E,(_ZN30_INTERNAL_ae15cdbe_4_k_cu_main4cuda3std3__45__cpo3endE - _ZN30_INTERNAL_ae15cdbe_4_k_cu_main6thrust24THRUST_300001_SM_1000_NS12placeholders2_2E)
_ZN30_INTERNAL_ae15cdbe_4_k_cu_main6thrust24THRUST_300001_SM_1000_NS12placeholders2_2E:
	.zero		1
	.type		_ZN30_INTERNAL_ae15cdbe_4_k_cu_main4cuda3std3__45__cpo3endE,@object
	.size		_ZN30_INTERNAL_ae15cdbe_4_k_cu_main4cuda3std3__45__cpo3endE,(_ZN30_INTERNAL_ae15cdbe_4_k_cu_main4cuda3std6ranges3__45__cpo3endE - _ZN30_INTERNAL_ae15cdbe_4_k_cu_main4cuda3std3__45__cpo3endE)
_ZN30_INTERNAL_ae15cdbe_4_k_cu_main4cuda3std3__45__cpo3endE:
	.zero		1
	.type		_ZN30_INTERNAL_ae15cdbe_4_k_cu_main4cuda3std6ranges3__45__cpo3endE,@object
	.size		_ZN30_INTERNAL_ae15cdbe_4_k_cu_main4cuda3std6ranges3__45__cpo3endE,(_ZN30_INTERNAL_ae15cdbe_4_k_cu_main6thrust24THRUST_300001_SM_1000_NS12placeholders2_6E - _ZN30_INTERNAL_ae15cdbe_4_k_cu_main4cuda3std6ranges3__45__cpo3endE)
_ZN30_INTERNAL_ae15cdbe_4_k_cu_main4cuda3std6ranges3__45__cpo3endE:
	.zero		1
	.type		_ZN30_INTERNAL_ae15cdbe_4_k_cu_main6thrust24THRUST_300001_SM_1000_NS12placeholders2_6E,@object
	.size		_ZN30_INTERNAL_ae15cdbe_4_k_cu_main6thrust24THRUST_300001_SM_1000_NS12placeholders2_6E,(_ZN30_INTERNAL_ae15cdbe_4_k_cu_main4cuda3std3__45__cpo4rendE - _ZN30_INTERNAL_ae15cdbe_4_k_cu_main6thrust24THRUST_300001_SM_1000_NS12placeholders2_6E)
_ZN30_INTERNAL_ae15cdbe_4_k_cu_main6thrust24THRUST_300001_SM_1000_NS12placeholders2_6E:
	.zero		1
	.type		_ZN30_INTERNAL_ae15cdbe_4_k_cu_main4cuda3std3__45__cpo4rendE,@object
	.size		_ZN30_INTERNAL_ae15cdbe_4_k_cu_main4cuda3std3__45__cpo4rendE,(_ZN30_INTERNAL_ae15cdbe_4_k_cu_main4cuda3std6ranges3__45__cpo9iter_swapE - _ZN30_INTERNAL_ae15cdbe_4_k_cu_main4cuda3std3__45__cpo4rendE)
_ZN30_INTERNAL_ae15cdbe_4_k_cu_main4cuda3std3__45__cpo4rendE:
	.zero		1
	.type		_ZN30_INTERNAL_ae15cdbe_4_k_cu_main4cuda3std6ranges3__45__cpo9iter_swapE,@object
	.size		_ZN30_INTERNAL_ae15cdbe_4_k_cu_main4cuda3std6ranges3__45__cpo9iter_swapE,(_ZN30_INTERNAL_ae15cdbe_4_k_cu_main4cuda3std3__48unexpectE - _ZN30_INTERNAL_ae15cdbe_4_k_cu_main4cuda3std6ranges3__45__cpo9iter_swapE)
_ZN30_INTERNAL_ae15cdbe_4_k_cu_main4cuda3std6ranges3__45__cpo9iter_swapE:
	.zero		1
	.type		_ZN30_INTERNAL_ae15cdbe_4_k_cu_main4cuda3std3__48unexpectE,@object
	.size		_ZN30_INTERNAL_ae15cdbe_4_k_cu_main4cuda3std3__48unexpectE,(_ZN30_INTERNAL_ae15cdbe_4_k_cu_main6thrust24THRUST_300001_SM_1000_NS8cuda_cub3parE - _ZN30_INTERNAL_ae15cdbe_4_k_cu_main4cuda3std3__48unexpectE)
_ZN30_INTERNAL_ae15cdbe_4_k_cu_main4cuda3std3__48unexpectE:
	.zero		1
	.type		_ZN30_INTERNAL_ae15cdbe_4_k_cu_main6thrust24THRUST_300001_SM_1000_NS8cuda_cub3parE,@object
	.size		_ZN30_INTERNAL_ae15cdbe_4_k_cu_main6thrust24THRUST_300001_SM_1000_NS8cuda_cub3parE,(_ZN30_INTERNAL_ae15cdbe_4_k_cu_main6thrust24THRUST_300001_SM_1000_NS12placeholders2_4E - _ZN30_INTERNAL_ae15cdbe_4_k_cu_main6thrust24THRUST_300001_SM_1000_NS8cuda_cub3parE)
_ZN30_INTERNAL_ae15cdbe_4_k_cu_main6thrust24THRUST_300001_SM_1000_NS8cuda_cub3parE:
	.zero		1
	.type		_ZN30_INTERNAL_ae15cdbe_4_k_cu_main6thrust24THRUST_300001_SM_1000_NS12placeholders2_4E,@object
	.size		_ZN30_INTERNAL_ae15cdbe_4_k_cu_main6thrust24THRUST_300001_SM_1000_NS12placeholders2_4E,(_ZN30_INTERNAL_ae15cdbe_4_k_cu_main4cuda3std3__45__cpo4cendE - _ZN30_INTERNAL_ae15cdbe_4_k_cu_main6thrust24THRUST_300001_SM_1000_NS12placeholders2_4E)
_ZN30_INTERNAL_ae15cdbe_4_k_cu_main6thrust24THRUST_300001_SM_1000_NS12placeholders2_4E:
	.zero		1
	.type		_ZN30_INTERNAL_ae15cdbe_4_k_cu_main4cuda3std3__45__cpo4cendE,@object
	.size		_ZN30_INTERNAL_ae15cdbe_4_k_cu_main4cuda3std3__45__cpo4cendE,(_ZN30_INTERNAL_ae15cdbe_4_k_cu_main4cuda3std6ranges3__45__cpo4cendE - _ZN30_INTERNAL_ae15cdbe_4_k_cu_main4cuda3std3__45__cpo4cendE)
_ZN30_INTERNAL_ae15cdbe_4_k_cu_main4cuda3std3__45__cpo4cendE:
	.zero		1
	.type		_ZN30_INTERNAL_ae15cdbe_4_k_cu_main4cuda3std6ranges3__45__cpo4cendE,@object
	.size		_ZN30_INTERNAL_ae15cdbe_4_k_cu_main4cuda3std6ranges3__45__cpo4cendE,(_ZN30_INTERNAL_ae15cdbe_4_k_cu_main4cuda3std3__420unreachable_sentinelE - _ZN30_INTERNAL_ae15cdbe_4_k_cu_main4cuda3std6ranges3__45__cpo4cendE)
_ZN30_INTERNAL_ae15cdbe_4_k_cu_main4cuda3std6ranges3__45__cpo4cendE:
	.zero		1
	.type		_ZN30_INTERNAL_ae15cdbe_4_k_cu_main4cuda3std3__420unreachable_sentinelE,@object
	.size		_ZN30_INTERNAL_ae15cdbe_4_k_cu_main4cuda3std3__420unreachable_sentinelE,(_ZN30_INTERNAL_ae15cdbe_4_k_cu_main4cuda3std6ranges3__45__cpo5ssizeE - _ZN30_INTERNAL_ae15cdbe_4_k_cu_main4cuda3std3__420unreachable_sentinelE)
_ZN30_INTERNAL_ae15cdbe_4_k_cu_main4cuda3std3__420unreachable_sentinelE:
	.zero		1
	.type		_ZN30_INTERNAL_ae15cdbe_4_k_cu_main4cuda3std6ranges3__45__cpo5ssizeE,@object
	.size		_ZN30_INTERNAL_ae15cdbe_4_k_cu_main4cuda3std6ranges3__45__cpo5ssizeE,(_ZN30_INTERNAL_ae15cdbe_4_k_cu_main6thrust24THRUST_300001_SM_1000_NS12placeholders2_8E - _ZN30_INTERNAL_ae15cdbe_4_k_cu_main4cuda3std6ranges3__45__cpo5ssizeE)
_ZN30_INTERNAL_ae15cdbe_4_k_cu_main4cuda3std6ranges3__45__cpo5ssizeE:
	.zero		1
	.type		_ZN30_INTERNAL_ae15cdbe_4_k_cu_main6thrust24THRUST_300001_SM_1000_NS12placeholders2_8E,@object
	.size		_ZN30_INTERNAL_ae15cdbe_4_k_cu_main6thrust24THRUST_300001_SM_1000_NS12placeholders2_8E,(_ZN30_INTERNAL_ae15cdbe_4_k_cu_main4cuda3std3__45__cpo5crendE - _ZN30_INTERNAL_ae15cdbe_4_k_cu_main6thrust24THRUST_300001_SM_1000_NS12placeholders2_8E)
_ZN30_INTERNAL_ae15cdbe_4_k_cu_main6thrust24THRUST_300001_SM_1000_NS12placeholders2_8E:
	.zero		1
	.type		_ZN30_INTERNAL_ae15cdbe_4_k_cu_main4cuda3std3__45__cpo5crendE,@object
	.size		_ZN30_INTERNAL_ae15cdbe_4_k_cu_main4cuda3std3__45__cpo5crendE,(_ZN30_INTERNAL_ae15cdbe_4_k_cu_main4cuda3std6ranges3__45__cpo4prevE - _ZN30_INTERNAL_ae15cdbe_4_k_cu_main4cuda3std3__45__cpo5crendE)
_ZN30_INTERNAL_ae15cdbe_4_k_cu_main4cuda3std3__45__cpo5crendE:
	.zero		1
	.type		_ZN30_INTERNAL_ae15cdbe_4_k_cu_main4cuda3std6ranges3__45__cpo4prevE,@object
	.size		_ZN30_INTERNAL_ae15cdbe_4_k_cu_main4cuda3std6ranges3__45__cpo4prevE,(_ZN30_INTERNAL_ae15cdbe_4_k_cu_main4cuda3std6ranges3__45__cpo9iter_moveE - _ZN30_INTERNAL_ae15cdbe_4_k_cu_main4cuda3std6ranges3__45__cpo4prevE)
_ZN30_INTERNAL_ae15cdbe_4_k_cu_main4cuda3std6ranges3__45__cpo4prevE:
	.zero		1
	.type		_ZN30_INTERNAL_ae15cdbe_4_k_cu_main4cuda3std6ranges3__45__cpo9iter_moveE,@object
	.size		_ZN30_INTERNAL_ae15cdbe_4_k_cu_main4cuda3std6ranges3__45__cpo9iter_moveE,(_ZN30_INTERNAL_ae15cdbe_4_k_cu_main6thrust24THRUST_300001_SM_1000_NS6system6detail10sequential3seqE - _ZN30_INTERNAL_ae15cdbe_4_k_cu_main4cuda3std6ranges3__45__cpo9iter_moveE)
_ZN30_INTERNAL_ae15cdbe_4_k_cu_main4cuda3std6ranges3__45__cpo9iter_moveE:
	.zero		1
	.type		_ZN30_INTERNAL_ae15cdbe_4_k_cu_main6thrust24THRUST_300001_SM_1000_NS6system6detail10sequential3seqE,@object
	.size		_ZN30_INTERNAL_ae15cdbe_4_k_cu_main6thrust24THRUST_300001_SM_1000_NS6system6detail10sequential3seqE,(.L_31 - _ZN30_INTERNAL_ae15cdbe_4_k_cu_main6thrust24THRUST_300001_SM_1000_NS6system6detail10sequential3seqE)
_ZN30_INTERNAL_ae15cdbe_4_k_cu_main6thrust24THRUST_300001_SM_1000_NS6system6detail10sequential3seqE:
	.zero		1
.L_31:


//--------------------- .nv.shared._ZN3cub18CUB_300001_SM_10006detail6reduce18DeviceReduceKernelINS2_10policy_hubIfyN4cuda3std3__44plusIfEEE10Policy1000EN6thrust24THRUST_300001_SM_1000_NS6detail15normal_iteratorINSD_10device_ptrIfEEEEyS9_fNS7_10__identityEEEvT0_PT3_T1_NS0_13GridEvenShareISN_EET2_T4_ --------------------------
	.section	.nv.shared._ZN3cub18CUB_300001_SM_10006detail6reduce18DeviceReduceKernelINS2_10policy_hubIfyN4cuda3std3__44plusIfEEE10Policy1000EN6thrust24THRUST_300001_SM_1000_NS6detail15normal_iteratorINSD_10device_ptrIfEEEEyS9_fNS7_10__identityEEEvT0_PT3_T1_NS0_13GridEvenShareISN_EET2_T4_,"aw",@nobits
	.sectionflags	@""
	.align	4
.nv.shared._ZN3cub18CUB_300001_SM_10006detail6reduce18DeviceReduceKernelINS2_10policy_hubIfyN4cuda3std3__44plusIfEEE10Policy1000EN6thrust24THRUST_300001_SM_1000_NS6detail15normal_iteratorINSD_10device_ptrIfEEEEyS9_fNS7_10__identityEEEvT0_PT3_T1_NS0_13GridEvenShareISN_EET2_T4_:
	.zero		1068


//--------------------- .nv.shared._ZN3cub18CUB_300001_SM_10006detail6reduce28DeviceReduceSingleTileKernelINS2_10policy_hubIfyN4cuda3std3__44plusIfEEE10Policy1000EN6thrust24THRUST_300001_SM_1000_NS6detail15normal_iteratorINSD_10device_ptrIfEEEEPfyS9_ffNS7_10__identityEEEvT0_T1_T2_T3_T4_T6_ --------------------------
	.section	.nv.shared._ZN3cub18CUB_300001_SM_10006detail6reduce28DeviceReduceSingleTileKernelINS2_10policy_hubIfyN4cuda3std3__44plusIfEEE10Policy1000EN6thrust24THRUST_300001_SM_1000_NS6detail15normal_iteratorINSD_10device_ptrIfEEEEPfyS9_ffNS7_10__identityEEEvT0_T1_T2_T3_T4_T6_,"aw",@nobits
	.sectionflags	@""
	.align	4
.nv.shared._ZN3cub18CUB_300001_SM_10006detail6reduce28DeviceReduceSingleTileKernelINS2_10policy_hubIfyN4cuda3std3__44plusIfEEE10Policy1000EN6thrust24THRUST_300001_SM_1000_NS6detail15normal_iteratorINSD_10device_ptrIfEEEEPfyS9_ffNS7_10__identityEEEvT0_T1_T2_T3_T4_T6_:
	.zero		1068


//--------------------- .nv.shared._ZN3cub18CUB_300001_SM_10006detail6reduce28DeviceReduceSingleTileKernelINS2_10policy_hubIfjN4cuda3std3__44plusIfEEE10Policy1000EPfSC_iS9_ffNS7_10__identityEEEvT0_T1_T2_T3_T4_T6_ --------------------------
	.section	.nv.shared._ZN3cub18CUB_300001_SM_10006detail6reduce28DeviceReduceSingleTileKernelINS2_10policy_hubIfjN4cuda3std3__44plusIfEEE10Policy1000EPfSC_iS9_ffNS7_10__identityEEEvT0_T1_T2_T3_T4_T6_,"aw",@nobits
	.sectionflags	@""
	.align	4
.nv.shared._ZN3cub18CUB_300001_SM_10006detail6reduce28DeviceReduceSingleTileKernelINS2_10policy_hubIfjN4cuda3std3__44plusIfEEE10Policy1000EPfSC_iS9_ffNS7_10__identityEEEvT0_T1_T2_T3_T4_T6_:
	.zero		1108


//--------------------- .nv.shared._ZN3cub18CUB_300001_SM_10006detail6reduce18DeviceReduceKernelINS2_10policy_hubIfjN4cuda3std3__44plusIfEEE10Policy1000EN6thrust24THRUST_300001_SM_1000_NS6detail15normal_iteratorINSD_10device_ptrIfEEEEjS9_fNS7_10__identityEEEvT0_PT3_T1_NS0_13GridEvenShareISN_EET2_T4_ --------------------------
	.section	.nv.shared._ZN3cub18CUB_300001_SM_10006detail6reduce18DeviceReduceKernelINS2_10policy_hubIfjN4cuda3std3__44plusIfEEE10Policy1000EN6thrust24THRUST_300001_SM_1000_NS6detail15normal_iteratorINSD_10device_ptrIfEEEEjS9_fNS7_10__identityEEEvT0_PT3_T1_NS0_13GridEvenShareISN_EET2_T4_,"aw",@nobits
	.sectionflags	@""
	.align	4
.nv.shared._ZN3cub18CUB_300001_SM_10006detail6reduce18DeviceReduceKernelINS2_10policy_hubIfjN4cuda3std3__44plusIfEEE10Policy1000EN6thrust24THRUST_300001_SM_1000_NS6detail15normal_iteratorINSD_10device_ptrIfEEEEjS9_fNS7_10__identityEEEvT0_PT3_T1_NS0_13GridEvenShareISN_EET2_T4_:
	.zero		1108


//--------------------- .nv.shared._ZN3cub18CUB_300001_SM_10006detail6reduce28DeviceReduceSingleTileKernelINS2_10policy_hubIfjN4cuda3std3__44plusIfEEE10Policy1000EN6thrust24THRUST_300001_SM_1000_NS6detail15normal_iteratorINSD_10device_ptrIfEEEEPfjS9_ffNS7_10__identityEEEvT0_T1_T2_T3_T4_T6_ --------------------------
	.section	.nv.shared._ZN3cub18CUB_300001_SM_10006detail6reduce28DeviceReduceSingleTileKernelINS2_10policy_hubIfjN4cuda3std3__44plusIfEEE10Policy1000EN6thrust24THRUST_300001_SM_1000_NS6detail15normal_iteratorINSD_10device_ptrIfEEEEPfjS9_ffNS7_10__identityEEEvT0_T1_T2_T3_T4_T6_,"aw",@nobits
	.sectionflags	@""
	.align	4
.nv.shared._ZN3cub18CUB_300001_SM_10006detail6reduce28DeviceReduceSingleTileKernelINS2_10policy_hubIfjN4cuda3std3__44plusIfEEE10Policy1000EN6thrust24THRUST_300001_SM_1000_NS6detail15normal_iteratorINSD_10device_ptrIfEEEEPfjS9_ffNS7_10__identityEEEvT0_T1_T2_T3_T4_T6_:
	.zero		1108


//--------------------- .nv.constant0._ZN3cub18CUB_300001_SM_10006detail6reduce28DeviceReduceSingleTileKernelINS2_10policy_hubIfyN4cuda3std3__44plusIfEEE10Policy1000EPfSC_iS9_ffNS7_10__identityEEEvT0_T1_T2_T3_T4_T6_ --------------------------
	.section	.nv.constant0._ZN3cub18CUB_300001_SM_10006detail6reduce28DeviceReduceSingleTileKernelINS2_10policy_hubIfyN4cuda3std3__44plusIfEEE10Policy1000EPfSC_iS9_ffNS7_10__identityEEEvT0_T1_T2_T3_T4_T6_,"a",@progbits
	.sectionflags	@""
	.align	4
.nv.constant0._ZN3cub18CUB_300001_SM_10006detail6reduce28DeviceReduceSingleTileKernelINS2_10policy_hubIfyN4cuda3std3__44plusIfEEE10Policy1000EPfSC_iS9_ffNS7_10__identityEEEvT0_T1_T2_T3_T4_T6_:
	.zero		925


//--------------------- .nv.constant0._ZN3cub18CUB_300001_SM_10006detail6reduce18DeviceReduceKernelINS2_10policy_hubIfyN4cuda3std3__44plusIfEEE10Policy1000EN6thrust24THRUST_300001_SM_1000_NS6detail15normal_iteratorINSD_10device_ptrIfEEEEyS9_fNS7_10__identityEEEvT0_PT3_T1_NS0_13GridEvenShareISN_EET2_T4_ --------------------------
	.section	.nv.constant0._ZN3cub18CUB_300001_SM_10006detail6reduce18DeviceReduceKernelINS2_10policy_hubIfyN4cuda3std3__44plusIfEEE10Policy1000EN6thrust24THRUST_300001_SM_1000_NS6detail15normal_iteratorINSD_10device_ptrIfEEEEyS9_fNS7_10__identityEEEvT0_PT3_T1_NS0_13GridEvenShareISN_EET2_T4_,"a",@progbits
	.sectionflags	@""
	.align	4
.nv.constant0._ZN3cub18CUB_300001_SM_10006detail6reduce18DeviceReduceKernelINS2_10policy_hubIfyN4cuda3std3__44plusIfEEE10Policy1000EN6thrust24THRUST_300001_SM_1000_NS6detail15normal_iteratorINSD_10device_ptrIfEEEEyS9_fNS7_10__identityEEEvT0_PT3_T1_NS0_13GridEvenShareISN_EET2_T4_:
	.zero		994


//--------------------- .nv.constant0._ZN3cub18CUB_300001_SM_10006detail6reduce28DeviceReduceSingleTileKernelINS2_10policy_hubIfyN4cuda3std3__44plusIfEEE10Policy1000EN6thrust24THRUST_300001_SM_1000_NS6detail15normal_iteratorINSD_10device_ptrIfEEEEPfyS9_ffNS7_10__identityEEEvT0_T1_T2_T3_T4_T6_ --------------------------
	.section	.nv.constant0._ZN3cub18CUB_300001_SM_10006detail6reduce28DeviceReduceSingleTileKernelINS2_10policy_hubIfyN4cuda3std3__44plusIfEEE10Policy1000EN6thrust24THRUST_300001_SM_1000_NS6detail15normal_iteratorINSD_10device_ptrIfEEEEPfyS9_ffNS7_10__identityEEEvT0_T1_T2_T3_T4_T6_,"a",@progbits
	.sectionflags	@""
	.align	4
.nv.constant0._ZN3cub18CUB_300001_SM_10006detail6reduce28DeviceReduceSingleTileKernelINS2_10policy_hubIfyN4cuda3std3__44plusIfEEE10Policy1000EN6thrust24THRUST_300001_SM_1000_NS6detail15normal_iteratorINSD_10device_ptrIfEEEEPfyS9_ffNS7_10__identityEEEvT0_T1_T2_T3_T4_T6_:
	.zero		929


//--------------------- .nv.constant0._ZN3cub18CUB_300001_SM_10006detail6reduce28DeviceReduceSingleTileKernelINS2_10policy_hubIfjN4cuda3std3__44plusIfEEE10Policy1000EPfSC_iS9_ffNS7_10__identityEEEvT0_T1_T2_T3_T4_T6_ --------------------------
	.section	.nv.constant0._ZN3cub18CUB_300001_SM_10006detail6reduce28DeviceReduceSingleTileKernelINS2_10policy_hubIfjN4cuda3std3__44plusIfEEE10Policy1000EPfSC_iS9_ffNS7_10__identityEEEvT0_T1_T2_T3_T4_T6_,"a",@progbits
	.sectionflags	@""
	.align	4
.nv.constant0._ZN3cub18CUB_300001_SM_10006detail6reduce28DeviceReduceSingleTileKernelINS2_10policy_hubIfjN4cuda3std3__44plusIfEEE10Policy1000EPfSC_iS9_ffNS7_10__identityEEEvT0_T1_T2_T3_T4_T6_:
	.zero		925


//--------------------- .nv.constant0._ZN3cub18CUB_300001_SM_10006detail6reduce18DeviceReduceKernelINS2_10policy_hubIfjN4cuda3std3__44plusIfEEE10Policy1000EN6thrust24THRUST_300001_SM_1000_NS6detail15normal_iteratorINSD_10device_ptrIfEEEEjS9_fNS7_10__identityEEEvT0_PT3_T1_NS0_13GridEvenShareISN_EET2_T4_ --------------------------
	.section	.nv.constant0._ZN3cub18CUB_300001_SM_10006detail6reduce18DeviceReduceKernelINS2_10policy_hubIfjN4cuda3std3__44plusIfEEE10Policy1000EN6thrust24THRUST_300001_SM_1000_NS6detail15normal_iteratorINSD_10device_ptrIfEEEEjS9_fNS7_10__identityEEEvT0_PT3_T1_NS0_13GridEvenShareISN_EET2_T4_,"a",@progbits
	.sectionflags	@""
	.align	4
.nv.constant0._ZN3cub18CUB_300001_SM_10006detail6reduce18DeviceReduceKernelINS2_10policy_hubIfjN4cuda3std3__44plusIfEEE10Policy1000EN6thrust24THRUST_300001_SM_1000_NS6detail15normal_iteratorINSD_10device_ptrIfEEEEjS9_fNS7_10__identityEEEvT0_PT3_T1_NS0_13GridEvenShareISN_EET2_T4_:
	.zero		958


//--------------------- .nv.constant0._ZN3cub18CUB_300001_SM_10006detail6reduce28DeviceReduceSingleTileKernelINS2_10policy_hubIfjN4cuda3std3__44plusIfEEE10Policy1000EN6thrust24THRUST_300001_SM_1000_NS6detail15normal_iteratorINSD_10device_ptrIfEEEEPfjS9_ffNS7_10__identityEEEvT0_T1_T2_T3_T4_T6_ --------------------------
	.section	.nv.constant0._ZN3cub18CUB_300001_SM_10006detail6reduce28DeviceReduceSingleTileKernelINS2_10policy_hubIfjN4cuda3std3__44plusIfEEE10Policy1000EN6thrust24THRUST_300001_SM_1000_NS6detail15normal_iteratorINSD_10device_ptrIfEEEEPfjS9_ffNS7_10__identityEEEvT0_T1_T2_T3_T4_T6_,"a",@progbits
	.sectionflags	@""
	.align	4
.nv.constant0._ZN3cub18CUB_300001_SM_10006detail6reduce28DeviceReduceSingleTileKernelINS2_10policy_hubIfjN4cuda3std3__44plusIfEEE10Policy1000EN6thrust24THRUST_300001_SM_1000_NS6detail15normal_iteratorINSD_10device_ptrIfEEEEPfjS9_ffNS7_10__identityEEEvT0_T1_T2_T3_T4_T6_:
	.zero		925


//--------------------- .nv.constant0._ZN3cub18CUB_300001_SM_10006detail9transform16transform_kernelINS2_10policy_hubILb1EN4cuda3std3__45tupleIJN6thrust24THRUST_300001_SM_1000_NS6detail15normal_iteratorINSA_10device_ptrIfEEEEEEEE10policy1000El11sin_functorSF_JPfEEEvT0_iT1_T2_DpNS2_10kernel_argIT3_EE --------------------------
	.section	.nv.constant0._ZN3cub18CUB_300001_SM_10006detail9transform16transform_kernelINS2_10policy_hubILb1EN4cuda3std3__45tupleIJN6thrust24THRUST_300001_SM_1000_NS6detail15normal_iteratorINSA_10device_ptrIfEEEEEEEE10policy1000El11sin_functorSF_JPfEEEvT0_iT1_T2_DpNS2_10kernel_argIT3_EE,"a",@progbits
	.sectionflags	@""
	.align	4
.nv.constant0._ZN3cub18CUB_300001_SM_10006detail9transform16transform_kernelINS2_10policy_hubILb1EN4cuda3std3__45tupleIJN6thrust24THRUST_300001_SM_1000_NS6detail15normal_iteratorINSA_10device_ptrIfEEEEEEEE10policy1000El11sin_functorSF_JPfEEEvT0_iT1_T2_DpNS2_10kernel_argIT3_EE:
	.zero		936


//--------------------- .nv.constant0._ZN3cub18CUB_300001_SM_10006detail9transform16transform_kernelINS2_10policy_hubILb1EN4cuda3std3__45tupleIJN6thrust24THRUST_300001_SM_1000_NS6detail15normal_iteratorINSA_10device_ptrIfEEEEEEEE10policy1000Ei11sin_functorSF_JPfEEEvT0_iT1_T2_DpNS2_10kernel_argIT3_EE --------------------------
	.section	.nv.constant0._ZN3cub18CUB_300001_SM_10006detail9transform16transform_kernelINS2_10policy_hubILb1EN4cuda3std3__45tupleIJN6thrust24THRUST_300001_SM_1000_NS6detail15normal_iteratorINSA_10device_ptrIfEEEEEEEE10policy1000Ei11sin_functorSF_JPfEEEvT0_iT1_T2_DpNS2_10kernel_argIT3_EE,"a",@progbits
	.sectionflags	@""
	.align	4
.nv.constant0._ZN3cub18CUB_300001_SM_10006detail9transform16transform_kernelINS2_10policy_hubILb1EN4cuda3std3__45tupleIJN6thrust24THRUST_300001_SM_1000_NS6detail15normal_iteratorINSA_10device_ptrIfEEEEEEEE10policy1000Ei11sin_functorSF_JPfEEEvT0_iT1_T2_DpNS2_10kernel_argIT3_EE:
	.zero		936


//--------------------- .nv.constant0._ZN3cub18CUB_300001_SM_10006detail8for_each13static_kernelINS2_12policy_hub_t12policy_500_tElN6thrust24THRUST_300001_SM_1000_NS8cuda_cub10__tabulate7functorINS7_6detail15normal_iteratorINS7_10device_ptrIfEEEENS7_6system6detail7generic6detail22compute_sequence_valueIfvEElEEEEvT0_T1_ --------------------------
	.section	.nv.constant0._ZN3cub18CUB_300001_SM_10006detail8for_each13static_kernelINS2_12policy_hub_t12policy_500_tElN6thrust24THRUST_300001_SM_1000_NS8cuda_cub10__tabulate7functorINS7_6detail15normal_iteratorINS7_10device_ptrIfEEEENS7_6system6detail7generic6detail22compute_sequence_valueIfvEElEEEEvT0_T1_,"a",@progbits
	.sectionflags	@""
	.align	4
.nv.constant0._ZN3cub18CUB_300001_SM_10006detail8for_each13static_kernelINS2_12policy_hub_t12policy_500_tElN6thrust24THRUST_300001_SM_1000_NS8cuda_cub10__tabulate7functorINS7_6detail15normal_iteratorINS7_10device_ptrIfEEEENS7_6system6detail7generic6detail22compute_sequence_valueIfvEElEEEEvT0_T1_:
	.zero		920


//--------------------- .nv.constant0._ZN3cub18CUB_300001_SM_10006detail8for_each13static_kernelINS2_12policy_hub_t12policy_500_tEmN6thrust24THRUST_300001_SM_1000_NS8cuda_cub20__uninitialized_fill7functorINS7_10device_ptrIfEEfEEEEvT0_T1_ --------------------------
	.section	.nv.constant0._ZN3cub18CUB_300001_SM_10006detail8for_each13static_kernelINS2_12policy_hub_t12policy_500_tEmN6thrust24THRUST_300001_SM_1000_NS8cuda_cub20__uninitialized_fill7functorINS7_10device_ptrIfEEfEEEEvT0_T1_,"a",@progbits
	.sectionflags	@""
	.align	4
.nv.constant0._ZN3cub18CUB_300001_SM_10006detail8for_each13static_kernelINS2_12policy_hub_t12policy_500_tEmN6thrust24THRUST_300001_SM_1000_NS8cuda_cub20__uninitialized_fill7functorINS7_10device_ptrIfEEfEEEEvT0_T1_:
	.zero		920


//--------------------- .nv.constant0._ZN3cub18CUB_300001_SM_10006detail11EmptyKernelIvEEvv --------------------------
	.section	.nv.constant0._ZN3cub18CUB_300001_SM_10006detail11EmptyKernelIvEEvv,"a",@progbits
	.sectionflags	@""
	.align	4
.nv.constant0._ZN3cub18CUB_300001_SM_10006detail11EmptyKernelIvEEvv:
	.zero		896


//--------------------- SYMBOLS --------------------------

	.type		.nv.reservedSmem.offset0,@object
	.size		.nv.reservedSmem.offset0,0x4
	.type		.nv.reservedSmem.cap,@object
	.size		.nv.reservedSmem.cap,0x4
